//
// Generated by NVIDIA NVVM Compiler
//
// Compiler Build ID: CL-36424714
// Cuda compilation tools, release 13.0, V13.0.88
// Based on NVVM 20.0.0
//

.version 9.0
.target sm_100
.address_size 64

	// .globl	_ZN3cub18CUB_300001_SM_10006detail11EmptyKernelIvEEvv
// _ZZN3cub18CUB_300001_SM_10006detail6reduce28DeviceReduceSingleTileKernelINS2_10policy_hubIfj6AbsSumE10Policy1000EPfS8_jS5_ffN4cuda3std3__410__identityEEEvT0_T1_T2_T3_T4_T6_E12temp_storage has been demoted
// _ZZN3cub18CUB_300001_SM_10006detail6reduce18DeviceReduceKernelINS2_10policy_hubIfj6AbsSumE10Policy1000EPfjS5_fN4cuda3std3__410__identityEEEvT0_PT3_T1_NS0_13GridEvenShareISG_EET2_T4_E12temp_storage has been demoted
// _ZZN3cub18CUB_300001_SM_10006detail6reduce28DeviceReduceSingleTileKernelINS2_10policy_hubIfj6AbsSumE10Policy1000EPfS8_iS5_ffN4cuda3std3__410__identityEEEvT0_T1_T2_T3_T4_T6_E12temp_storage has been demoted
// _ZZN3cub18CUB_300001_SM_10006detail6reduce28DeviceReduceSingleTileKernelINS2_10policy_hubIfj6AbsMaxE10Policy1000EPfS8_jS5_ffN4cuda3std3__410__identityEEEvT0_T1_T2_T3_T4_T6_E12temp_storage has been demoted
// _ZZN3cub18CUB_300001_SM_10006detail6reduce18DeviceReduceKernelINS2_10policy_hubIfj6AbsMaxE10Policy1000EPfjS5_fN4cuda3std3__410__identityEEEvT0_PT3_T1_NS0_13GridEvenShareISG_EET2_T4_E12temp_storage has been demoted
// _ZZN3cub18CUB_300001_SM_10006detail6reduce28DeviceReduceSingleTileKernelINS2_10policy_hubIfj6AbsMaxE10Policy1000EPfS8_iS5_ffN4cuda3std3__410__identityEEEvT0_T1_T2_T3_T4_T6_E12temp_storage has been demoted
// _ZZN3cub18CUB_300001_SM_10006detail6select23DeviceSelectSweepKernelINS2_10policy_hubIfNS0_8NullTypeEiLb0ELNS0_10SelectImplE0EE10Policy1000EPfPS5_S9_PiNS0_13ScanTileStateIiLb1EEE10LargerThanS5_iNS2_19streaming_context_tIlLb1EEELS6_0EEEvT0_T1_T2_T3_T4_T5_T6_T7_iT8_NS1_7vsmem_tEE19static_temp_storage has been demoted
.global .align 1 .b8 _ZN34_INTERNAL_8e0685be_4_k_cu_09a743924cuda3std3__45__cpo5beginE[1];
.global .align 1 .b8 _ZN34_INTERNAL_8e0685be_4_k_cu_09a743924cuda3std3__45__cpo3endE[1];
.global .align 1 .b8 _ZN34_INTERNAL_8e0685be_4_k_cu_09a743924cuda3std3__45__cpo6cbeginE[1];
.global .align 1 .b8 _ZN34_INTERNAL_8e0685be_4_k_cu_09a743924cuda3std3__45__cpo4cendE[1];
.global .align 1 .b8 _ZN34_INTERNAL_8e0685be_4_k_cu_09a743924cuda3std3__45__cpo6rbeginE[1];
.global .align 1 .b8 _ZN34_INTERNAL_8e0685be_4_k_cu_09a743924cuda3std3__45__cpo4rendE[1];
.global .align 1 .b8 _ZN34_INTERNAL_8e0685be_4_k_cu_09a743924cuda3std3__45__cpo7crbeginE[1];
.global .align 1 .b8 _ZN34_INTERNAL_8e0685be_4_k_cu_09a743924cuda3std3__45__cpo5crendE[1];
.global .align 1 .b8 _ZN34_INTERNAL_8e0685be_4_k_cu_09a743924cuda3std3__436_GLOBAL__N__8e0685be_4_k_cu_09a743926ignoreE[1];
.global .align 1 .b8 _ZN34_INTERNAL_8e0685be_4_k_cu_09a743924cuda3std3__419piecewise_constructE[1];
.global .align 1 .b8 _ZN34_INTERNAL_8e0685be_4_k_cu_09a743924cuda3std3__48in_placeE[1];
.global .align 1 .b8 _ZN34_INTERNAL_8e0685be_4_k_cu_09a743924cuda3std3__420unreachable_sentinelE[1];
.global .align 1 .b8 _ZN34_INTERNAL_8e0685be_4_k_cu_09a743924cuda3std3__47nulloptE[1];
.global .align 1 .b8 _ZN34_INTERNAL_8e0685be_4_k_cu_09a743924cuda3std3__48unexpectE[1];
.global .align 1 .b8 _ZN34_INTERNAL_8e0685be_4_k_cu_09a743924cuda3std6ranges3__45__cpo4swapE[1];
.global .align 1 .b8 _ZN34_INTERNAL_8e0685be_4_k_cu_09a743924cuda3std6ranges3__45__cpo9iter_moveE[1];
.global .align 1 .b8 _ZN34_INTERNAL_8e0685be_4_k_cu_09a743924cuda3std6ranges3__45__cpo5beginE[1];
.global .align 1 .b8 _ZN34_INTERNAL_8e0685be_4_k_cu_09a743924cuda3std6ranges3__45__cpo3endE[1];
.global .align 1 .b8 _ZN34_INTERNAL_8e0685be_4_k_cu_09a743924cuda3std6ranges3__45__cpo6cbeginE[1];
.global .align 1 .b8 _ZN34_INTERNAL_8e0685be_4_k_cu_09a743924cuda3std6ranges3__45__cpo4cendE[1];
.global .align 1 .b8 _ZN34_INTERNAL_8e0685be_4_k_cu_09a743924cuda3std6ranges3__45__cpo7advanceE[1];
.global .align 1 .b8 _ZN34_INTERNAL_8e0685be_4_k_cu_09a743924cuda3std6ranges3__45__cpo9iter_swapE[1];
.global .align 1 .b8 _ZN34_INTERNAL_8e0685be_4_k_cu_09a743924cuda3std6ranges3__45__cpo4nextE[1];
.global .align 1 .b8 _ZN34_INTERNAL_8e0685be_4_k_cu_09a743924cuda3std6ranges3__45__cpo4prevE[1];
.global .align 1 .b8 _ZN34_INTERNAL_8e0685be_4_k_cu_09a743924cuda3std6ranges3__45__cpo4dataE[1];
.global .align 1 .b8 _ZN34_INTERNAL_8e0685be_4_k_cu_09a743924cuda3std6ranges3__45__cpo5cdataE[1];
.global .align 1 .b8 _ZN34_INTERNAL_8e0685be_4_k_cu_09a743924cuda3std6ranges3__45__cpo4sizeE[1];
.global .align 1 .b8 _ZN34_INTERNAL_8e0685be_4_k_cu_09a743924cuda3std6ranges3__45__cpo5ssizeE[1];
.global .align 1 .b8 _ZN34_INTERNAL_8e0685be_4_k_cu_09a743924cuda3std6ranges3__45__cpo8distanceE[1];
.global .align 1 .b8 _ZN34_INTERNAL_8e0685be_4_k_cu_09a743926thrust24THRUST_300001_SM_1000_NS6system6detail10sequential3seqE[1];
.global .align 1 .b8 _ZN34_INTERNAL_8e0685be_4_k_cu_09a743926thrust24THRUST_300001_SM_1000_NS12placeholders2_1E[1];
.global .align 1 .b8 _ZN34_INTERNAL_8e0685be_4_k_cu_09a743926thrust24THRUST_300001_SM_1000_NS12placeholders2_2E[1];
.global .align 1 .b8 _ZN34_INTERNAL_8e0685be_4_k_cu_09a743926thrust24THRUST_300001_SM_1000_NS12placeholders2_3E[1];
.global .align 1 .b8 _ZN34_INTERNAL_8e0685be_4_k_cu_09a743926thrust24THRUST_300001_SM_1000_NS12placeholders2_4E[1];
.global .align 1 .b8 _ZN34_INTERNAL_8e0685be_4_k_cu_09a743926thrust24THRUST_300001_SM_1000_NS12placeholders2_5E[1];
.global .align 1 .b8 _ZN34_INTERNAL_8e0685be_4_k_cu_09a743926thrust24THRUST_300001_SM_1000_NS12placeholders2_6E[1];
.global .align 1 .b8 _ZN34_INTERNAL_8e0685be_4_k_cu_09a743926thrust24THRUST_300001_SM_1000_NS12placeholders2_7E[1];
.global .align 1 .b8 _ZN34_INTERNAL_8e0685be_4_k_cu_09a743926thrust24THRUST_300001_SM_1000_NS12placeholders2_8E[1];
.global .align 1 .b8 _ZN34_INTERNAL_8e0685be_4_k_cu_09a743926thrust24THRUST_300001_SM_1000_NS12placeholders2_9E[1];
.global .align 1 .b8 _ZN34_INTERNAL_8e0685be_4_k_cu_09a743926thrust24THRUST_300001_SM_1000_NS12placeholders3_10E[1];

.visible .entry _ZN3cub18CUB_300001_SM_10006detail11EmptyKernelIvEEvv()
{


	ret;

}
	// .globl	_ZN3cub18CUB_300001_SM_10006detail6select23DeviceSelectSweepKernelINS2_10policy_hubIfNS0_8NullTypeEiLb0ELNS0_10SelectImplE0EE10Policy1000EPfPS5_S9_PiNS0_13ScanTileStateIiLb1EEE10LargerThanS5_iNS2_19streaming_context_tIlLb1EEELS6_0EEEvT0_T1_T2_T3_T4_T5_T6_T7_iT8_NS1_7vsmem_tE
.visible .entry _ZN3cub18CUB_300001_SM_10006detail6select23DeviceSelectSweepKernelINS2_10policy_hubIfNS0_8NullTypeEiLb0ELNS0_10SelectImplE0EE10Policy1000EPfPS5_S9_PiNS0_13ScanTileStateIiLb1EEE10LargerThanS5_iNS2_19streaming_context_tIlLb1EEELS6_0EEEvT0_T1_T2_T3_T4_T5_T6_T7_iT8_NS1_7vsmem_tE(
	.param .u64 .ptr .align 1 _ZN3cub18CUB_300001_SM_10006detail6select23DeviceSelectSweepKernelINS2_10policy_hubIfNS0_8NullTypeEiLb0ELNS0_10SelectImplE0EE10Policy1000EPfPS5_S9_PiNS0_13ScanTileStateIiLb1EEE10LargerThanS5_iNS2_19streaming_context_tIlLb1EEELS6_0EEEvT0_T1_T2_T3_T4_T5_T6_T7_iT8_NS1_7vsmem_tE_param_0,
	.param .u64 .ptr .align 1 _ZN3cub18CUB_300001_SM_10006detail6select23DeviceSelectSweepKernelINS2_10policy_hubIfNS0_8NullTypeEiLb0ELNS0_10SelectImplE0EE10Policy1000EPfPS5_S9_PiNS0_13ScanTileStateIiLb1EEE10LargerThanS5_iNS2_19streaming_context_tIlLb1EEELS6_0EEEvT0_T1_T2_T3_T4_T5_T6_T7_iT8_NS1_7vsmem_tE_param_1,
	.param .u64 .ptr .align 1 _ZN3cub18CUB_300001_SM_10006detail6select23DeviceSelectSweepKernelINS2_10policy_hubIfNS0_8NullTypeEiLb0ELNS0_10SelectImplE0EE10Policy1000EPfPS5_S9_PiNS0_13ScanTileStateIiLb1EEE10LargerThanS5_iNS2_19streaming_context_tIlLb1EEELS6_0EEEvT0_T1_T2_T3_T4_T5_T6_T7_iT8_NS1_7vsmem_tE_param_2,
	.param .u64 .ptr .align 1 _ZN3cub18CUB_300001_SM_10006detail6select23DeviceSelectSweepKernelINS2_10policy_hubIfNS0_8NullTypeEiLb0ELNS0_10SelectImplE0EE10Policy1000EPfPS5_S9_PiNS0_13ScanTileStateIiLb1EEE10LargerThanS5_iNS2_19streaming_context_tIlLb1EEELS6_0EEEvT0_T1_T2_T3_T4_T5_T6_T7_iT8_NS1_7vsmem_tE_param_3,
	.param .align 8 .b8 _ZN3cub18CUB_300001_SM_10006detail6select23DeviceSelectSweepKernelINS2_10policy_hubIfNS0_8NullTypeEiLb0ELNS0_10SelectImplE0EE10Policy1000EPfPS5_S9_PiNS0_13ScanTileStateIiLb1EEE10LargerThanS5_iNS2_19streaming_context_tIlLb1EEELS6_0EEEvT0_T1_T2_T3_T4_T5_T6_T7_iT8_NS1_7vsmem_tE_param_4[8],
	.param .align 4 .b8 _ZN3cub18CUB_300001_SM_10006detail6select23DeviceSelectSweepKernelINS2_10policy_hubIfNS0_8NullTypeEiLb0ELNS0_10SelectImplE0EE10Policy1000EPfPS5_S9_PiNS0_13ScanTileStateIiLb1EEE10LargerThanS5_iNS2_19streaming_context_tIlLb1EEELS6_0EEEvT0_T1_T2_T3_T4_T5_T6_T7_iT8_NS1_7vsmem_tE_param_5[4],
	.param .align 1 .b8 _ZN3cub18CUB_300001_SM_10006detail6select23DeviceSelectSweepKernelINS2_10policy_hubIfNS0_8NullTypeEiLb0ELNS0_10SelectImplE0EE10Policy1000EPfPS5_S9_PiNS0_13ScanTileStateIiLb1EEE10LargerThanS5_iNS2_19streaming_context_tIlLb1EEELS6_0EEEvT0_T1_T2_T3_T4_T5_T6_T7_iT8_NS1_7vsmem_tE_param_6[1],
	.param .u32 _ZN3cub18CUB_300001_SM_10006detail6select23DeviceSelectSweepKernelINS2_10policy_hubIfNS0_8NullTypeEiLb0ELNS0_10SelectImplE0EE10Policy1000EPfPS5_S9_PiNS0_13ScanTileStateIiLb1EEE10LargerThanS5_iNS2_19streaming_context_tIlLb1EEELS6_0EEEvT0_T1_T2_T3_T4_T5_T6_T7_iT8_NS1_7vsmem_tE_param_7,
	.param .u32 _ZN3cub18CUB_300001_SM_10006detail6select23DeviceSelectSweepKernelINS2_10policy_hubIfNS0_8NullTypeEiLb0ELNS0_10SelectImplE0EE10Policy1000EPfPS5_S9_PiNS0_13ScanTileStateIiLb1EEE10LargerThanS5_iNS2_19streaming_context_tIlLb1EEELS6_0EEEvT0_T1_T2_T3_T4_T5_T6_T7_iT8_NS1_7vsmem_tE_param_8,
	.param .align 8 .b8 _ZN3cub18CUB_300001_SM_10006detail6select23DeviceSelectSweepKernelINS2_10policy_hubIfNS0_8NullTypeEiLb0ELNS0_10SelectImplE0EE10Policy1000EPfPS5_S9_PiNS0_13ScanTileStateIiLb1EEE10LargerThanS5_iNS2_19streaming_context_tIlLb1EEELS6_0EEEvT0_T1_T2_T3_T4_T5_T6_T7_iT8_NS1_7vsmem_tE_param_9[40],
	.param .align 8 .b8 _ZN3cub18CUB_300001_SM_10006detail6select23DeviceSelectSweepKernelINS2_10policy_hubIfNS0_8NullTypeEiLb0ELNS0_10SelectImplE0EE10Policy1000EPfPS5_S9_PiNS0_13ScanTileStateIiLb1EEE10LargerThanS5_iNS2_19streaming_context_tIlLb1EEELS6_0EEEvT0_T1_T2_T3_T4_T5_T6_T7_iT8_NS1_7vsmem_tE_param_10[8]
)
.maxntid 384
{
	.reg .pred 	%p<553>;
	.reg .b16 	%rs<96>;
	.reg .b32 	%r<1302>;
	.reg .b32 	%f<262>;
	.reg .b64 	%rd<751>;
	// demoted variable
	.shared .align 16 .b8 _ZZN3cub18CUB_300001_SM_10006detail6select23DeviceSelectSweepKernelINS2_10policy_hubIfNS0_8NullTypeEiLb0ELNS0_10SelectImplE0EE10Policy1000EPfPS5_S9_PiNS0_13ScanTileStateIiLb1EEE10LargerThanS5_iNS2_19streaming_context_tIlLb1EEELS6_0EEEvT0_T1_T2_T3_T4_T5_T6_T7_iT8_NS1_7vsmem_tEE19static_temp_storage[23040];
	ld.param.u64 	%rd4, [_ZN3cub18CUB_300001_SM_10006detail6select23DeviceSelectSweepKernelINS2_10policy_hubIfNS0_8NullTypeEiLb0ELNS0_10SelectImplE0EE10Policy1000EPfPS5_S9_PiNS0_13ScanTileStateIiLb1EEE10LargerThanS5_iNS2_19streaming_context_tIlLb1EEELS6_0EEEvT0_T1_T2_T3_T4_T5_T6_T7_iT8_NS1_7vsmem_tE_param_4];
	ld.param.f32 	%f1, [_ZN3cub18CUB_300001_SM_10006detail6select23DeviceSelectSweepKernelINS2_10policy_hubIfNS0_8NullTypeEiLb0ELNS0_10SelectImplE0EE10Policy1000EPfPS5_S9_PiNS0_13ScanTileStateIiLb1EEE10LargerThanS5_iNS2_19streaming_context_tIlLb1EEELS6_0EEEvT0_T1_T2_T3_T4_T5_T6_T7_iT8_NS1_7vsmem_tE_param_5];
	ld.param.u64 	%rd206, [_ZN3cub18CUB_300001_SM_10006detail6select23DeviceSelectSweepKernelINS2_10policy_hubIfNS0_8NullTypeEiLb0ELNS0_10SelectImplE0EE10Policy1000EPfPS5_S9_PiNS0_13ScanTileStateIiLb1EEE10LargerThanS5_iNS2_19streaming_context_tIlLb1EEELS6_0EEEvT0_T1_T2_T3_T4_T5_T6_T7_iT8_NS1_7vsmem_tE_param_0];
	ld.param.u64 	%rd207, [_ZN3cub18CUB_300001_SM_10006detail6select23DeviceSelectSweepKernelINS2_10policy_hubIfNS0_8NullTypeEiLb0ELNS0_10SelectImplE0EE10Policy1000EPfPS5_S9_PiNS0_13ScanTileStateIiLb1EEE10LargerThanS5_iNS2_19streaming_context_tIlLb1EEELS6_0EEEvT0_T1_T2_T3_T4_T5_T6_T7_iT8_NS1_7vsmem_tE_param_2];
	ld.param.u32 	%r335, [_ZN3cub18CUB_300001_SM_10006detail6select23DeviceSelectSweepKernelINS2_10policy_hubIfNS0_8NullTypeEiLb0ELNS0_10SelectImplE0EE10Policy1000EPfPS5_S9_PiNS0_13ScanTileStateIiLb1EEE10LargerThanS5_iNS2_19streaming_context_tIlLb1EEELS6_0EEEvT0_T1_T2_T3_T4_T5_T6_T7_iT8_NS1_7vsmem_tE_param_8];
	mov.b64 	%rd205, _ZN3cub18CUB_300001_SM_10006detail6select23DeviceSelectSweepKernelINS2_10policy_hubIfNS0_8NullTypeEiLb0ELNS0_10SelectImplE0EE10Policy1000EPfPS5_S9_PiNS0_13ScanTileStateIiLb1EEE10LargerThanS5_iNS2_19streaming_context_tIlLb1EEELS6_0EEEvT0_T1_T2_T3_T4_T5_T6_T7_iT8_NS1_7vsmem_tE_param_9;
	mov.u64 	%rd1, %rd205;
	cvta.to.global.u64 	%rd2, %rd206;
	cvta.to.global.u64 	%rd3, %rd207;
	mov.u32 	%r336, %ctaid.x;
	mov.u32 	%r337, %nctaid.y;
	mov.u32 	%r338, %ctaid.y;
	mad.lo.s32 	%r1253, %r336, %r337, %r338;
	mul.lo.s32 	%r2, %r1253, 5760;
	add.s32 	%r339, %r335, -1;
	setp.ge.s32 	%p31, %r1253, %r339;
	@%p31 bra 	$L__BB1_240;
	setp.ne.s32 	%p353, %r1253, 0;
	@%p353 bra 	$L__BB1_114;
	ld.param.u8 	%rs75, [%rd1];
	setp.eq.s16 	%p467, %rs75, 0;
	ld.param.u64 	%rd557, [%rd1+16];
	selp.b64 	%rd558, %rd557, 0, %p467;
	cvt.u64.u32 	%rd559, %r2;
	add.s64 	%rd560, %rd558, %rd559;
	mov.u32 	%r1250, %tid.x;
	and.b32  	%r1128, %r1250, 31;
	and.b32  	%r1129, %r1250, 992;
	mul.lo.s32 	%r1130, %r1129, 15;
	or.b32  	%r1131, %r1130, %r1128;
	cvt.u64.u32 	%rd561, %r1131;
	add.s64 	%rd562, %rd560, %rd561;
	shl.b64 	%rd563, %rd562, 2;
	add.s64 	%rd564, %rd2, %rd563;
	ld.global.f32 	%f217, [%rd564];
	ld.global.f32 	%f218, [%rd564+128];
	ld.global.f32 	%f219, [%rd564+256];
	ld.global.f32 	%f220, [%rd564+384];
	ld.global.f32 	%f221, [%rd564+512];
	ld.global.f32 	%f222, [%rd564+640];
	ld.global.f32 	%f223, [%rd564+768];
	ld.global.f32 	%f224, [%rd564+896];
	ld.global.f32 	%f225, [%rd564+1024];
	ld.global.f32 	%f226, [%rd564+1152];
	ld.global.f32 	%f227, [%rd564+1280];
	ld.global.f32 	%f228, [%rd564+1408];
	ld.global.f32 	%f229, [%rd564+1536];
	ld.global.f32 	%f230, [%rd564+1664];
	ld.global.f32 	%f231, [%rd564+1792];
	// begin inline asm
	mov.u32 %r1097, %laneid;
	// end inline asm
	shr.u32 	%r5, %r1250, 5;
	mad.lo.s32 	%r1132, %r5, 480, %r1097;
	shl.b32 	%r1133, %r1132, 2;
	mov.u32 	%r1134, _ZZN3cub18CUB_300001_SM_10006detail6select23DeviceSelectSweepKernelINS2_10policy_hubIfNS0_8NullTypeEiLb0ELNS0_10SelectImplE0EE10Policy1000EPfPS5_S9_PiNS0_13ScanTileStateIiLb1EEE10LargerThanS5_iNS2_19streaming_context_tIlLb1EEELS6_0EEEvT0_T1_T2_T3_T4_T5_T6_T7_iT8_NS1_7vsmem_tEE19static_temp_storage;
	add.s32 	%r1135, %r1134, %r1133;
	st.shared.f32 	[%r1135], %f217;
	st.shared.f32 	[%r1135+128], %f218;
	st.shared.f32 	[%r1135+256], %f219;
	st.shared.f32 	[%r1135+384], %f220;
	st.shared.f32 	[%r1135+512], %f221;
	st.shared.f32 	[%r1135+640], %f222;
	st.shared.f32 	[%r1135+768], %f223;
	st.shared.f32 	[%r1135+896], %f224;
	st.shared.f32 	[%r1135+1024], %f225;
	st.shared.f32 	[%r1135+1152], %f226;
	st.shared.f32 	[%r1135+1280], %f227;
	st.shared.f32 	[%r1135+1408], %f228;
	st.shared.f32 	[%r1135+1536], %f229;
	st.shared.f32 	[%r1135+1664], %f230;
	st.shared.f32 	[%r1135+1792], %f231;
	bar.warp.sync 	-1;
	mad.lo.s32 	%r1136, %r1097, 56, %r1135;
	ld.shared.f32 	%f2, [%r1136];
	ld.shared.f32 	%f3, [%r1136+4];
	ld.shared.f32 	%f4, [%r1136+8];
	ld.shared.f32 	%f5, [%r1136+12];
	ld.shared.f32 	%f6, [%r1136+16];
	ld.shared.f32 	%f7, [%r1136+20];
	ld.shared.f32 	%f8, [%r1136+24];
	ld.shared.f32 	%f9, [%r1136+28];
	ld.shared.f32 	%f10, [%r1136+32];
	ld.shared.f32 	%f11, [%r1136+36];
	ld.shared.f32 	%f12, [%r1136+40];
	ld.shared.f32 	%f13, [%r1136+44];
	ld.shared.f32 	%f14, [%r1136+48];
	ld.shared.f32 	%f15, [%r1136+52];
	ld.shared.f32 	%f16, [%r1136+56];
	setp.gt.f32 	%p468, %f2, %f1;
	selp.u32 	%r6, 1, 0, %p468;
	setp.gt.f32 	%p469, %f3, %f1;
	selp.u32 	%r1137, 1, 0, %p469;
	setp.gt.f32 	%p470, %f4, %f1;
	selp.u32 	%r1138, 1, 0, %p470;
	setp.gt.f32 	%p471, %f5, %f1;
	selp.u32 	%r1139, 1, 0, %p471;
	setp.gt.f32 	%p472, %f6, %f1;
	selp.u32 	%r1140, 1, 0, %p472;
	setp.gt.f32 	%p473, %f7, %f1;
	selp.u32 	%r1141, 1, 0, %p473;
	setp.gt.f32 	%p474, %f8, %f1;
	selp.u32 	%r1142, 1, 0, %p474;
	setp.gt.f32 	%p475, %f9, %f1;
	selp.u32 	%r1143, 1, 0, %p475;
	setp.gt.f32 	%p476, %f10, %f1;
	selp.u32 	%r1144, 1, 0, %p476;
	setp.gt.f32 	%p477, %f11, %f1;
	selp.u32 	%r1145, 1, 0, %p477;
	setp.gt.f32 	%p478, %f12, %f1;
	selp.u32 	%r1146, 1, 0, %p478;
	setp.gt.f32 	%p479, %f13, %f1;
	selp.u32 	%r1147, 1, 0, %p479;
	setp.gt.f32 	%p480, %f14, %f1;
	selp.u32 	%r1148, 1, 0, %p480;
	setp.gt.f32 	%p481, %f15, %f1;
	selp.u32 	%r1149, 1, 0, %p481;
	setp.gt.f32 	%p482, %f16, %f1;
	selp.u32 	%r1150, 1, 0, %p482;
	bar.sync 	0;
	add.s32 	%r7, %r1137, %r6;
	add.s32 	%r8, %r7, %r1138;
	add.s32 	%r9, %r8, %r1139;
	add.s32 	%r10, %r9, %r1140;
	add.s32 	%r11, %r10, %r1141;
	add.s32 	%r12, %r11, %r1142;
	add.s32 	%r13, %r12, %r1143;
	add.s32 	%r14, %r13, %r1144;
	add.s32 	%r15, %r14, %r1145;
	add.s32 	%r16, %r15, %r1146;
	add.s32 	%r17, %r16, %r1147;
	add.s32 	%r18, %r17, %r1148;
	add.s32 	%r19, %r18, %r1149;
	add.s32 	%r1102, %r19, %r1150;
	mov.b32 	%r1100, 1;
	mov.b32 	%r1125, 0;
	mov.b32 	%r1127, -1;
	// begin inline asm
	{  .reg .s32 r0;  .reg .pred p;  shfl.sync.up.b32 r0|p, %r1102, %r1100, %r1125, %r1127;  @p add.s32 r0, r0, %r1102;  mov.s32 %r1098, r0;}
	// end inline asm
	mov.b32 	%r1106, 2;
	// begin inline asm
	{  .reg .s32 r0;  .reg .pred p;  shfl.sync.up.b32 r0|p, %r1098, %r1106, %r1125, %r1127;  @p add.s32 r0, r0, %r1098;  mov.s32 %r1104, r0;}
	// end inline asm
	mov.b32 	%r1112, 4;
	// begin inline asm
	{  .reg .s32 r0;  .reg .pred p;  shfl.sync.up.b32 r0|p, %r1104, %r1112, %r1125, %r1127;  @p add.s32 r0, r0, %r1104;  mov.s32 %r1110, r0;}
	// end inline asm
	mov.b32 	%r1118, 8;
	// begin inline asm
	{  .reg .s32 r0;  .reg .pred p;  shfl.sync.up.b32 r0|p, %r1110, %r1118, %r1125, %r1127;  @p add.s32 r0, r0, %r1110;  mov.s32 %r1116, r0;}
	// end inline asm
	mov.b32 	%r1124, 16;
	// begin inline asm
	{  .reg .s32 r0;  .reg .pred p;  shfl.sync.up.b32 r0|p, %r1116, %r1124, %r1125, %r1127;  @p add.s32 r0, r0, %r1116;  mov.s32 %r1122, r0;}
	// end inline asm
	setp.ne.s32 	%p483, %r1097, 31;
	@%p483 bra 	$L__BB1_4;
	shl.b32 	%r1151, %r5, 2;
	add.s32 	%r1153, %r1134, %r1151;
	st.shared.u32 	[%r1153], %r1122;
$L__BB1_4:
	bar.sync 	0;
	ld.shared.v4.u32 	{%r22, %r23, %r24, %r25}, [_ZZN3cub18CUB_300001_SM_10006detail6select23DeviceSelectSweepKernelINS2_10policy_hubIfNS0_8NullTypeEiLb0ELNS0_10SelectImplE0EE10Policy1000EPfPS5_S9_PiNS0_13ScanTileStateIiLb1EEE10LargerThanS5_iNS2_19streaming_context_tIlLb1EEELS6_0EEEvT0_T1_T2_T3_T4_T5_T6_T7_iT8_NS1_7vsmem_tEE19static_temp_storage];
	add.s32 	%r1154, %r23, %r22;
	setp.eq.s32 	%p484, %r5, 2;
	selp.b32 	%r1155, %r1154, %r22, %p484;
	add.s32 	%r1156, %r1154, %r24;
	setp.eq.s32 	%p485, %r5, 3;
	selp.b32 	%r1157, %r1156, %r1155, %p485;
	add.s32 	%r1158, %r1156, %r25;
	setp.eq.s32 	%p486, %r5, 4;
	selp.b32 	%r1159, %r1158, %r1157, %p486;
	ld.shared.v4.u32 	{%r26, %r27, %r28, %r29}, [_ZZN3cub18CUB_300001_SM_10006detail6select23DeviceSelectSweepKernelINS2_10policy_hubIfNS0_8NullTypeEiLb0ELNS0_10SelectImplE0EE10Policy1000EPfPS5_S9_PiNS0_13ScanTileStateIiLb1EEE10LargerThanS5_iNS2_19streaming_context_tIlLb1EEELS6_0EEEvT0_T1_T2_T3_T4_T5_T6_T7_iT8_NS1_7vsmem_tEE19static_temp_storage+16];
	add.s32 	%r1160, %r1158, %r26;
	setp.eq.s32 	%p487, %r5, 5;
	selp.b32 	%r1161, %r1160, %r1159, %p487;
	add.s32 	%r1162, %r1160, %r27;
	setp.eq.s32 	%p488, %r5, 6;
	selp.b32 	%r1163, %r1162, %r1161, %p488;
	add.s32 	%r1164, %r1162, %r28;
	setp.eq.s32 	%p489, %r5, 7;
	selp.b32 	%r1165, %r1164, %r1163, %p489;
	add.s32 	%r1166, %r1164, %r29;
	setp.eq.s32 	%p490, %r5, 8;
	selp.b32 	%r1167, %r1166, %r1165, %p490;
	ld.shared.v4.u32 	{%r30, %r31, %r32, %r33}, [_ZZN3cub18CUB_300001_SM_10006detail6select23DeviceSelectSweepKernelINS2_10policy_hubIfNS0_8NullTypeEiLb0ELNS0_10SelectImplE0EE10Policy1000EPfPS5_S9_PiNS0_13ScanTileStateIiLb1EEE10LargerThanS5_iNS2_19streaming_context_tIlLb1EEELS6_0EEEvT0_T1_T2_T3_T4_T5_T6_T7_iT8_NS1_7vsmem_tEE19static_temp_storage+32];
	add.s32 	%r1168, %r1166, %r30;
	setp.eq.s32 	%p491, %r5, 9;
	selp.b32 	%r1169, %r1168, %r1167, %p491;
	add.s32 	%r1170, %r1168, %r31;
	setp.eq.s32 	%p492, %r5, 10;
	selp.b32 	%r1171, %r1170, %r1169, %p492;
	add.s32 	%r1172, %r1170, %r32;
	setp.eq.s32 	%p493, %r5, 11;
	selp.b32 	%r1173, %r1172, %r1171, %p493;
	add.s32 	%r34, %r1172, %r33;
	setp.lt.u32 	%p494, %r1250, 32;
	selp.b32 	%r1174, 0, %r1173, %p494;
	setp.eq.s32 	%p495, %r1097, 0;
	sub.s32 	%r1175, %r1122, %r1102;
	selp.b32 	%r1176, 0, %r1175, %p495;
	add.s32 	%r35, %r1174, %r1176;
	add.s32 	%r36, %r35, %r6;
	add.s32 	%r37, %r7, %r35;
	add.s32 	%r38, %r8, %r35;
	add.s32 	%r39, %r9, %r35;
	add.s32 	%r40, %r10, %r35;
	add.s32 	%r41, %r11, %r35;
	add.s32 	%r42, %r12, %r35;
	add.s32 	%r43, %r13, %r35;
	add.s32 	%r44, %r14, %r35;
	add.s32 	%r45, %r15, %r35;
	add.s32 	%r46, %r16, %r35;
	add.s32 	%r47, %r17, %r35;
	add.s32 	%r48, %r18, %r35;
	add.s32 	%r49, %r19, %r35;
	setp.ne.s32 	%p496, %r1250, 0;
	@%p496 bra 	$L__BB1_6;
	add.s64 	%rd565, %rd4, 256;
	mov.b32 	%r1177, 101;
	// begin inline asm
	st.relaxed.gpu.v2.u32 [%rd565], {%r1177, %r34};
	// end inline asm
$L__BB1_6:
	mov.u64 	%rd5, %rd205;
	setp.gt.s32 	%p497, %r34, 384;
	@%p497 bra 	$L__BB1_67;
	setp.gt.f32 	%p498, %f2, %f1;
	ld.param.u8 	%rs1, [%rd5];
	ld.param.u64 	%rd566, [%rd5+24];
	cvta.to.global.u64 	%rd6, %rd566;
	@%p498 bra 	$L__BB1_8;
	bra.uni 	$L__BB1_11;
$L__BB1_8:
	setp.ne.s16 	%p499, %rs1, 0;
	mov.b64 	%rd673, 0;
	@%p499 bra 	$L__BB1_10;
	ld.global.u64 	%rd673, [%rd6];
$L__BB1_10:
	cvt.s64.s32 	%rd568, %r35;
	add.s64 	%rd569, %rd673, %rd568;
	shl.b64 	%rd570, %rd569, 2;
	add.s64 	%rd571, %rd3, %rd570;
	st.global.f32 	[%rd571], %f2;
$L__BB1_11:
	setp.leu.f32 	%p500, %f3, %f1;
	@%p500 bra 	$L__BB1_15;
	setp.ne.s16 	%p501, %rs1, 0;
	mov.b64 	%rd674, 0;
	@%p501 bra 	$L__BB1_14;
	ld.global.u64 	%rd674, [%rd6];
$L__BB1_14:
	cvt.s64.s32 	%rd573, %r36;
	add.s64 	%rd574, %rd674, %rd573;
	shl.b64 	%rd575, %rd574, 2;
	add.s64 	%rd576, %rd3, %rd575;
	st.global.f32 	[%rd576], %f3;
$L__BB1_15:
	setp.leu.f32 	%p502, %f4, %f1;
	@%p502 bra 	$L__BB1_19;
	setp.ne.s16 	%p503, %rs1, 0;
	mov.b64 	%rd675, 0;
	@%p503 bra 	$L__BB1_18;
	ld.global.u64 	%rd675, [%rd6];
$L__BB1_18:
	cvt.s64.s32 	%rd578, %r37;
	add.s64 	%rd579, %rd675, %rd578;
	shl.b64 	%rd580, %rd579, 2;
	add.s64 	%rd581, %rd3, %rd580;
	st.global.f32 	[%rd581], %f4;
$L__BB1_19:
	setp.leu.f32 	%p504, %f5, %f1;
	@%p504 bra 	$L__BB1_23;
	setp.ne.s16 	%p505, %rs1, 0;
	mov.b64 	%rd676, 0;
	@%p505 bra 	$L__BB1_22;
	ld.global.u64 	%rd676, [%rd6];
$L__BB1_22:
	cvt.s64.s32 	%rd583, %r38;
	add.s64 	%rd584, %rd676, %rd583;
	shl.b64 	%rd585, %rd584, 2;
	add.s64 	%rd586, %rd3, %rd585;
	st.global.f32 	[%rd586], %f5;
$L__BB1_23:
	setp.leu.f32 	%p506, %f6, %f1;
	@%p506 bra 	$L__BB1_27;
	setp.ne.s16 	%p507, %rs1, 0;
	mov.b64 	%rd677, 0;
	@%p507 bra 	$L__BB1_26;
	ld.global.u64 	%rd677, [%rd6];
$L__BB1_26:
	cvt.s64.s32 	%rd588, %r39;
	add.s64 	%rd589, %rd677, %rd588;
	shl.b64 	%rd590, %rd589, 2;
	add.s64 	%rd591, %rd3, %rd590;
	st.global.f32 	[%rd591], %f6;
$L__BB1_27:
	setp.leu.f32 	%p508, %f7, %f1;
	@%p508 bra 	$L__BB1_31;
	setp.ne.s16 	%p509, %rs1, 0;
	mov.b64 	%rd678, 0;
	@%p509 bra 	$L__BB1_30;
	ld.global.u64 	%rd678, [%rd6];
$L__BB1_30:
	cvt.s64.s32 	%rd593, %r40;
	add.s64 	%rd594, %rd678, %rd593;
	shl.b64 	%rd595, %rd594, 2;
	add.s64 	%rd596, %rd3, %rd595;
	st.global.f32 	[%rd596], %f7;
$L__BB1_31:
	setp.leu.f32 	%p510, %f8, %f1;
	@%p510 bra 	$L__BB1_35;
	setp.ne.s16 	%p511, %rs1, 0;
	mov.b64 	%rd679, 0;
	@%p511 bra 	$L__BB1_34;
	ld.global.u64 	%rd679, [%rd6];
$L__BB1_34:
	cvt.s64.s32 	%rd598, %r41;
	add.s64 	%rd599, %rd679, %rd598;
	shl.b64 	%rd600, %rd599, 2;
	add.s64 	%rd601, %rd3, %rd600;
	st.global.f32 	[%rd601], %f8;
$L__BB1_35:
	setp.leu.f32 	%p512, %f9, %f1;
	@%p512 bra 	$L__BB1_39;
	setp.ne.s16 	%p513, %rs1, 0;
	mov.b64 	%rd680, 0;
	@%p513 bra 	$L__BB1_38;
	ld.global.u64 	%rd680, [%rd6];
$L__BB1_38:
	cvt.s64.s32 	%rd603, %r42;
	add.s64 	%rd604, %rd680, %rd603;
	shl.b64 	%rd605, %rd604, 2;
	add.s64 	%rd606, %rd3, %rd605;
	st.global.f32 	[%rd606], %f9;
$L__BB1_39:
	setp.leu.f32 	%p514, %f10, %f1;
	@%p514 bra 	$L__BB1_43;
	setp.ne.s16 	%p515, %rs1, 0;
	mov.b64 	%rd681, 0;
	@%p515 bra 	$L__BB1_42;
	ld.global.u64 	%rd681, [%rd6];
$L__BB1_42:
	cvt.s64.s32 	%rd608, %r43;
	add.s64 	%rd609, %rd681, %rd608;
	shl.b64 	%rd610, %rd609, 2;
	add.s64 	%rd611, %rd3, %rd610;
	st.global.f32 	[%rd611], %f10;
$L__BB1_43:
	setp.leu.f32 	%p516, %f11, %f1;
	@%p516 bra 	$L__BB1_47;
	setp.ne.s16 	%p517, %rs1, 0;
	mov.b64 	%rd682, 0;
	@%p517 bra 	$L__BB1_46;
	ld.global.u64 	%rd682, [%rd6];
$L__BB1_46:
	cvt.s64.s32 	%rd613, %r44;
	add.s64 	%rd614, %rd682, %rd613;
	shl.b64 	%rd615, %rd614, 2;
	add.s64 	%rd616, %rd3, %rd615;
	st.global.f32 	[%rd616], %f11;
$L__BB1_47:
	setp.leu.f32 	%p518, %f12, %f1;
	@%p518 bra 	$L__BB1_51;
	setp.ne.s16 	%p519, %rs1, 0;
	mov.b64 	%rd683, 0;
	@%p519 bra 	$L__BB1_50;
	ld.global.u64 	%rd683, [%rd6];
$L__BB1_50:
	cvt.s64.s32 	%rd618, %r45;
	add.s64 	%rd619, %rd683, %rd618;
	shl.b64 	%rd620, %rd619, 2;
	add.s64 	%rd621, %rd3, %rd620;
	st.global.f32 	[%rd621], %f12;
$L__BB1_51:
	setp.leu.f32 	%p520, %f13, %f1;
	@%p520 bra 	$L__BB1_55;
	setp.ne.s16 	%p521, %rs1, 0;
	mov.b64 	%rd684, 0;
	@%p521 bra 	$L__BB1_54;
	ld.global.u64 	%rd684, [%rd6];
$L__BB1_54:
	cvt.s64.s32 	%rd623, %r46;
	add.s64 	%rd624, %rd684, %rd623;
	shl.b64 	%rd625, %rd624, 2;
	add.s64 	%rd626, %rd3, %rd625;
	st.global.f32 	[%rd626], %f13;
$L__BB1_55:
	setp.leu.f32 	%p522, %f14, %f1;
	@%p522 bra 	$L__BB1_59;
	setp.ne.s16 	%p523, %rs1, 0;
	mov.b64 	%rd685, 0;
	@%p523 bra 	$L__BB1_58;
	ld.global.u64 	%rd685, [%rd6];
$L__BB1_58:
	cvt.s64.s32 	%rd628, %r47;
	add.s64 	%rd629, %rd685, %rd628;
	shl.b64 	%rd630, %rd629, 2;
	add.s64 	%rd631, %rd3, %rd630;
	st.global.f32 	[%rd631], %f14;
$L__BB1_59:
	setp.leu.f32 	%p524, %f15, %f1;
	@%p524 bra 	$L__BB1_63;
	setp.ne.s16 	%p525, %rs1, 0;
	mov.b64 	%rd686, 0;
	@%p525 bra 	$L__BB1_62;
	ld.global.u64 	%rd686, [%rd6];
$L__BB1_62:
	cvt.s64.s32 	%rd633, %r48;
	add.s64 	%rd634, %rd686, %rd633;
	shl.b64 	%rd635, %rd634, 2;
	add.s64 	%rd636, %rd3, %rd635;
	st.global.f32 	[%rd636], %f15;
$L__BB1_63:
	setp.leu.f32 	%p526, %f16, %f1;
	@%p526 bra 	$L__BB1_545;
	setp.ne.s16 	%p527, %rs1, 0;
	mov.b64 	%rd687, 0;
	@%p527 bra 	$L__BB1_66;
	ld.global.u64 	%rd687, [%rd6];
$L__BB1_66:
	cvt.s64.s32 	%rd638, %r49;
	add.s64 	%rd639, %rd687, %rd638;
	shl.b64 	%rd640, %rd639, 2;
	add.s64 	%rd641, %rd3, %rd640;
	st.global.f32 	[%rd641], %f16;
	bra.uni 	$L__BB1_545;
$L__BB1_67:
	setp.leu.f32 	%p528, %f2, %f1;
	bar.sync 	0;
	@%p528 bra 	$L__BB1_69;
	shl.b32 	%r1179, %r35, 2;
	mov.u32 	%r1180, _ZZN3cub18CUB_300001_SM_10006detail6select23DeviceSelectSweepKernelINS2_10policy_hubIfNS0_8NullTypeEiLb0ELNS0_10SelectImplE0EE10Policy1000EPfPS5_S9_PiNS0_13ScanTileStateIiLb1EEE10LargerThanS5_iNS2_19streaming_context_tIlLb1EEELS6_0EEEvT0_T1_T2_T3_T4_T5_T6_T7_iT8_NS1_7vsmem_tEE19static_temp_storage;
	add.s32 	%r1181, %r1180, %r1179;
	st.shared.f32 	[%r1181], %f2;
$L__BB1_69:
	setp.leu.f32 	%p529, %f3, %f1;
	@%p529 bra 	$L__BB1_71;
	shl.b32 	%r1182, %r36, 2;
	mov.u32 	%r1183, _ZZN3cub18CUB_300001_SM_10006detail6select23DeviceSelectSweepKernelINS2_10policy_hubIfNS0_8NullTypeEiLb0ELNS0_10SelectImplE0EE10Policy1000EPfPS5_S9_PiNS0_13ScanTileStateIiLb1EEE10LargerThanS5_iNS2_19streaming_context_tIlLb1EEELS6_0EEEvT0_T1_T2_T3_T4_T5_T6_T7_iT8_NS1_7vsmem_tEE19static_temp_storage;
	add.s32 	%r1184, %r1183, %r1182;
	st.shared.f32 	[%r1184], %f3;
$L__BB1_71:
	setp.leu.f32 	%p530, %f4, %f1;
	@%p530 bra 	$L__BB1_73;
	shl.b32 	%r1185, %r37, 2;
	mov.u32 	%r1186, _ZZN3cub18CUB_300001_SM_10006detail6select23DeviceSelectSweepKernelINS2_10policy_hubIfNS0_8NullTypeEiLb0ELNS0_10SelectImplE0EE10Policy1000EPfPS5_S9_PiNS0_13ScanTileStateIiLb1EEE10LargerThanS5_iNS2_19streaming_context_tIlLb1EEELS6_0EEEvT0_T1_T2_T3_T4_T5_T6_T7_iT8_NS1_7vsmem_tEE19static_temp_storage;
	add.s32 	%r1187, %r1186, %r1185;
	st.shared.f32 	[%r1187], %f4;
$L__BB1_73:
	setp.leu.f32 	%p531, %f5, %f1;
	@%p531 bra 	$L__BB1_75;
	shl.b32 	%r1188, %r38, 2;
	mov.u32 	%r1189, _ZZN3cub18CUB_300001_SM_10006detail6select23DeviceSelectSweepKernelINS2_10policy_hubIfNS0_8NullTypeEiLb0ELNS0_10SelectImplE0EE10Policy1000EPfPS5_S9_PiNS0_13ScanTileStateIiLb1EEE10LargerThanS5_iNS2_19streaming_context_tIlLb1EEELS6_0EEEvT0_T1_T2_T3_T4_T5_T6_T7_iT8_NS1_7vsmem_tEE19static_temp_storage;
	add.s32 	%r1190, %r1189, %r1188;
	st.shared.f32 	[%r1190], %f5;
$L__BB1_75:
	setp.leu.f32 	%p532, %f6, %f1;
	@%p532 bra 	$L__BB1_77;
	shl.b32 	%r1191, %r39, 2;
	mov.u32 	%r1192, _ZZN3cub18CUB_300001_SM_10006detail6select23DeviceSelectSweepKernelINS2_10policy_hubIfNS0_8NullTypeEiLb0ELNS0_10SelectImplE0EE10Policy1000EPfPS5_S9_PiNS0_13ScanTileStateIiLb1EEE10LargerThanS5_iNS2_19streaming_context_tIlLb1EEELS6_0EEEvT0_T1_T2_T3_T4_T5_T6_T7_iT8_NS1_7vsmem_tEE19static_temp_storage;
	add.s32 	%r1193, %r1192, %r1191;
	st.shared.f32 	[%r1193], %f6;
$L__BB1_77:
	setp.leu.f32 	%p533, %f7, %f1;
	@%p533 bra 	$L__BB1_79;
	shl.b32 	%r1194, %r40, 2;
	mov.u32 	%r1195, _ZZN3cub18CUB_300001_SM_10006detail6select23DeviceSelectSweepKernelINS2_10policy_hubIfNS0_8NullTypeEiLb0ELNS0_10SelectImplE0EE10Policy1000EPfPS5_S9_PiNS0_13ScanTileStateIiLb1EEE10LargerThanS5_iNS2_19streaming_context_tIlLb1EEELS6_0EEEvT0_T1_T2_T3_T4_T5_T6_T7_iT8_NS1_7vsmem_tEE19static_temp_storage;
	add.s32 	%r1196, %r1195, %r1194;
	st.shared.f32 	[%r1196], %f7;
$L__BB1_79:
	setp.leu.f32 	%p534, %f8, %f1;
	@%p534 bra 	$L__BB1_81;
	shl.b32 	%r1197, %r41, 2;
	mov.u32 	%r1198, _ZZN3cub18CUB_300001_SM_10006detail6select23DeviceSelectSweepKernelINS2_10policy_hubIfNS0_8NullTypeEiLb0ELNS0_10SelectImplE0EE10Policy1000EPfPS5_S9_PiNS0_13ScanTileStateIiLb1EEE10LargerThanS5_iNS2_19streaming_context_tIlLb1EEELS6_0EEEvT0_T1_T2_T3_T4_T5_T6_T7_iT8_NS1_7vsmem_tEE19static_temp_storage;
	add.s32 	%r1199, %r1198, %r1197;
	st.shared.f32 	[%r1199], %f8;
$L__BB1_81:
	setp.leu.f32 	%p535, %f9, %f1;
	@%p535 bra 	$L__BB1_83;
	shl.b32 	%r1200, %r42, 2;
	mov.u32 	%r1201, _ZZN3cub18CUB_300001_SM_10006detail6select23DeviceSelectSweepKernelINS2_10policy_hubIfNS0_8NullTypeEiLb0ELNS0_10SelectImplE0EE10Policy1000EPfPS5_S9_PiNS0_13ScanTileStateIiLb1EEE10LargerThanS5_iNS2_19streaming_context_tIlLb1EEELS6_0EEEvT0_T1_T2_T3_T4_T5_T6_T7_iT8_NS1_7vsmem_tEE19static_temp_storage;
	add.s32 	%r1202, %r1201, %r1200;
	st.shared.f32 	[%r1202], %f9;
$L__BB1_83:
	setp.leu.f32 	%p536, %f10, %f1;
	@%p536 bra 	$L__BB1_85;
	shl.b32 	%r1203, %r43, 2;
	mov.u32 	%r1204, _ZZN3cub18CUB_300001_SM_10006detail6select23DeviceSelectSweepKernelINS2_10policy_hubIfNS0_8NullTypeEiLb0ELNS0_10SelectImplE0EE10Policy1000EPfPS5_S9_PiNS0_13ScanTileStateIiLb1EEE10LargerThanS5_iNS2_19streaming_context_tIlLb1EEELS6_0EEEvT0_T1_T2_T3_T4_T5_T6_T7_iT8_NS1_7vsmem_tEE19static_temp_storage;
	add.s32 	%r1205, %r1204, %r1203;
	st.shared.f32 	[%r1205], %f10;
$L__BB1_85:
	setp.leu.f32 	%p537, %f11, %f1;
	@%p537 bra 	$L__BB1_87;
	shl.b32 	%r1206, %r44, 2;
	mov.u32 	%r1207, _ZZN3cub18CUB_300001_SM_10006detail6select23DeviceSelectSweepKernelINS2_10policy_hubIfNS0_8NullTypeEiLb0ELNS0_10SelectImplE0EE10Policy1000EPfPS5_S9_PiNS0_13ScanTileStateIiLb1EEE10LargerThanS5_iNS2_19streaming_context_tIlLb1EEELS6_0EEEvT0_T1_T2_T3_T4_T5_T6_T7_iT8_NS1_7vsmem_tEE19static_temp_storage;
	add.s32 	%r1208, %r1207, %r1206;
	st.shared.f32 	[%r1208], %f11;
$L__BB1_87:
	setp.leu.f32 	%p538, %f12, %f1;
	@%p538 bra 	$L__BB1_89;
	shl.b32 	%r1209, %r45, 2;
	mov.u32 	%r1210, _ZZN3cub18CUB_300001_SM_10006detail6select23DeviceSelectSweepKernelINS2_10policy_hubIfNS0_8NullTypeEiLb0ELNS0_10SelectImplE0EE10Policy1000EPfPS5_S9_PiNS0_13ScanTileStateIiLb1EEE10LargerThanS5_iNS2_19streaming_context_tIlLb1EEELS6_0EEEvT0_T1_T2_T3_T4_T5_T6_T7_iT8_NS1_7vsmem_tEE19static_temp_storage;
	add.s32 	%r1211, %r1210, %r1209;
	st.shared.f32 	[%r1211], %f12;
$L__BB1_89:
	setp.leu.f32 	%p539, %f13, %f1;
	@%p539 bra 	$L__BB1_91;
	shl.b32 	%r1212, %r46, 2;
	mov.u32 	%r1213, _ZZN3cub18CUB_300001_SM_10006detail6select23DeviceSelectSweepKernelINS2_10policy_hubIfNS0_8NullTypeEiLb0ELNS0_10SelectImplE0EE10Policy1000EPfPS5_S9_PiNS0_13ScanTileStateIiLb1EEE10LargerThanS5_iNS2_19streaming_context_tIlLb1EEELS6_0EEEvT0_T1_T2_T3_T4_T5_T6_T7_iT8_NS1_7vsmem_tEE19static_temp_storage;
	add.s32 	%r1214, %r1213, %r1212;
	st.shared.f32 	[%r1214], %f13;
$L__BB1_91:
	setp.leu.f32 	%p540, %f14, %f1;
	@%p540 bra 	$L__BB1_93;
	shl.b32 	%r1215, %r47, 2;
	mov.u32 	%r1216, _ZZN3cub18CUB_300001_SM_10006detail6select23DeviceSelectSweepKernelINS2_10policy_hubIfNS0_8NullTypeEiLb0ELNS0_10SelectImplE0EE10Policy1000EPfPS5_S9_PiNS0_13ScanTileStateIiLb1EEE10LargerThanS5_iNS2_19streaming_context_tIlLb1EEELS6_0EEEvT0_T1_T2_T3_T4_T5_T6_T7_iT8_NS1_7vsmem_tEE19static_temp_storage;
	add.s32 	%r1217, %r1216, %r1215;
	st.shared.f32 	[%r1217], %f14;
$L__BB1_93:
	setp.leu.f32 	%p541, %f15, %f1;
	@%p541 bra 	$L__BB1_95;
	shl.b32 	%r1218, %r48, 2;
	mov.u32 	%r1219, _ZZN3cub18CUB_300001_SM_10006detail6select23DeviceSelectSweepKernelINS2_10policy_hubIfNS0_8NullTypeEiLb0ELNS0_10SelectImplE0EE10Policy1000EPfPS5_S9_PiNS0_13ScanTileStateIiLb1EEE10LargerThanS5_iNS2_19streaming_context_tIlLb1EEELS6_0EEEvT0_T1_T2_T3_T4_T5_T6_T7_iT8_NS1_7vsmem_tEE19static_temp_storage;
	add.s32 	%r1220, %r1219, %r1218;
	st.shared.f32 	[%r1220], %f15;
$L__BB1_95:
	setp.leu.f32 	%p542, %f16, %f1;
	@%p542 bra 	$L__BB1_97;
	shl.b32 	%r1221, %r49, 2;
	mov.u32 	%r1222, _ZZN3cub18CUB_300001_SM_10006detail6select23DeviceSelectSweepKernelINS2_10policy_hubIfNS0_8NullTypeEiLb0ELNS0_10SelectImplE0EE10Policy1000EPfPS5_S9_PiNS0_13ScanTileStateIiLb1EEE10LargerThanS5_iNS2_19streaming_context_tIlLb1EEELS6_0EEEvT0_T1_T2_T3_T4_T5_T6_T7_iT8_NS1_7vsmem_tEE19static_temp_storage;
	add.s32 	%r1223, %r1222, %r1221;
	st.shared.f32 	[%r1223], %f16;
$L__BB1_97:
	bar.sync 	0;
	setp.ge.u32 	%p543, %r1250, %r34;
	@%p543 bra 	$L__BB1_545;
	ld.param.u8 	%rs2, [%rd5];
	ld.param.u64 	%rd642, [%rd5+24];
	cvta.to.global.u64 	%rd7, %rd642;
	add.s32 	%r1224, %r23, %r24;
	add.s32 	%r1225, %r1224, %r25;
	add.s32 	%r1226, %r1225, %r26;
	add.s32 	%r1227, %r1226, %r27;
	add.s32 	%r1228, %r1227, %r28;
	add.s32 	%r1229, %r1228, %r29;
	add.s32 	%r1230, %r1229, %r30;
	add.s32 	%r1231, %r1230, %r31;
	add.s32 	%r1232, %r1231, %r32;
	add.s32 	%r1233, %r1232, %r33;
	add.s32 	%r1234, %r1233, %r22;
	not.b32 	%r1235, %r1250;
	add.s32 	%r50, %r1234, %r1235;
	mul.hi.u32 	%r1236, %r50, -1431655765;
	shr.u32 	%r1237, %r1236, 8;
	add.s32 	%r51, %r1237, 1;
	and.b32  	%r1238, %r1237, 3;
	setp.eq.s32 	%p544, %r1238, 3;
	@%p544 bra 	$L__BB1_103;
	cvt.u64.u32 	%rd666, %r1250;
	shl.b32 	%r1239, %r1250, 2;
	mov.u32 	%r1240, _ZZN3cub18CUB_300001_SM_10006detail6select23DeviceSelectSweepKernelINS2_10policy_hubIfNS0_8NullTypeEiLb0ELNS0_10SelectImplE0EE10Policy1000EPfPS5_S9_PiNS0_13ScanTileStateIiLb1EEE10LargerThanS5_iNS2_19streaming_context_tIlLb1EEELS6_0EEEvT0_T1_T2_T3_T4_T5_T6_T7_iT8_NS1_7vsmem_tEE19static_temp_storage;
	add.s32 	%r1249, %r1240, %r1239;
	and.b32  	%r1241, %r51, 3;
	neg.s32 	%r1248, %r1241;
$L__BB1_100:
	.pragma "nounroll";
	setp.ne.s16 	%p545, %rs2, 0;
	ld.shared.f32 	%f17, [%r1249];
	mov.b64 	%rd667, 0;
	@%p545 bra 	$L__BB1_102;
	ld.global.u64 	%rd667, [%rd7];
$L__BB1_102:
	add.s64 	%rd644, %rd667, %rd666;
	shl.b64 	%rd645, %rd644, 2;
	add.s64 	%rd646, %rd3, %rd645;
	st.global.f32 	[%rd646], %f17;
	add.s64 	%rd666, %rd666, 384;
	cvt.u32.u64 	%r1250, %rd666;
	add.s32 	%r1249, %r1249, 1536;
	add.s32 	%r1248, %r1248, 1;
	setp.ne.s32 	%p546, %r1248, 0;
	@%p546 bra 	$L__BB1_100;
$L__BB1_103:
	setp.lt.u32 	%p547, %r50, 1152;
	@%p547 bra 	$L__BB1_545;
	mul.wide.u32 	%rd648, %r1250, 4;
	add.s64 	%rd13, %rd3, %rd648;
	shl.b32 	%r1242, %r1250, 2;
	mov.u32 	%r1243, _ZZN3cub18CUB_300001_SM_10006detail6select23DeviceSelectSweepKernelINS2_10policy_hubIfNS0_8NullTypeEiLb0ELNS0_10SelectImplE0EE10Policy1000EPfPS5_S9_PiNS0_13ScanTileStateIiLb1EEE10LargerThanS5_iNS2_19streaming_context_tIlLb1EEELS6_0EEEvT0_T1_T2_T3_T4_T5_T6_T7_iT8_NS1_7vsmem_tEE19static_temp_storage;
	add.s32 	%r1244, %r1242, %r1243;
	add.s32 	%r1251, %r1244, 3072;
	mov.b64 	%rd668, 0;
$L__BB1_105:
	setp.ne.s16 	%p548, %rs2, 0;
	ld.shared.f32 	%f18, [%r1251+-3072];
	mov.b64 	%rd669, 0;
	@%p548 bra 	$L__BB1_107;
	ld.global.u64 	%rd669, [%rd7];
$L__BB1_107:
	setp.ne.s16 	%p549, %rs2, 0;
	shl.b64 	%rd651, %rd669, 2;
	add.s64 	%rd652, %rd668, %rd651;
	add.s64 	%rd653, %rd13, %rd652;
	st.global.f32 	[%rd653], %f18;
	ld.shared.f32 	%f19, [%r1251+-1536];
	mov.b64 	%rd670, 0;
	@%p549 bra 	$L__BB1_109;
	ld.global.u64 	%rd670, [%rd7];
$L__BB1_109:
	setp.ne.s16 	%p550, %rs2, 0;
	shl.b64 	%rd655, %rd670, 2;
	add.s64 	%rd656, %rd668, %rd655;
	add.s64 	%rd657, %rd13, %rd656;
	st.global.f32 	[%rd657+1536], %f19;
	ld.shared.f32 	%f20, [%r1251];
	mov.b64 	%rd671, 0;
	@%p550 bra 	$L__BB1_111;
	ld.global.u64 	%rd671, [%rd7];
$L__BB1_111:
	setp.ne.s16 	%p551, %rs2, 0;
	shl.b64 	%rd659, %rd671, 2;
	add.s64 	%rd660, %rd668, %rd659;
	add.s64 	%rd661, %rd13, %rd660;
	st.global.f32 	[%rd661+3072], %f20;
	ld.shared.f32 	%f21, [%r1251+1536];
	mov.b64 	%rd672, 0;
	@%p551 bra 	$L__BB1_113;
	ld.global.u64 	%rd672, [%rd7];
$L__BB1_113:
	shl.b64 	%rd662, %rd672, 2;
	add.s64 	%rd663, %rd668, %rd662;
	add.s64 	%rd664, %rd13, %rd663;
	st.global.f32 	[%rd664+4608], %f21;
	add.s32 	%r1250, %r1250, 1536;
	add.s64 	%rd668, %rd668, 6144;
	add.s32 	%r1251, %r1251, 6144;
	setp.lt.s32 	%p552, %r1250, %r34;
	@%p552 bra 	$L__BB1_105;
	bra.uni 	$L__BB1_545;
$L__BB1_114:
	ld.param.u8 	%rs54, [%rd1];
	setp.eq.s16 	%p354, %rs54, 0;
	ld.param.u64 	%rd440, [%rd1+16];
	selp.b64 	%rd441, %rd440, 0, %p354;
	cvt.s64.s32 	%rd442, %r2;
	add.s64 	%rd443, %rd441, %rd442;
	mov.u32 	%r1270, %tid.x;
	and.b32  	%r856, %r1270, 31;
	and.b32  	%r857, %r1270, 992;
	mul.lo.s32 	%r858, %r857, 15;
	or.b32  	%r859, %r858, %r856;
	cvt.u64.u32 	%rd444, %r859;
	add.s64 	%rd445, %rd443, %rd444;
	shl.b64 	%rd446, %rd445, 2;
	add.s64 	%rd447, %rd2, %rd446;
	ld.global.f32 	%f202, [%rd447];
	ld.global.f32 	%f203, [%rd447+128];
	ld.global.f32 	%f204, [%rd447+256];
	ld.global.f32 	%f205, [%rd447+384];
	ld.global.f32 	%f206, [%rd447+512];
	ld.global.f32 	%f207, [%rd447+640];
	ld.global.f32 	%f208, [%rd447+768];
	ld.global.f32 	%f209, [%rd447+896];
	ld.global.f32 	%f210, [%rd447+1024];
	ld.global.f32 	%f211, [%rd447+1152];
	ld.global.f32 	%f212, [%rd447+1280];
	ld.global.f32 	%f213, [%rd447+1408];
	ld.global.f32 	%f214, [%rd447+1536];
	ld.global.f32 	%f215, [%rd447+1664];
	ld.global.f32 	%f216, [%rd447+1792];
	// begin inline asm
	mov.u32 %r825, %laneid;
	// end inline asm
	shr.u32 	%r67, %r1270, 5;
	mad.lo.s32 	%r860, %r67, 480, %r825;
	shl.b32 	%r861, %r860, 2;
	mov.u32 	%r862, _ZZN3cub18CUB_300001_SM_10006detail6select23DeviceSelectSweepKernelINS2_10policy_hubIfNS0_8NullTypeEiLb0ELNS0_10SelectImplE0EE10Policy1000EPfPS5_S9_PiNS0_13ScanTileStateIiLb1EEE10LargerThanS5_iNS2_19streaming_context_tIlLb1EEELS6_0EEEvT0_T1_T2_T3_T4_T5_T6_T7_iT8_NS1_7vsmem_tEE19static_temp_storage;
	add.s32 	%r863, %r862, %r861;
	st.shared.f32 	[%r863], %f202;
	st.shared.f32 	[%r863+128], %f203;
	st.shared.f32 	[%r863+256], %f204;
	st.shared.f32 	[%r863+384], %f205;
	st.shared.f32 	[%r863+512], %f206;
	st.shared.f32 	[%r863+640], %f207;
	st.shared.f32 	[%r863+768], %f208;
	st.shared.f32 	[%r863+896], %f209;
	st.shared.f32 	[%r863+1024], %f210;
	st.shared.f32 	[%r863+1152], %f211;
	st.shared.f32 	[%r863+1280], %f212;
	st.shared.f32 	[%r863+1408], %f213;
	st.shared.f32 	[%r863+1536], %f214;
	st.shared.f32 	[%r863+1664], %f215;
	st.shared.f32 	[%r863+1792], %f216;
	bar.warp.sync 	-1;
	mad.lo.s32 	%r864, %r825, 56, %r863;
	ld.shared.f32 	%f22, [%r864];
	ld.shared.f32 	%f23, [%r864+4];
	ld.shared.f32 	%f24, [%r864+8];
	ld.shared.f32 	%f25, [%r864+12];
	ld.shared.f32 	%f26, [%r864+16];
	ld.shared.f32 	%f27, [%r864+20];
	ld.shared.f32 	%f28, [%r864+24];
	ld.shared.f32 	%f29, [%r864+28];
	ld.shared.f32 	%f30, [%r864+32];
	ld.shared.f32 	%f31, [%r864+36];
	ld.shared.f32 	%f32, [%r864+40];
	ld.shared.f32 	%f33, [%r864+44];
	ld.shared.f32 	%f34, [%r864+48];
	ld.shared.f32 	%f35, [%r864+52];
	ld.shared.f32 	%f36, [%r864+56];
	setp.gt.f32 	%p355, %f22, %f1;
	selp.u32 	%r68, 1, 0, %p355;
	setp.gt.f32 	%p356, %f23, %f1;
	selp.u32 	%r865, 1, 0, %p356;
	setp.gt.f32 	%p357, %f24, %f1;
	selp.u32 	%r866, 1, 0, %p357;
	setp.gt.f32 	%p358, %f25, %f1;
	selp.u32 	%r867, 1, 0, %p358;
	setp.gt.f32 	%p359, %f26, %f1;
	selp.u32 	%r868, 1, 0, %p359;
	setp.gt.f32 	%p360, %f27, %f1;
	selp.u32 	%r869, 1, 0, %p360;
	setp.gt.f32 	%p361, %f28, %f1;
	selp.u32 	%r870, 1, 0, %p361;
	setp.gt.f32 	%p362, %f29, %f1;
	selp.u32 	%r871, 1, 0, %p362;
	setp.gt.f32 	%p363, %f30, %f1;
	selp.u32 	%r872, 1, 0, %p363;
	setp.gt.f32 	%p364, %f31, %f1;
	selp.u32 	%r873, 1, 0, %p364;
	setp.gt.f32 	%p365, %f32, %f1;
	selp.u32 	%r874, 1, 0, %p365;
	setp.gt.f32 	%p366, %f33, %f1;
	selp.u32 	%r875, 1, 0, %p366;
	setp.gt.f32 	%p367, %f34, %f1;
	selp.u32 	%r876, 1, 0, %p367;
	setp.gt.f32 	%p368, %f35, %f1;
	selp.u32 	%r877, 1, 0, %p368;
	setp.gt.f32 	%p369, %f36, %f1;
	selp.u32 	%r878, 1, 0, %p369;
	bar.sync 	0;
	add.s32 	%r69, %r865, %r68;
	add.s32 	%r70, %r69, %r866;
	add.s32 	%r71, %r70, %r867;
	add.s32 	%r72, %r71, %r868;
	add.s32 	%r73, %r72, %r869;
	add.s32 	%r74, %r73, %r870;
	add.s32 	%r75, %r74, %r871;
	add.s32 	%r76, %r75, %r872;
	add.s32 	%r77, %r76, %r873;
	add.s32 	%r78, %r77, %r874;
	add.s32 	%r79, %r78, %r875;
	add.s32 	%r80, %r79, %r876;
	add.s32 	%r81, %r80, %r877;
	add.s32 	%r830, %r81, %r878;
	mov.b32 	%r828, 1;
	mov.b32 	%r853, 0;
	mov.b32 	%r855, -1;
	// begin inline asm
	{  .reg .s32 r0;  .reg .pred p;  shfl.sync.up.b32 r0|p, %r830, %r828, %r853, %r855;  @p add.s32 r0, r0, %r830;  mov.s32 %r826, r0;}
	// end inline asm
	mov.b32 	%r834, 2;
	// begin inline asm
	{  .reg .s32 r0;  .reg .pred p;  shfl.sync.up.b32 r0|p, %r826, %r834, %r853, %r855;  @p add.s32 r0, r0, %r826;  mov.s32 %r832, r0;}
	// end inline asm
	mov.b32 	%r840, 4;
	// begin inline asm
	{  .reg .s32 r0;  .reg .pred p;  shfl.sync.up.b32 r0|p, %r832, %r840, %r853, %r855;  @p add.s32 r0, r0, %r832;  mov.s32 %r838, r0;}
	// end inline asm
	mov.b32 	%r846, 8;
	// begin inline asm
	{  .reg .s32 r0;  .reg .pred p;  shfl.sync.up.b32 r0|p, %r838, %r846, %r853, %r855;  @p add.s32 r0, r0, %r838;  mov.s32 %r844, r0;}
	// end inline asm
	mov.b32 	%r852, 16;
	// begin inline asm
	{  .reg .s32 r0;  .reg .pred p;  shfl.sync.up.b32 r0|p, %r844, %r852, %r853, %r855;  @p add.s32 r0, r0, %r844;  mov.s32 %r850, r0;}
	// end inline asm
	setp.ne.s32 	%p370, %r825, 31;
	@%p370 bra 	$L__BB1_116;
	shl.b32 	%r879, %r67, 2;
	add.s32 	%r881, %r862, %r879;
	st.shared.u32 	[%r881], %r850;
$L__BB1_116:
	sub.s32 	%r882, %r850, %r830;
	bar.sync 	0;
	ld.shared.v4.u32 	{%r883, %r884, %r885, %r886}, [_ZZN3cub18CUB_300001_SM_10006detail6select23DeviceSelectSweepKernelINS2_10policy_hubIfNS0_8NullTypeEiLb0ELNS0_10SelectImplE0EE10Policy1000EPfPS5_S9_PiNS0_13ScanTileStateIiLb1EEE10LargerThanS5_iNS2_19streaming_context_tIlLb1EEELS6_0EEEvT0_T1_T2_T3_T4_T5_T6_T7_iT8_NS1_7vsmem_tEE19static_temp_storage];
	add.s32 	%r887, %r884, %r883;
	setp.eq.s32 	%p371, %r67, 2;
	selp.b32 	%r888, %r887, %r883, %p371;
	add.s32 	%r889, %r887, %r885;
	setp.eq.s32 	%p372, %r67, 3;
	selp.b32 	%r890, %r889, %r888, %p372;
	add.s32 	%r891, %r889, %r886;
	setp.eq.s32 	%p373, %r67, 4;
	selp.b32 	%r892, %r891, %r890, %p373;
	ld.shared.v4.u32 	{%r893, %r894, %r895, %r896}, [_ZZN3cub18CUB_300001_SM_10006detail6select23DeviceSelectSweepKernelINS2_10policy_hubIfNS0_8NullTypeEiLb0ELNS0_10SelectImplE0EE10Policy1000EPfPS5_S9_PiNS0_13ScanTileStateIiLb1EEE10LargerThanS5_iNS2_19streaming_context_tIlLb1EEELS6_0EEEvT0_T1_T2_T3_T4_T5_T6_T7_iT8_NS1_7vsmem_tEE19static_temp_storage+16];
	add.s32 	%r897, %r891, %r893;
	setp.eq.s32 	%p374, %r67, 5;
	selp.b32 	%r898, %r897, %r892, %p374;
	add.s32 	%r899, %r897, %r894;
	setp.eq.s32 	%p375, %r67, 6;
	selp.b32 	%r900, %r899, %r898, %p375;
	add.s32 	%r901, %r899, %r895;
	setp.eq.s32 	%p376, %r67, 7;
	selp.b32 	%r902, %r901, %r900, %p376;
	add.s32 	%r903, %r901, %r896;
	setp.eq.s32 	%p377, %r67, 8;
	selp.b32 	%r904, %r903, %r902, %p377;
	ld.shared.v4.u32 	{%r905, %r906, %r907, %r908}, [_ZZN3cub18CUB_300001_SM_10006detail6select23DeviceSelectSweepKernelINS2_10policy_hubIfNS0_8NullTypeEiLb0ELNS0_10SelectImplE0EE10Policy1000EPfPS5_S9_PiNS0_13ScanTileStateIiLb1EEE10LargerThanS5_iNS2_19streaming_context_tIlLb1EEELS6_0EEEvT0_T1_T2_T3_T4_T5_T6_T7_iT8_NS1_7vsmem_tEE19static_temp_storage+32];
	add.s32 	%r909, %r903, %r905;
	setp.eq.s32 	%p378, %r67, 9;
	selp.b32 	%r910, %r909, %r904, %p378;
	add.s32 	%r911, %r909, %r906;
	setp.eq.s32 	%p379, %r67, 10;
	selp.b32 	%r912, %r911, %r910, %p379;
	add.s32 	%r913, %r911, %r907;
	setp.eq.s32 	%p380, %r67, 11;
	selp.b32 	%r914, %r913, %r912, %p380;
	add.s32 	%r84, %r913, %r908;
	setp.gt.u32 	%p381, %r1270, 31;
	setp.lt.u32 	%p382, %r1270, 32;
	setp.eq.s32 	%p383, %r825, 0;
	selp.b32 	%r915, 0, %r882, %p383;
	add.s32 	%r1266, %r914, %r915;
	selp.b32 	%r86, %r882, %r1266, %p382;
	@%p381 bra 	$L__BB1_132;
	setp.ne.s32 	%p384, %r1270, 0;
	mul.wide.s32 	%rd448, %r1253, 8;
	add.s64 	%rd54, %rd4, %rd448;
	@%p384 bra 	$L__BB1_119;
	st.shared.u32 	[_ZZN3cub18CUB_300001_SM_10006detail6select23DeviceSelectSweepKernelINS2_10policy_hubIfNS0_8NullTypeEiLb0ELNS0_10SelectImplE0EE10Policy1000EPfPS5_S9_PiNS0_13ScanTileStateIiLb1EEE10LargerThanS5_iNS2_19streaming_context_tIlLb1EEELS6_0EEEvT0_T1_T2_T3_T4_T5_T6_T7_iT8_NS1_7vsmem_tEE19static_temp_storage+76], %r84;
	add.s64 	%rd449, %rd54, 256;
	mov.b32 	%r916, 100;
	// begin inline asm
	st.relaxed.gpu.v2.u32 [%rd449], {%r916, %r84};
	// end inline asm
$L__BB1_119:
	not.b32 	%r922, %r1270;
	add.s32 	%r1261, %r1253, %r922;
	mov.b32 	%r918, 585;
	// begin inline asm
	nanosleep.u32 %r918;
	// end inline asm
	mul.wide.s32 	%rd451, %r1261, 8;
	add.s64 	%rd452, %rd4, %rd451;
	add.s64 	%rd450, %rd452, 256;
	// begin inline asm
	ld.relaxed.gpu.v2.u32 {%r1263, %r1255}, [%rd450];
	// end inline asm
	mov.b32 	%r1256, 754;
$L__BB1_120:
	setp.eq.s32 	%p385, %r1263, 99;
	mov.b32 	%r923, -1;
	vote.sync.any.pred 	%p386, %p385, %r923;
	not.pred 	%p387, %p386;
	@%p387 bra 	$L__BB1_122;
	shr.u32 	%r96, %r1256, 1;
	mul.lo.s32 	%r1093, %r1253, 16807;
	and.b32  	%r1253, %r1093, 2147483647;
	sub.s32 	%r1094, %r1256, %r96;
	add.s32 	%r1095, %r1094, 1;
	rem.u32 	%r1096, %r1253, %r1095;
	add.s32 	%r1090, %r1096, %r96;
	// begin inline asm
	nanosleep.u32 %r1090;
	// end inline asm
	// begin inline asm
	ld.relaxed.gpu.v2.u32 {%r1263, %r1255}, [%rd450];
	// end inline asm
	mov.u32 	%r1256, %r96;
	bra.uni 	$L__BB1_120;
$L__BB1_122:
	setp.eq.s32 	%p388, %r1263, 101;
	mov.b32 	%r950, -1;
	vote.sync.ballot.b32 	%r952, %p388, %r950;
	// begin inline asm
	mov.u32 %r925, %lanemask_ge;
	// end inline asm
	and.b32  	%r953, %r952, %r925;
	or.b32  	%r954, %r953, -2147483648;
	add.s32 	%r955, %r954, -1;
	not.b32 	%r956, %r954;
	and.b32  	%r957, %r956, %r955;
	popc.b32 	%r929, %r957;
	mov.b32 	%r928, 1;
	// begin inline asm
	shfl.sync.down.b32 %r926, %r1255, %r928, %r929, %r950;
	// end inline asm
	setp.lt.s32 	%p390, %r825, %r929;
	selp.b32 	%r958, %r926, 0, %p390;
	add.s32 	%r932, %r958, %r1255;
	mov.b32 	%r933, 2;
	// begin inline asm
	shfl.sync.down.b32 %r931, %r932, %r933, %r929, %r950;
	// end inline asm
	add.s32 	%r101, %r825, 2;
	setp.gt.s32 	%p391, %r101, %r929;
	selp.b32 	%r959, 0, %r931, %p391;
	add.s32 	%r937, %r932, %r959;
	mov.b32 	%r938, 4;
	// begin inline asm
	shfl.sync.down.b32 %r936, %r937, %r938, %r929, %r950;
	// end inline asm
	add.s32 	%r102, %r825, 4;
	setp.gt.s32 	%p392, %r102, %r929;
	selp.b32 	%r960, 0, %r936, %p392;
	add.s32 	%r942, %r937, %r960;
	mov.b32 	%r943, 8;
	// begin inline asm
	shfl.sync.down.b32 %r941, %r942, %r943, %r929, %r950;
	// end inline asm
	add.s32 	%r103, %r825, 8;
	setp.gt.s32 	%p393, %r103, %r929;
	selp.b32 	%r961, 0, %r941, %p393;
	add.s32 	%r947, %r942, %r961;
	mov.b32 	%r948, 16;
	// begin inline asm
	shfl.sync.down.b32 %r946, %r947, %r948, %r929, %r950;
	// end inline asm
	add.s32 	%r104, %r825, 16;
	setp.gt.s32 	%p394, %r104, %r929;
	selp.b32 	%r962, 0, %r946, %p394;
	add.s32 	%r1259, %r947, %r962;
	add.s64 	%rd56, %rd4, 256;
	mov.b32 	%r1257, 754;
$L__BB1_123:
	setp.ne.s32 	%p395, %r1263, 101;
	mov.b32 	%r963, -1;
	vote.sync.all.pred 	%p396, %p395, %r963;
	not.pred 	%p397, %p396;
	@%p397 bra 	$L__BB1_128;
	shr.u32 	%r1257, %r1257, 1;
	mul.wide.s32 	%rd553, %r1261, 8;
	add.s64 	%rd554, %rd56, %rd553;
	add.s64 	%rd552, %rd554, -256;
	// begin inline asm
	ld.relaxed.gpu.v2.u32 {%r1263, %r1264}, [%rd552];
	// end inline asm
	mov.u32 	%r1265, %r1257;
$L__BB1_125:
	setp.eq.s32 	%p457, %r1263, 99;
	mov.b32 	%r1044, -1;
	vote.sync.any.pred 	%p458, %p457, %r1044;
	not.pred 	%p459, %p458;
	@%p459 bra 	$L__BB1_127;
	shr.u32 	%r120, %r1265, 1;
	mul.lo.s32 	%r1086, %r1253, 16807;
	and.b32  	%r1253, %r1086, 2147483647;
	sub.s32 	%r1087, %r1265, %r120;
	add.s32 	%r1088, %r1087, 1;
	rem.u32 	%r1089, %r1253, %r1088;
	add.s32 	%r1083, %r1089, %r120;
	// begin inline asm
	nanosleep.u32 %r1083;
	// end inline asm
	// begin inline asm
	ld.relaxed.gpu.v2.u32 {%r1263, %r1264}, [%rd552];
	// end inline asm
	mov.u32 	%r1265, %r120;
	bra.uni 	$L__BB1_125;
$L__BB1_127:
	setp.eq.s32 	%p460, %r1263, 101;
	mov.b32 	%r1070, -1;
	vote.sync.ballot.b32 	%r1071, %p460, %r1070;
	and.b32  	%r1072, %r1071, %r925;
	or.b32  	%r1073, %r1072, -2147483648;
	add.s32 	%r1074, %r1073, -1;
	not.b32 	%r1075, %r1073;
	and.b32  	%r1076, %r1075, %r1074;
	popc.b32 	%r1049, %r1076;
	mov.b32 	%r1048, 1;
	// begin inline asm
	shfl.sync.down.b32 %r1046, %r1264, %r1048, %r1049, %r1070;
	// end inline asm
	setp.lt.s32 	%p462, %r825, %r1049;
	selp.b32 	%r1077, %r1046, 0, %p462;
	add.s32 	%r1052, %r1077, %r1264;
	mov.b32 	%r1053, 2;
	// begin inline asm
	shfl.sync.down.b32 %r1051, %r1052, %r1053, %r1049, %r1070;
	// end inline asm
	setp.gt.s32 	%p463, %r101, %r1049;
	selp.b32 	%r1078, 0, %r1051, %p463;
	add.s32 	%r1057, %r1052, %r1078;
	mov.b32 	%r1058, 4;
	// begin inline asm
	shfl.sync.down.b32 %r1056, %r1057, %r1058, %r1049, %r1070;
	// end inline asm
	setp.gt.s32 	%p464, %r102, %r1049;
	selp.b32 	%r1079, 0, %r1056, %p464;
	add.s32 	%r1062, %r1057, %r1079;
	mov.b32 	%r1063, 8;
	// begin inline asm
	shfl.sync.down.b32 %r1061, %r1062, %r1063, %r1049, %r1070;
	// end inline asm
	setp.gt.s32 	%p465, %r103, %r1049;
	selp.b32 	%r1080, 0, %r1061, %p465;
	add.s32 	%r1067, %r1062, %r1080;
	mov.b32 	%r1068, 16;
	// begin inline asm
	shfl.sync.down.b32 %r1066, %r1067, %r1068, %r1049, %r1070;
	// end inline asm
	setp.gt.s32 	%p466, %r104, %r1049;
	selp.b32 	%r1081, 0, %r1066, %p466;
	add.s32 	%r1082, %r1081, %r1259;
	add.s32 	%r1259, %r1082, %r1067;
	add.s32 	%r1261, %r1261, -32;
	bra.uni 	$L__BB1_123;
$L__BB1_128:
	setp.ne.s32 	%p398, %r1270, 0;
	@%p398 bra 	$L__BB1_130;
	add.s32 	%r966, %r1259, %r84;
	add.s64 	%rd453, %rd54, 256;
	mov.b32 	%r965, 101;
	// begin inline asm
	st.relaxed.gpu.v2.u32 [%rd453], {%r965, %r966};
	// end inline asm
	st.shared.u32 	[_ZZN3cub18CUB_300001_SM_10006detail6select23DeviceSelectSweepKernelINS2_10policy_hubIfNS0_8NullTypeEiLb0ELNS0_10SelectImplE0EE10Policy1000EPfPS5_S9_PiNS0_13ScanTileStateIiLb1EEE10LargerThanS5_iNS2_19streaming_context_tIlLb1EEELS6_0EEEvT0_T1_T2_T3_T4_T5_T6_T7_iT8_NS1_7vsmem_tEE19static_temp_storage+68], %r1259;
	st.shared.u32 	[_ZZN3cub18CUB_300001_SM_10006detail6select23DeviceSelectSweepKernelINS2_10policy_hubIfNS0_8NullTypeEiLb0ELNS0_10SelectImplE0EE10Policy1000EPfPS5_S9_PiNS0_13ScanTileStateIiLb1EEE10LargerThanS5_iNS2_19streaming_context_tIlLb1EEELS6_0EEEvT0_T1_T2_T3_T4_T5_T6_T7_iT8_NS1_7vsmem_tEE19static_temp_storage+72], %r966;
$L__BB1_130:
	setp.ne.s32 	%p399, %r825, 0;
	mov.u32 	%r1266, %r86;
	@%p399 bra 	$L__BB1_132;
	st.shared.u32 	[_ZZN3cub18CUB_300001_SM_10006detail6select23DeviceSelectSweepKernelINS2_10policy_hubIfNS0_8NullTypeEiLb0ELNS0_10SelectImplE0EE10Policy1000EPfPS5_S9_PiNS0_13ScanTileStateIiLb1EEE10LargerThanS5_iNS2_19streaming_context_tIlLb1EEELS6_0EEEvT0_T1_T2_T3_T4_T5_T6_T7_iT8_NS1_7vsmem_tEE19static_temp_storage+60], %r1259;
	mov.u32 	%r1266, %r1259;
$L__BB1_132:
	mov.u64 	%rd58, %rd205;
	bar.sync 	0;
	setp.eq.s32 	%p400, %r1270, 0;
	ld.shared.u32 	%r967, [_ZZN3cub18CUB_300001_SM_10006detail6select23DeviceSelectSweepKernelINS2_10policy_hubIfNS0_8NullTypeEiLb0ELNS0_10SelectImplE0EE10Policy1000EPfPS5_S9_PiNS0_13ScanTileStateIiLb1EEE10LargerThanS5_iNS2_19streaming_context_tIlLb1EEELS6_0EEEvT0_T1_T2_T3_T4_T5_T6_T7_iT8_NS1_7vsmem_tEE19static_temp_storage+60];
	.pragma "used_bytes_mask 61680";
	ld.shared.v4.u32 	{%r968, %r127, %r969, %r128}, [_ZZN3cub18CUB_300001_SM_10006detail6select23DeviceSelectSweepKernelINS2_10policy_hubIfNS0_8NullTypeEiLb0ELNS0_10SelectImplE0EE10Policy1000EPfPS5_S9_PiNS0_13ScanTileStateIiLb1EEE10LargerThanS5_iNS2_19streaming_context_tIlLb1EEELS6_0EEEvT0_T1_T2_T3_T4_T5_T6_T7_iT8_NS1_7vsmem_tEE19static_temp_storage+64];
	selp.b32 	%r970, 0, %r967, %p400;
	add.s32 	%r129, %r970, %r1266;
	add.s32 	%r130, %r129, %r68;
	add.s32 	%r131, %r69, %r129;
	add.s32 	%r132, %r70, %r129;
	add.s32 	%r133, %r71, %r129;
	add.s32 	%r134, %r72, %r129;
	add.s32 	%r135, %r73, %r129;
	add.s32 	%r136, %r74, %r129;
	add.s32 	%r137, %r75, %r129;
	add.s32 	%r138, %r76, %r129;
	add.s32 	%r139, %r77, %r129;
	add.s32 	%r140, %r78, %r129;
	add.s32 	%r141, %r79, %r129;
	add.s32 	%r142, %r80, %r129;
	add.s32 	%r143, %r81, %r129;
	setp.gt.s32 	%p401, %r128, 384;
	@%p401 bra 	$L__BB1_193;
	setp.gt.f32 	%p402, %f22, %f1;
	ld.param.u8 	%rs3, [%rd58];
	ld.param.u64 	%rd454, [%rd58+24];
	cvta.to.global.u64 	%rd59, %rd454;
	@%p402 bra 	$L__BB1_134;
	bra.uni 	$L__BB1_137;
$L__BB1_134:
	setp.ne.s16 	%p403, %rs3, 0;
	mov.b64 	%rd693, 0;
	@%p403 bra 	$L__BB1_136;
	ld.global.u64 	%rd693, [%rd59];
$L__BB1_136:
	cvt.s64.s32 	%rd456, %r129;
	add.s64 	%rd457, %rd693, %rd456;
	shl.b64 	%rd458, %rd457, 2;
	add.s64 	%rd459, %rd3, %rd458;
	st.global.f32 	[%rd459], %f22;
$L__BB1_137:
	setp.leu.f32 	%p404, %f23, %f1;
	@%p404 bra 	$L__BB1_141;
	setp.ne.s16 	%p405, %rs3, 0;
	mov.b64 	%rd694, 0;
	@%p405 bra 	$L__BB1_140;
	ld.global.u64 	%rd694, [%rd59];
$L__BB1_140:
	cvt.s64.s32 	%rd461, %r130;
	add.s64 	%rd462, %rd694, %rd461;
	shl.b64 	%rd463, %rd462, 2;
	add.s64 	%rd464, %rd3, %rd463;
	st.global.f32 	[%rd464], %f23;
$L__BB1_141:
	setp.leu.f32 	%p406, %f24, %f1;
	@%p406 bra 	$L__BB1_145;
	setp.ne.s16 	%p407, %rs3, 0;
	mov.b64 	%rd695, 0;
	@%p407 bra 	$L__BB1_144;
	ld.global.u64 	%rd695, [%rd59];
$L__BB1_144:
	cvt.s64.s32 	%rd466, %r131;
	add.s64 	%rd467, %rd695, %rd466;
	shl.b64 	%rd468, %rd467, 2;
	add.s64 	%rd469, %rd3, %rd468;
	st.global.f32 	[%rd469], %f24;
$L__BB1_145:
	setp.leu.f32 	%p408, %f25, %f1;
	@%p408 bra 	$L__BB1_149;
	setp.ne.s16 	%p409, %rs3, 0;
	mov.b64 	%rd696, 0;
	@%p409 bra 	$L__BB1_148;
	ld.global.u64 	%rd696, [%rd59];
$L__BB1_148:
	cvt.s64.s32 	%rd471, %r132;
	add.s64 	%rd472, %rd696, %rd471;
	shl.b64 	%rd473, %rd472, 2;
	add.s64 	%rd474, %rd3, %rd473;
	st.global.f32 	[%rd474], %f25;
$L__BB1_149:
	setp.leu.f32 	%p410, %f26, %f1;
	@%p410 bra 	$L__BB1_153;
	setp.ne.s16 	%p411, %rs3, 0;
	mov.b64 	%rd697, 0;
	@%p411 bra 	$L__BB1_152;
	ld.global.u64 	%rd697, [%rd59];
$L__BB1_152:
	cvt.s64.s32 	%rd476, %r133;
	add.s64 	%rd477, %rd697, %rd476;
	shl.b64 	%rd478, %rd477, 2;
	add.s64 	%rd479, %rd3, %rd478;
	st.global.f32 	[%rd479], %f26;
$L__BB1_153:
	setp.leu.f32 	%p412, %f27, %f1;
	@%p412 bra 	$L__BB1_157;
	setp.ne.s16 	%p413, %rs3, 0;
	mov.b64 	%rd698, 0;
	@%p413 bra 	$L__BB1_156;
	ld.global.u64 	%rd698, [%rd59];
$L__BB1_156:
	cvt.s64.s32 	%rd481, %r134;
	add.s64 	%rd482, %rd698, %rd481;
	shl.b64 	%rd483, %rd482, 2;
	add.s64 	%rd484, %rd3, %rd483;
	st.global.f32 	[%rd484], %f27;
$L__BB1_157:
	setp.leu.f32 	%p414, %f28, %f1;
	@%p414 bra 	$L__BB1_161;
	setp.ne.s16 	%p415, %rs3, 0;
	mov.b64 	%rd699, 0;
	@%p415 bra 	$L__BB1_160;
	ld.global.u64 	%rd699, [%rd59];
$L__BB1_160:
	cvt.s64.s32 	%rd486, %r135;
	add.s64 	%rd487, %rd699, %rd486;
	shl.b64 	%rd488, %rd487, 2;
	add.s64 	%rd489, %rd3, %rd488;
	st.global.f32 	[%rd489], %f28;
$L__BB1_161:
	setp.leu.f32 	%p416, %f29, %f1;
	@%p416 bra 	$L__BB1_165;
	setp.ne.s16 	%p417, %rs3, 0;
	mov.b64 	%rd700, 0;
	@%p417 bra 	$L__BB1_164;
	ld.global.u64 	%rd700, [%rd59];
$L__BB1_164:
	cvt.s64.s32 	%rd491, %r136;
	add.s64 	%rd492, %rd700, %rd491;
	shl.b64 	%rd493, %rd492, 2;
	add.s64 	%rd494, %rd3, %rd493;
	st.global.f32 	[%rd494], %f29;
$L__BB1_165:
	setp.leu.f32 	%p418, %f30, %f1;
	@%p418 bra 	$L__BB1_169;
	setp.ne.s16 	%p419, %rs3, 0;
	mov.b64 	%rd701, 0;
	@%p419 bra 	$L__BB1_168;
	ld.global.u64 	%rd701, [%rd59];
$L__BB1_168:
	cvt.s64.s32 	%rd496, %r137;
	add.s64 	%rd497, %rd701, %rd496;
	shl.b64 	%rd498, %rd497, 2;
	add.s64 	%rd499, %rd3, %rd498;
	st.global.f32 	[%rd499], %f30;
$L__BB1_169:
	setp.leu.f32 	%p420, %f31, %f1;
	@%p420 bra 	$L__BB1_173;
	setp.ne.s16 	%p421, %rs3, 0;
	mov.b64 	%rd702, 0;
	@%p421 bra 	$L__BB1_172;
	ld.global.u64 	%rd702, [%rd59];
$L__BB1_172:
	cvt.s64.s32 	%rd501, %r138;
	add.s64 	%rd502, %rd702, %rd501;
	shl.b64 	%rd503, %rd502, 2;
	add.s64 	%rd504, %rd3, %rd503;
	st.global.f32 	[%rd504], %f31;
$L__BB1_173:
	setp.leu.f32 	%p422, %f32, %f1;
	@%p422 bra 	$L__BB1_177;
	setp.ne.s16 	%p423, %rs3, 0;
	mov.b64 	%rd703, 0;
	@%p423 bra 	$L__BB1_176;
	ld.global.u64 	%rd703, [%rd59];
$L__BB1_176:
	cvt.s64.s32 	%rd506, %r139;
	add.s64 	%rd507, %rd703, %rd506;
	shl.b64 	%rd508, %rd507, 2;
	add.s64 	%rd509, %rd3, %rd508;
	st.global.f32 	[%rd509], %f32;
$L__BB1_177:
	setp.leu.f32 	%p424, %f33, %f1;
	@%p424 bra 	$L__BB1_181;
	setp.ne.s16 	%p425, %rs3, 0;
	mov.b64 	%rd704, 0;
	@%p425 bra 	$L__BB1_180;
	ld.global.u64 	%rd704, [%rd59];
$L__BB1_180:
	cvt.s64.s32 	%rd511, %r140;
	add.s64 	%rd512, %rd704, %rd511;
	shl.b64 	%rd513, %rd512, 2;
	add.s64 	%rd514, %rd3, %rd513;
	st.global.f32 	[%rd514], %f33;
$L__BB1_181:
	setp.leu.f32 	%p426, %f34, %f1;
	@%p426 bra 	$L__BB1_185;
	setp.ne.s16 	%p427, %rs3, 0;
	mov.b64 	%rd705, 0;
	@%p427 bra 	$L__BB1_184;
	ld.global.u64 	%rd705, [%rd59];
$L__BB1_184:
	cvt.s64.s32 	%rd516, %r141;
	add.s64 	%rd517, %rd705, %rd516;
	shl.b64 	%rd518, %rd517, 2;
	add.s64 	%rd519, %rd3, %rd518;
	st.global.f32 	[%rd519], %f34;
$L__BB1_185:
	setp.leu.f32 	%p428, %f35, %f1;
	@%p428 bra 	$L__BB1_189;
	setp.ne.s16 	%p429, %rs3, 0;
	mov.b64 	%rd706, 0;
	@%p429 bra 	$L__BB1_188;
	ld.global.u64 	%rd706, [%rd59];
$L__BB1_188:
	cvt.s64.s32 	%rd521, %r142;
	add.s64 	%rd522, %rd706, %rd521;
	shl.b64 	%rd523, %rd522, 2;
	add.s64 	%rd524, %rd3, %rd523;
	st.global.f32 	[%rd524], %f35;
$L__BB1_189:
	setp.leu.f32 	%p430, %f36, %f1;
	@%p430 bra 	$L__BB1_545;
	setp.ne.s16 	%p431, %rs3, 0;
	mov.b64 	%rd707, 0;
	@%p431 bra 	$L__BB1_192;
	ld.global.u64 	%rd707, [%rd59];
$L__BB1_192:
	cvt.s64.s32 	%rd526, %r143;
	add.s64 	%rd527, %rd707, %rd526;
	shl.b64 	%rd528, %rd527, 2;
	add.s64 	%rd529, %rd3, %rd528;
	st.global.f32 	[%rd529], %f36;
	bra.uni 	$L__BB1_545;
$L__BB1_193:
	setp.leu.f32 	%p432, %f22, %f1;
	bar.sync 	0;
	@%p432 bra 	$L__BB1_195;
	sub.s32 	%r971, %r129, %r127;
	shl.b32 	%r972, %r971, 2;
	mov.u32 	%r973, _ZZN3cub18CUB_300001_SM_10006detail6select23DeviceSelectSweepKernelINS2_10policy_hubIfNS0_8NullTypeEiLb0ELNS0_10SelectImplE0EE10Policy1000EPfPS5_S9_PiNS0_13ScanTileStateIiLb1EEE10LargerThanS5_iNS2_19streaming_context_tIlLb1EEELS6_0EEEvT0_T1_T2_T3_T4_T5_T6_T7_iT8_NS1_7vsmem_tEE19static_temp_storage;
	add.s32 	%r974, %r973, %r972;
	st.shared.f32 	[%r974], %f22;
$L__BB1_195:
	setp.leu.f32 	%p433, %f23, %f1;
	@%p433 bra 	$L__BB1_197;
	sub.s32 	%r975, %r130, %r127;
	shl.b32 	%r976, %r975, 2;
	mov.u32 	%r977, _ZZN3cub18CUB_300001_SM_10006detail6select23DeviceSelectSweepKernelINS2_10policy_hubIfNS0_8NullTypeEiLb0ELNS0_10SelectImplE0EE10Policy1000EPfPS5_S9_PiNS0_13ScanTileStateIiLb1EEE10LargerThanS5_iNS2_19streaming_context_tIlLb1EEELS6_0EEEvT0_T1_T2_T3_T4_T5_T6_T7_iT8_NS1_7vsmem_tEE19static_temp_storage;
	add.s32 	%r978, %r977, %r976;
	st.shared.f32 	[%r978], %f23;
$L__BB1_197:
	setp.leu.f32 	%p434, %f24, %f1;
	@%p434 bra 	$L__BB1_199;
	sub.s32 	%r979, %r131, %r127;
	shl.b32 	%r980, %r979, 2;
	mov.u32 	%r981, _ZZN3cub18CUB_300001_SM_10006detail6select23DeviceSelectSweepKernelINS2_10policy_hubIfNS0_8NullTypeEiLb0ELNS0_10SelectImplE0EE10Policy1000EPfPS5_S9_PiNS0_13ScanTileStateIiLb1EEE10LargerThanS5_iNS2_19streaming_context_tIlLb1EEELS6_0EEEvT0_T1_T2_T3_T4_T5_T6_T7_iT8_NS1_7vsmem_tEE19static_temp_storage;
	add.s32 	%r982, %r981, %r980;
	st.shared.f32 	[%r982], %f24;
$L__BB1_199:
	setp.leu.f32 	%p435, %f25, %f1;
	@%p435 bra 	$L__BB1_201;
	sub.s32 	%r983, %r132, %r127;
	shl.b32 	%r984, %r983, 2;
	mov.u32 	%r985, _ZZN3cub18CUB_300001_SM_10006detail6select23DeviceSelectSweepKernelINS2_10policy_hubIfNS0_8NullTypeEiLb0ELNS0_10SelectImplE0EE10Policy1000EPfPS5_S9_PiNS0_13ScanTileStateIiLb1EEE10LargerThanS5_iNS2_19streaming_context_tIlLb1EEELS6_0EEEvT0_T1_T2_T3_T4_T5_T6_T7_iT8_NS1_7vsmem_tEE19static_temp_storage;
	add.s32 	%r986, %r985, %r984;
	st.shared.f32 	[%r986], %f25;
$L__BB1_201:
	setp.leu.f32 	%p436, %f26, %f1;
	@%p436 bra 	$L__BB1_203;
	sub.s32 	%r987, %r133, %r127;
	shl.b32 	%r988, %r987, 2;
	mov.u32 	%r989, _ZZN3cub18CUB_300001_SM_10006detail6select23DeviceSelectSweepKernelINS2_10policy_hubIfNS0_8NullTypeEiLb0ELNS0_10SelectImplE0EE10Policy1000EPfPS5_S9_PiNS0_13ScanTileStateIiLb1EEE10LargerThanS5_iNS2_19streaming_context_tIlLb1EEELS6_0EEEvT0_T1_T2_T3_T4_T5_T6_T7_iT8_NS1_7vsmem_tEE19static_temp_storage;
	add.s32 	%r990, %r989, %r988;
	st.shared.f32 	[%r990], %f26;
$L__BB1_203:
	setp.leu.f32 	%p437, %f27, %f1;
	@%p437 bra 	$L__BB1_205;
	sub.s32 	%r991, %r134, %r127;
	shl.b32 	%r992, %r991, 2;
	mov.u32 	%r993, _ZZN3cub18CUB_300001_SM_10006detail6select23DeviceSelectSweepKernelINS2_10policy_hubIfNS0_8NullTypeEiLb0ELNS0_10SelectImplE0EE10Policy1000EPfPS5_S9_PiNS0_13ScanTileStateIiLb1EEE10LargerThanS5_iNS2_19streaming_context_tIlLb1EEELS6_0EEEvT0_T1_T2_T3_T4_T5_T6_T7_iT8_NS1_7vsmem_tEE19static_temp_storage;
	add.s32 	%r994, %r993, %r992;
	st.shared.f32 	[%r994], %f27;
$L__BB1_205:
	setp.leu.f32 	%p438, %f28, %f1;
	@%p438 bra 	$L__BB1_207;
	sub.s32 	%r995, %r135, %r127;
	shl.b32 	%r996, %r995, 2;
	mov.u32 	%r997, _ZZN3cub18CUB_300001_SM_10006detail6select23DeviceSelectSweepKernelINS2_10policy_hubIfNS0_8NullTypeEiLb0ELNS0_10SelectImplE0EE10Policy1000EPfPS5_S9_PiNS0_13ScanTileStateIiLb1EEE10LargerThanS5_iNS2_19streaming_context_tIlLb1EEELS6_0EEEvT0_T1_T2_T3_T4_T5_T6_T7_iT8_NS1_7vsmem_tEE19static_temp_storage;
	add.s32 	%r998, %r997, %r996;
	st.shared.f32 	[%r998], %f28;
$L__BB1_207:
	setp.leu.f32 	%p439, %f29, %f1;
	@%p439 bra 	$L__BB1_209;
	sub.s32 	%r999, %r136, %r127;
	shl.b32 	%r1000, %r999, 2;
	mov.u32 	%r1001, _ZZN3cub18CUB_300001_SM_10006detail6select23DeviceSelectSweepKernelINS2_10policy_hubIfNS0_8NullTypeEiLb0ELNS0_10SelectImplE0EE10Policy1000EPfPS5_S9_PiNS0_13ScanTileStateIiLb1EEE10LargerThanS5_iNS2_19streaming_context_tIlLb1EEELS6_0EEEvT0_T1_T2_T3_T4_T5_T6_T7_iT8_NS1_7vsmem_tEE19static_temp_storage;
	add.s32 	%r1002, %r1001, %r1000;
	st.shared.f32 	[%r1002], %f29;
$L__BB1_209:
	setp.leu.f32 	%p440, %f30, %f1;
	@%p440 bra 	$L__BB1_211;
	sub.s32 	%r1003, %r137, %r127;
	shl.b32 	%r1004, %r1003, 2;
	mov.u32 	%r1005, _ZZN3cub18CUB_300001_SM_10006detail6select23DeviceSelectSweepKernelINS2_10policy_hubIfNS0_8NullTypeEiLb0ELNS0_10SelectImplE0EE10Policy1000EPfPS5_S9_PiNS0_13ScanTileStateIiLb1EEE10LargerThanS5_iNS2_19streaming_context_tIlLb1EEELS6_0EEEvT0_T1_T2_T3_T4_T5_T6_T7_iT8_NS1_7vsmem_tEE19static_temp_storage;
	add.s32 	%r1006, %r1005, %r1004;
	st.shared.f32 	[%r1006], %f30;
$L__BB1_211:
	setp.leu.f32 	%p441, %f31, %f1;
	@%p441 bra 	$L__BB1_213;
	sub.s32 	%r1007, %r138, %r127;
	shl.b32 	%r1008, %r1007, 2;
	mov.u32 	%r1009, _ZZN3cub18CUB_300001_SM_10006detail6select23DeviceSelectSweepKernelINS2_10policy_hubIfNS0_8NullTypeEiLb0ELNS0_10SelectImplE0EE10Policy1000EPfPS5_S9_PiNS0_13ScanTileStateIiLb1EEE10LargerThanS5_iNS2_19streaming_context_tIlLb1EEELS6_0EEEvT0_T1_T2_T3_T4_T5_T6_T7_iT8_NS1_7vsmem_tEE19static_temp_storage;
	add.s32 	%r1010, %r1009, %r1008;
	st.shared.f32 	[%r1010], %f31;
$L__BB1_213:
	setp.leu.f32 	%p442, %f32, %f1;
	@%p442 bra 	$L__BB1_215;
	sub.s32 	%r1011, %r139, %r127;
	shl.b32 	%r1012, %r1011, 2;
	mov.u32 	%r1013, _ZZN3cub18CUB_300001_SM_10006detail6select23DeviceSelectSweepKernelINS2_10policy_hubIfNS0_8NullTypeEiLb0ELNS0_10SelectImplE0EE10Policy1000EPfPS5_S9_PiNS0_13ScanTileStateIiLb1EEE10LargerThanS5_iNS2_19streaming_context_tIlLb1EEELS6_0EEEvT0_T1_T2_T3_T4_T5_T6_T7_iT8_NS1_7vsmem_tEE19static_temp_storage;
	add.s32 	%r1014, %r1013, %r1012;
	st.shared.f32 	[%r1014], %f32;
$L__BB1_215:
	setp.leu.f32 	%p443, %f33, %f1;
	@%p443 bra 	$L__BB1_217;
	sub.s32 	%r1015, %r140, %r127;
	shl.b32 	%r1016, %r1015, 2;
	mov.u32 	%r1017, _ZZN3cub18CUB_300001_SM_10006detail6select23DeviceSelectSweepKernelINS2_10policy_hubIfNS0_8NullTypeEiLb0ELNS0_10SelectImplE0EE10Policy1000EPfPS5_S9_PiNS0_13ScanTileStateIiLb1EEE10LargerThanS5_iNS2_19streaming_context_tIlLb1EEELS6_0EEEvT0_T1_T2_T3_T4_T5_T6_T7_iT8_NS1_7vsmem_tEE19static_temp_storage;
	add.s32 	%r1018, %r1017, %r1016;
	st.shared.f32 	[%r1018], %f33;
$L__BB1_217:
	setp.leu.f32 	%p444, %f34, %f1;
	@%p444 bra 	$L__BB1_219;
	sub.s32 	%r1019, %r141, %r127;
	shl.b32 	%r1020, %r1019, 2;
	mov.u32 	%r1021, _ZZN3cub18CUB_300001_SM_10006detail6select23DeviceSelectSweepKernelINS2_10policy_hubIfNS0_8NullTypeEiLb0ELNS0_10SelectImplE0EE10Policy1000EPfPS5_S9_PiNS0_13ScanTileStateIiLb1EEE10LargerThanS5_iNS2_19streaming_context_tIlLb1EEELS6_0EEEvT0_T1_T2_T3_T4_T5_T6_T7_iT8_NS1_7vsmem_tEE19static_temp_storage;
	add.s32 	%r1022, %r1021, %r1020;
	st.shared.f32 	[%r1022], %f34;
$L__BB1_219:
	setp.leu.f32 	%p445, %f35, %f1;
	@%p445 bra 	$L__BB1_221;
	sub.s32 	%r1023, %r142, %r127;
	shl.b32 	%r1024, %r1023, 2;
	mov.u32 	%r1025, _ZZN3cub18CUB_300001_SM_10006detail6select23DeviceSelectSweepKernelINS2_10policy_hubIfNS0_8NullTypeEiLb0ELNS0_10SelectImplE0EE10Policy1000EPfPS5_S9_PiNS0_13ScanTileStateIiLb1EEE10LargerThanS5_iNS2_19streaming_context_tIlLb1EEELS6_0EEEvT0_T1_T2_T3_T4_T5_T6_T7_iT8_NS1_7vsmem_tEE19static_temp_storage;
	add.s32 	%r1026, %r1025, %r1024;
	st.shared.f32 	[%r1026], %f35;
$L__BB1_221:
	setp.leu.f32 	%p446, %f36, %f1;
	@%p446 bra 	$L__BB1_223;
	sub.s32 	%r1027, %r143, %r127;
	shl.b32 	%r1028, %r1027, 2;
	mov.u32 	%r1029, _ZZN3cub18CUB_300001_SM_10006detail6select23DeviceSelectSweepKernelINS2_10policy_hubIfNS0_8NullTypeEiLb0ELNS0_10SelectImplE0EE10Policy1000EPfPS5_S9_PiNS0_13ScanTileStateIiLb1EEE10LargerThanS5_iNS2_19streaming_context_tIlLb1EEELS6_0EEEvT0_T1_T2_T3_T4_T5_T6_T7_iT8_NS1_7vsmem_tEE19static_temp_storage;
	add.s32 	%r1030, %r1029, %r1028;
	st.shared.f32 	[%r1030], %f36;
$L__BB1_223:
	bar.sync 	0;
	setp.ge.s32 	%p447, %r1270, %r128;
	@%p447 bra 	$L__BB1_545;
	ld.param.u8 	%rs4, [%rd58];
	ld.param.u64 	%rd530, [%rd58+24];
	cvta.to.global.u64 	%rd60, %rd530;
	not.b32 	%r1031, %r1270;
	add.s32 	%r144, %r128, %r1031;
	mul.hi.u32 	%r1032, %r144, -1431655765;
	shr.u32 	%r1033, %r1032, 8;
	add.s32 	%r145, %r1033, 1;
	and.b32  	%r1034, %r1033, 3;
	setp.eq.s32 	%p448, %r1034, 3;
	@%p448 bra 	$L__BB1_229;
	and.b32  	%r1035, %r145, 3;
	add.s32 	%r1269, %r127, %r1270;
	shl.b32 	%r1036, %r1270, 2;
	mov.u32 	%r1037, _ZZN3cub18CUB_300001_SM_10006detail6select23DeviceSelectSweepKernelINS2_10policy_hubIfNS0_8NullTypeEiLb0ELNS0_10SelectImplE0EE10Policy1000EPfPS5_S9_PiNS0_13ScanTileStateIiLb1EEE10LargerThanS5_iNS2_19streaming_context_tIlLb1EEELS6_0EEEvT0_T1_T2_T3_T4_T5_T6_T7_iT8_NS1_7vsmem_tEE19static_temp_storage;
	add.s32 	%r1268, %r1037, %r1036;
	neg.s32 	%r1267, %r1035;
	mad.lo.s32 	%r1270, %r1035, 384, %r1270;
$L__BB1_226:
	.pragma "nounroll";
	setp.ne.s16 	%p449, %rs4, 0;
	ld.shared.f32 	%f37, [%r1268];
	mov.b64 	%rd688, 0;
	@%p449 bra 	$L__BB1_228;
	ld.global.u64 	%rd688, [%rd60];
$L__BB1_228:
	cvt.s64.s32 	%rd532, %r1269;
	add.s64 	%rd533, %rd688, %rd532;
	shl.b64 	%rd534, %rd533, 2;
	add.s64 	%rd535, %rd3, %rd534;
	st.global.f32 	[%rd535], %f37;
	add.s32 	%r1269, %r1269, 384;
	add.s32 	%r1268, %r1268, 1536;
	add.s32 	%r1267, %r1267, 1;
	setp.ne.s32 	%p450, %r1267, 0;
	@%p450 bra 	$L__BB1_226;
$L__BB1_229:
	setp.lt.u32 	%p451, %r144, 1152;
	@%p451 bra 	$L__BB1_545;
	add.s32 	%r1272, %r127, %r1270;
	shl.b32 	%r1038, %r1270, 2;
	mov.u32 	%r1039, _ZZN3cub18CUB_300001_SM_10006detail6select23DeviceSelectSweepKernelINS2_10policy_hubIfNS0_8NullTypeEiLb0ELNS0_10SelectImplE0EE10Policy1000EPfPS5_S9_PiNS0_13ScanTileStateIiLb1EEE10LargerThanS5_iNS2_19streaming_context_tIlLb1EEELS6_0EEEvT0_T1_T2_T3_T4_T5_T6_T7_iT8_NS1_7vsmem_tEE19static_temp_storage;
	add.s32 	%r1040, %r1038, %r1039;
	add.s32 	%r1271, %r1040, 3072;
$L__BB1_231:
	setp.ne.s16 	%p452, %rs4, 0;
	cvt.s64.s32 	%rd63, %r1272;
	ld.shared.f32 	%f38, [%r1271+-3072];
	mov.b64 	%rd689, 0;
	@%p452 bra 	$L__BB1_233;
	ld.global.u64 	%rd689, [%rd60];
$L__BB1_233:
	setp.ne.s16 	%p453, %rs4, 0;
	add.s64 	%rd538, %rd689, %rd63;
	shl.b64 	%rd539, %rd538, 2;
	add.s64 	%rd540, %rd3, %rd539;
	st.global.f32 	[%rd540], %f38;
	ld.shared.f32 	%f39, [%r1271+-1536];
	mov.b64 	%rd690, 0;
	@%p453 bra 	$L__BB1_235;
	ld.global.u64 	%rd690, [%rd60];
$L__BB1_235:
	setp.ne.s16 	%p454, %rs4, 0;
	add.s64 	%rd542, %rd690, %rd63;
	shl.b64 	%rd543, %rd542, 2;
	add.s64 	%rd544, %rd3, %rd543;
	st.global.f32 	[%rd544+1536], %f39;
	ld.shared.f32 	%f40, [%r1271];
	mov.b64 	%rd691, 0;
	@%p454 bra 	$L__BB1_237;
	ld.global.u64 	%rd691, [%rd60];
$L__BB1_237:
	setp.ne.s16 	%p455, %rs4, 0;
	add.s64 	%rd546, %rd691, %rd63;
	shl.b64 	%rd547, %rd546, 2;
	add.s64 	%rd548, %rd3, %rd547;
	st.global.f32 	[%rd548+3072], %f40;
	ld.shared.f32 	%f41, [%r1271+1536];
	mov.b64 	%rd692, 0;
	@%p455 bra 	$L__BB1_239;
	ld.global.u64 	%rd692, [%rd60];
$L__BB1_239:
	cvt.u32.u64 	%r1041, %rd63;
	add.s64 	%rd549, %rd692, %rd63;
	shl.b64 	%rd550, %rd549, 2;
	add.s64 	%rd551, %rd3, %rd550;
	st.global.f32 	[%rd551+4608], %f41;
	add.s32 	%r1270, %r1270, 1536;
	add.s32 	%r1272, %r1041, 1536;
	add.s32 	%r1271, %r1271, 6144;
	setp.lt.s32 	%p456, %r1270, %r128;
	@%p456 bra 	$L__BB1_231;
	bra.uni 	$L__BB1_545;
$L__BB1_240:
	ld.param.u32 	%r1245, [_ZN3cub18CUB_300001_SM_10006detail6select23DeviceSelectSweepKernelINS2_10policy_hubIfNS0_8NullTypeEiLb0ELNS0_10SelectImplE0EE10Policy1000EPfPS5_S9_PiNS0_13ScanTileStateIiLb1EEE10LargerThanS5_iNS2_19streaming_context_tIlLb1EEELS6_0EEEvT0_T1_T2_T3_T4_T5_T6_T7_iT8_NS1_7vsmem_tE_param_7];
	sub.s32 	%r165, %r1245, %r2;
	setp.ne.s32 	%p32, %r1253, 0;
	@%p32 bra 	$L__BB1_381;
	ld.param.u8 	%rs30, [%rd1];
	setp.eq.s16 	%p205, %rs30, 0;
	ld.param.u64 	%rd324, [%rd1+16];
	selp.b64 	%rd325, %rd324, 0, %p205;
	cvt.u64.u32 	%rd326, %r2;
	add.s64 	%rd327, %rd325, %rd326;
	mov.u32 	%r1276, %tid.x;
	and.b32  	%r645, %r1276, 31;
	and.b32  	%r646, %r1276, 992;
	mul.lo.s32 	%r647, %r646, 15;
	or.b32  	%r167, %r647, %r645;
	setp.ge.s32 	%p206, %r167, %r165;
	cvt.u64.u32 	%rd328, %r167;
	add.s64 	%rd329, %rd327, %rd328;
	shl.b64 	%rd330, %rd329, 2;
	add.s64 	%rd102, %rd2, %rd330;
	@%p206 bra 	$L__BB1_243;
	ld.global.f32 	%f232, [%rd102];
$L__BB1_243:
	add.s32 	%r648, %r167, 32;
	setp.ge.s32 	%p207, %r648, %r165;
	@%p207 bra 	$L__BB1_245;
	ld.global.f32 	%f233, [%rd102+128];
$L__BB1_245:
	add.s32 	%r649, %r167, 64;
	setp.ge.s32 	%p208, %r649, %r165;
	@%p208 bra 	$L__BB1_247;
	ld.global.f32 	%f234, [%rd102+256];
$L__BB1_247:
	add.s32 	%r650, %r167, 96;
	setp.ge.s32 	%p209, %r650, %r165;
	@%p209 bra 	$L__BB1_249;
	ld.global.f32 	%f235, [%rd102+384];
$L__BB1_249:
	add.s32 	%r651, %r167, 128;
	setp.ge.s32 	%p210, %r651, %r165;
	@%p210 bra 	$L__BB1_251;
	ld.global.f32 	%f236, [%rd102+512];
$L__BB1_251:
	add.s32 	%r652, %r167, 160;
	setp.ge.s32 	%p211, %r652, %r165;
	@%p211 bra 	$L__BB1_253;
	ld.global.f32 	%f237, [%rd102+640];
$L__BB1_253:
	add.s32 	%r653, %r167, 192;
	setp.ge.s32 	%p212, %r653, %r165;
	@%p212 bra 	$L__BB1_255;
	ld.global.f32 	%f238, [%rd102+768];
$L__BB1_255:
	add.s32 	%r654, %r167, 224;
	setp.ge.s32 	%p213, %r654, %r165;
	@%p213 bra 	$L__BB1_257;
	ld.global.f32 	%f239, [%rd102+896];
$L__BB1_257:
	add.s32 	%r655, %r167, 256;
	setp.ge.s32 	%p214, %r655, %r165;
	@%p214 bra 	$L__BB1_259;
	ld.global.f32 	%f240, [%rd102+1024];
$L__BB1_259:
	add.s32 	%r656, %r167, 288;
	setp.ge.s32 	%p215, %r656, %r165;
	@%p215 bra 	$L__BB1_261;
	ld.global.f32 	%f241, [%rd102+1152];
$L__BB1_261:
	add.s32 	%r657, %r167, 320;
	setp.ge.s32 	%p216, %r657, %r165;
	@%p216 bra 	$L__BB1_263;
	ld.global.f32 	%f242, [%rd102+1280];
$L__BB1_263:
	add.s32 	%r658, %r167, 352;
	setp.ge.s32 	%p217, %r658, %r165;
	@%p217 bra 	$L__BB1_265;
	ld.global.f32 	%f243, [%rd102+1408];
$L__BB1_265:
	add.s32 	%r659, %r167, 384;
	setp.ge.s32 	%p218, %r659, %r165;
	@%p218 bra 	$L__BB1_267;
	ld.global.f32 	%f244, [%rd102+1536];
$L__BB1_267:
	add.s32 	%r660, %r167, 416;
	setp.ge.s32 	%p219, %r660, %r165;
	@%p219 bra 	$L__BB1_269;
	ld.global.f32 	%f245, [%rd102+1664];
$L__BB1_269:
	add.s32 	%r661, %r167, 448;
	setp.ge.s32 	%p220, %r661, %r165;
	@%p220 bra 	$L__BB1_271;
	ld.global.f32 	%f246, [%rd102+1792];
$L__BB1_271:
	// begin inline asm
	mov.u32 %r662, %laneid;
	// end inline asm
	shr.u32 	%r169, %r1276, 5;
	mad.lo.s32 	%r693, %r169, 480, %r662;
	shl.b32 	%r694, %r693, 2;
	mov.u32 	%r695, _ZZN3cub18CUB_300001_SM_10006detail6select23DeviceSelectSweepKernelINS2_10policy_hubIfNS0_8NullTypeEiLb0ELNS0_10SelectImplE0EE10Policy1000EPfPS5_S9_PiNS0_13ScanTileStateIiLb1EEE10LargerThanS5_iNS2_19streaming_context_tIlLb1EEELS6_0EEEvT0_T1_T2_T3_T4_T5_T6_T7_iT8_NS1_7vsmem_tEE19static_temp_storage;
	add.s32 	%r696, %r695, %r694;
	st.shared.f32 	[%r696], %f232;
	st.shared.f32 	[%r696+128], %f233;
	st.shared.f32 	[%r696+256], %f234;
	st.shared.f32 	[%r696+384], %f235;
	st.shared.f32 	[%r696+512], %f236;
	st.shared.f32 	[%r696+640], %f237;
	st.shared.f32 	[%r696+768], %f238;
	st.shared.f32 	[%r696+896], %f239;
	st.shared.f32 	[%r696+1024], %f240;
	st.shared.f32 	[%r696+1152], %f241;
	st.shared.f32 	[%r696+1280], %f242;
	st.shared.f32 	[%r696+1408], %f243;
	st.shared.f32 	[%r696+1536], %f244;
	st.shared.f32 	[%r696+1664], %f245;
	st.shared.f32 	[%r696+1792], %f246;
	bar.warp.sync 	-1;
	mad.lo.s32 	%r697, %r662, 56, %r696;
	ld.shared.f32 	%f187, [%r697];
	ld.shared.f32 	%f188, [%r697+4];
	ld.shared.f32 	%f189, [%r697+8];
	ld.shared.f32 	%f190, [%r697+12];
	ld.shared.f32 	%f191, [%r697+16];
	ld.shared.f32 	%f192, [%r697+20];
	ld.shared.f32 	%f193, [%r697+24];
	ld.shared.f32 	%f194, [%r697+28];
	ld.shared.f32 	%f195, [%r697+32];
	ld.shared.f32 	%f196, [%r697+36];
	ld.shared.f32 	%f197, [%r697+40];
	ld.shared.f32 	%f198, [%r697+44];
	ld.shared.f32 	%f199, [%r697+48];
	ld.shared.f32 	%f200, [%r697+52];
	ld.shared.f32 	%f201, [%r697+56];
	mul.lo.s32 	%r698, %r1276, 15;
	setp.ge.s32 	%p221, %r698, %r165;
	setp.gt.f32 	%p222, %f187, %f1;
	or.pred  	%p1, %p221, %p222;
	selp.u32 	%r170, 1, 0, %p1;
	add.s32 	%r699, %r698, 1;
	setp.ge.s32 	%p223, %r699, %r165;
	setp.gt.f32 	%p224, %f188, %f1;
	or.pred  	%p2, %p223, %p224;
	selp.u32 	%r700, 1, 0, %p2;
	add.s32 	%r701, %r698, 2;
	setp.ge.s32 	%p225, %r701, %r165;
	setp.gt.f32 	%p226, %f189, %f1;
	or.pred  	%p3, %p225, %p226;
	selp.u32 	%r702, 1, 0, %p3;
	add.s32 	%r703, %r698, 3;
	setp.ge.s32 	%p227, %r703, %r165;
	setp.gt.f32 	%p228, %f190, %f1;
	or.pred  	%p4, %p227, %p228;
	selp.u32 	%r704, 1, 0, %p4;
	add.s32 	%r705, %r698, 4;
	setp.ge.s32 	%p229, %r705, %r165;
	setp.gt.f32 	%p230, %f191, %f1;
	or.pred  	%p5, %p229, %p230;
	selp.u32 	%r706, 1, 0, %p5;
	add.s32 	%r707, %r698, 5;
	setp.ge.s32 	%p231, %r707, %r165;
	setp.gt.f32 	%p232, %f192, %f1;
	or.pred  	%p6, %p231, %p232;
	selp.u32 	%r708, 1, 0, %p6;
	add.s32 	%r709, %r698, 6;
	setp.ge.s32 	%p233, %r709, %r165;
	setp.gt.f32 	%p234, %f193, %f1;
	or.pred  	%p7, %p233, %p234;
	selp.u32 	%r710, 1, 0, %p7;
	add.s32 	%r711, %r698, 7;
	setp.ge.s32 	%p235, %r711, %r165;
	setp.gt.f32 	%p236, %f194, %f1;
	or.pred  	%p8, %p235, %p236;
	selp.u32 	%r712, 1, 0, %p8;
	add.s32 	%r713, %r698, 8;
	setp.ge.s32 	%p237, %r713, %r165;
	setp.gt.f32 	%p238, %f195, %f1;
	or.pred  	%p9, %p237, %p238;
	selp.u32 	%r714, 1, 0, %p9;
	add.s32 	%r715, %r698, 9;
	setp.ge.s32 	%p239, %r715, %r165;
	setp.gt.f32 	%p240, %f196, %f1;
	or.pred  	%p10, %p239, %p240;
	selp.u32 	%r716, 1, 0, %p10;
	add.s32 	%r717, %r698, 10;
	setp.ge.s32 	%p241, %r717, %r165;
	setp.gt.f32 	%p242, %f197, %f1;
	or.pred  	%p11, %p241, %p242;
	selp.u32 	%r718, 1, 0, %p11;
	add.s32 	%r719, %r698, 11;
	setp.ge.s32 	%p243, %r719, %r165;
	setp.gt.f32 	%p244, %f198, %f1;
	or.pred  	%p12, %p243, %p244;
	selp.u32 	%r720, 1, 0, %p12;
	add.s32 	%r721, %r698, 12;
	setp.ge.s32 	%p245, %r721, %r165;
	setp.gt.f32 	%p246, %f199, %f1;
	or.pred  	%p13, %p245, %p246;
	selp.u32 	%r722, 1, 0, %p13;
	add.s32 	%r723, %r698, 13;
	setp.ge.s32 	%p247, %r723, %r165;
	setp.gt.f32 	%p248, %f200, %f1;
	or.pred  	%p14, %p247, %p248;
	selp.u32 	%r724, 1, 0, %p14;
	add.s32 	%r725, %r698, 14;
	setp.ge.s32 	%p249, %r725, %r165;
	setp.gt.f32 	%p250, %f201, %f1;
	or.pred  	%p15, %p249, %p250;
	selp.u32 	%r726, 1, 0, %p15;
	bar.sync 	0;
	add.s32 	%r171, %r700, %r170;
	add.s32 	%r172, %r171, %r702;
	add.s32 	%r173, %r172, %r704;
	add.s32 	%r174, %r173, %r706;
	add.s32 	%r175, %r174, %r708;
	add.s32 	%r176, %r175, %r710;
	add.s32 	%r177, %r176, %r712;
	add.s32 	%r178, %r177, %r714;
	add.s32 	%r179, %r178, %r716;
	add.s32 	%r180, %r179, %r718;
	add.s32 	%r181, %r180, %r720;
	add.s32 	%r182, %r181, %r722;
	add.s32 	%r183, %r182, %r724;
	add.s32 	%r667, %r183, %r726;
	mov.b32 	%r665, 1;
	mov.b32 	%r690, 0;
	mov.b32 	%r692, -1;
	// begin inline asm
	{  .reg .s32 r0;  .reg .pred p;  shfl.sync.up.b32 r0|p, %r667, %r665, %r690, %r692;  @p add.s32 r0, r0, %r667;  mov.s32 %r663, r0;}
	// end inline asm
	mov.b32 	%r671, 2;
	// begin inline asm
	{  .reg .s32 r0;  .reg .pred p;  shfl.sync.up.b32 r0|p, %r663, %r671, %r690, %r692;  @p add.s32 r0, r0, %r663;  mov.s32 %r669, r0;}
	// end inline asm
	mov.b32 	%r677, 4;
	// begin inline asm
	{  .reg .s32 r0;  .reg .pred p;  shfl.sync.up.b32 r0|p, %r669, %r677, %r690, %r692;  @p add.s32 r0, r0, %r669;  mov.s32 %r675, r0;}
	// end inline asm
	mov.b32 	%r683, 8;
	// begin inline asm
	{  .reg .s32 r0;  .reg .pred p;  shfl.sync.up.b32 r0|p, %r675, %r683, %r690, %r692;  @p add.s32 r0, r0, %r675;  mov.s32 %r681, r0;}
	// end inline asm
	mov.b32 	%r689, 16;
	// begin inline asm
	{  .reg .s32 r0;  .reg .pred p;  shfl.sync.up.b32 r0|p, %r681, %r689, %r690, %r692;  @p add.s32 r0, r0, %r681;  mov.s32 %r687, r0;}
	// end inline asm
	setp.ne.s32 	%p251, %r662, 31;
	@%p251 bra 	$L__BB1_273;
	shl.b32 	%r727, %r169, 2;
	mov.u32 	%r728, _ZZN3cub18CUB_300001_SM_10006detail6select23DeviceSelectSweepKernelINS2_10policy_hubIfNS0_8NullTypeEiLb0ELNS0_10SelectImplE0EE10Policy1000EPfPS5_S9_PiNS0_13ScanTileStateIiLb1EEE10LargerThanS5_iNS2_19streaming_context_tIlLb1EEELS6_0EEEvT0_T1_T2_T3_T4_T5_T6_T7_iT8_NS1_7vsmem_tEE19static_temp_storage;
	add.s32 	%r729, %r728, %r727;
	st.shared.u32 	[%r729], %r687;
$L__BB1_273:
	mov.u64 	%rd103, %rd205;
	bar.sync 	0;
	ld.shared.v4.u32 	{%r186, %r187, %r188, %r189}, [_ZZN3cub18CUB_300001_SM_10006detail6select23DeviceSelectSweepKernelINS2_10policy_hubIfNS0_8NullTypeEiLb0ELNS0_10SelectImplE0EE10Policy1000EPfPS5_S9_PiNS0_13ScanTileStateIiLb1EEE10LargerThanS5_iNS2_19streaming_context_tIlLb1EEELS6_0EEEvT0_T1_T2_T3_T4_T5_T6_T7_iT8_NS1_7vsmem_tEE19static_temp_storage];
	add.s32 	%r730, %r187, %r186;
	setp.eq.s32 	%p252, %r169, 2;
	selp.b32 	%r731, %r730, %r186, %p252;
	add.s32 	%r732, %r730, %r188;
	setp.eq.s32 	%p253, %r169, 3;
	selp.b32 	%r733, %r732, %r731, %p253;
	add.s32 	%r734, %r732, %r189;
	setp.eq.s32 	%p254, %r169, 4;
	selp.b32 	%r735, %r734, %r733, %p254;
	ld.shared.v4.u32 	{%r190, %r191, %r192, %r193}, [_ZZN3cub18CUB_300001_SM_10006detail6select23DeviceSelectSweepKernelINS2_10policy_hubIfNS0_8NullTypeEiLb0ELNS0_10SelectImplE0EE10Policy1000EPfPS5_S9_PiNS0_13ScanTileStateIiLb1EEE10LargerThanS5_iNS2_19streaming_context_tIlLb1EEELS6_0EEEvT0_T1_T2_T3_T4_T5_T6_T7_iT8_NS1_7vsmem_tEE19static_temp_storage+16];
	add.s32 	%r736, %r734, %r190;
	setp.eq.s32 	%p255, %r169, 5;
	selp.b32 	%r737, %r736, %r735, %p255;
	add.s32 	%r738, %r736, %r191;
	setp.eq.s32 	%p256, %r169, 6;
	selp.b32 	%r739, %r738, %r737, %p256;
	add.s32 	%r740, %r738, %r192;
	setp.eq.s32 	%p257, %r169, 7;
	selp.b32 	%r741, %r740, %r739, %p257;
	add.s32 	%r742, %r740, %r193;
	setp.eq.s32 	%p258, %r169, 8;
	selp.b32 	%r743, %r742, %r741, %p258;
	ld.shared.v4.u32 	{%r194, %r195, %r196, %r197}, [_ZZN3cub18CUB_300001_SM_10006detail6select23DeviceSelectSweepKernelINS2_10policy_hubIfNS0_8NullTypeEiLb0ELNS0_10SelectImplE0EE10Policy1000EPfPS5_S9_PiNS0_13ScanTileStateIiLb1EEE10LargerThanS5_iNS2_19streaming_context_tIlLb1EEELS6_0EEEvT0_T1_T2_T3_T4_T5_T6_T7_iT8_NS1_7vsmem_tEE19static_temp_storage+32];
	add.s32 	%r744, %r742, %r194;
	setp.eq.s32 	%p259, %r169, 9;
	selp.b32 	%r745, %r744, %r743, %p259;
	add.s32 	%r746, %r744, %r195;
	setp.eq.s32 	%p260, %r169, 10;
	selp.b32 	%r747, %r746, %r745, %p260;
	add.s32 	%r748, %r746, %r196;
	setp.eq.s32 	%p261, %r169, 11;
	selp.b32 	%r749, %r748, %r747, %p261;
	setp.lt.u32 	%p262, %r1276, 32;
	selp.b32 	%r750, 0, %r749, %p262;
	setp.eq.s32 	%p263, %r662, 0;
	sub.s32 	%r751, %r687, %r667;
	selp.b32 	%r752, 0, %r751, %p263;
	add.s32 	%r198, %r750, %r752;
	add.s32 	%r199, %r198, %r170;
	add.s32 	%r200, %r171, %r198;
	add.s32 	%r201, %r172, %r198;
	add.s32 	%r202, %r173, %r198;
	add.s32 	%r203, %r174, %r198;
	add.s32 	%r204, %r175, %r198;
	add.s32 	%r205, %r176, %r198;
	add.s32 	%r206, %r177, %r198;
	add.s32 	%r207, %r178, %r198;
	add.s32 	%r208, %r179, %r198;
	add.s32 	%r209, %r180, %r198;
	add.s32 	%r210, %r181, %r198;
	add.s32 	%r211, %r182, %r198;
	add.s32 	%r212, %r183, %r198;
	add.s32 	%r753, %r165, %r197;
	add.s32 	%r754, %r753, %r748;
	add.s32 	%r1300, %r754, -5760;
	setp.gt.s32 	%p264, %r1300, 384;
	@%p264 bra 	$L__BB1_334;
	ld.param.u8 	%rs5, [%rd103];
	ld.param.u64 	%rd331, [%rd103+24];
	cvta.to.global.u64 	%rd104, %rd331;
	setp.lt.s32 	%p265, %r198, %r1300;
	and.pred  	%p266, %p1, %p265;
	@%p266 bra 	$L__BB1_275;
	bra.uni 	$L__BB1_278;
$L__BB1_275:
	setp.ne.s16 	%p267, %rs5, 0;
	mov.b64 	%rd715, 0;
	@%p267 bra 	$L__BB1_277;
	ld.global.u64 	%rd715, [%rd104];
$L__BB1_277:
	cvt.s64.s32 	%rd333, %r198;
	add.s64 	%rd334, %rd715, %rd333;
	shl.b64 	%rd335, %rd334, 2;
	add.s64 	%rd336, %rd3, %rd335;
	st.global.f32 	[%rd336], %f187;
$L__BB1_278:
	setp.ge.s32 	%p268, %r199, %r1300;
	not.pred 	%p269, %p2;
	or.pred  	%p270, %p269, %p268;
	@%p270 bra 	$L__BB1_282;
	setp.ne.s16 	%p271, %rs5, 0;
	mov.b64 	%rd716, 0;
	@%p271 bra 	$L__BB1_281;
	ld.global.u64 	%rd716, [%rd104];
$L__BB1_281:
	cvt.s64.s32 	%rd338, %r199;
	add.s64 	%rd339, %rd716, %rd338;
	shl.b64 	%rd340, %rd339, 2;
	add.s64 	%rd341, %rd3, %rd340;
	st.global.f32 	[%rd341], %f188;
$L__BB1_282:
	setp.ge.s32 	%p272, %r200, %r1300;
	not.pred 	%p273, %p3;
	or.pred  	%p274, %p273, %p272;
	@%p274 bra 	$L__BB1_286;
	setp.ne.s16 	%p275, %rs5, 0;
	mov.b64 	%rd717, 0;
	@%p275 bra 	$L__BB1_285;
	ld.global.u64 	%rd717, [%rd104];
$L__BB1_285:
	cvt.s64.s32 	%rd343, %r200;
	add.s64 	%rd344, %rd717, %rd343;
	shl.b64 	%rd345, %rd344, 2;
	add.s64 	%rd346, %rd3, %rd345;
	st.global.f32 	[%rd346], %f189;
$L__BB1_286:
	setp.ge.s32 	%p276, %r201, %r1300;
	not.pred 	%p277, %p4;
	or.pred  	%p278, %p277, %p276;
	@%p278 bra 	$L__BB1_290;
	setp.ne.s16 	%p279, %rs5, 0;
	mov.b64 	%rd718, 0;
	@%p279 bra 	$L__BB1_289;
	ld.global.u64 	%rd718, [%rd104];
$L__BB1_289:
	cvt.s64.s32 	%rd348, %r201;
	add.s64 	%rd349, %rd718, %rd348;
	shl.b64 	%rd350, %rd349, 2;
	add.s64 	%rd351, %rd3, %rd350;
	st.global.f32 	[%rd351], %f190;
$L__BB1_290:
	setp.ge.s32 	%p280, %r202, %r1300;
	not.pred 	%p281, %p5;
	or.pred  	%p282, %p281, %p280;
	@%p282 bra 	$L__BB1_294;
	setp.ne.s16 	%p283, %rs5, 0;
	mov.b64 	%rd719, 0;
	@%p283 bra 	$L__BB1_293;
	ld.global.u64 	%rd719, [%rd104];
$L__BB1_293:
	cvt.s64.s32 	%rd353, %r202;
	add.s64 	%rd354, %rd719, %rd353;
	shl.b64 	%rd355, %rd354, 2;
	add.s64 	%rd356, %rd3, %rd355;
	st.global.f32 	[%rd356], %f191;
$L__BB1_294:
	setp.ge.s32 	%p284, %r203, %r1300;
	not.pred 	%p285, %p6;
	or.pred  	%p286, %p285, %p284;
	@%p286 bra 	$L__BB1_298;
	setp.ne.s16 	%p287, %rs5, 0;
	mov.b64 	%rd720, 0;
	@%p287 bra 	$L__BB1_297;
	ld.global.u64 	%rd720, [%rd104];
$L__BB1_297:
	cvt.s64.s32 	%rd358, %r203;
	add.s64 	%rd359, %rd720, %rd358;
	shl.b64 	%rd360, %rd359, 2;
	add.s64 	%rd361, %rd3, %rd360;
	st.global.f32 	[%rd361], %f192;
$L__BB1_298:
	setp.ge.s32 	%p288, %r204, %r1300;
	not.pred 	%p289, %p7;
	or.pred  	%p290, %p289, %p288;
	@%p290 bra 	$L__BB1_302;
	setp.ne.s16 	%p291, %rs5, 0;
	mov.b64 	%rd721, 0;
	@%p291 bra 	$L__BB1_301;
	ld.global.u64 	%rd721, [%rd104];
$L__BB1_301:
	cvt.s64.s32 	%rd363, %r204;
	add.s64 	%rd364, %rd721, %rd363;
	shl.b64 	%rd365, %rd364, 2;
	add.s64 	%rd366, %rd3, %rd365;
	st.global.f32 	[%rd366], %f193;
$L__BB1_302:
	setp.ge.s32 	%p292, %r205, %r1300;
	not.pred 	%p293, %p8;
	or.pred  	%p294, %p293, %p292;
	@%p294 bra 	$L__BB1_306;
	setp.ne.s16 	%p295, %rs5, 0;
	mov.b64 	%rd722, 0;
	@%p295 bra 	$L__BB1_305;
	ld.global.u64 	%rd722, [%rd104];
$L__BB1_305:
	cvt.s64.s32 	%rd368, %r205;
	add.s64 	%rd369, %rd722, %rd368;
	shl.b64 	%rd370, %rd369, 2;
	add.s64 	%rd371, %rd3, %rd370;
	st.global.f32 	[%rd371], %f194;
$L__BB1_306:
	setp.ge.s32 	%p296, %r206, %r1300;
	not.pred 	%p297, %p9;
	or.pred  	%p298, %p297, %p296;
	@%p298 bra 	$L__BB1_310;
	setp.ne.s16 	%p299, %rs5, 0;
	mov.b64 	%rd723, 0;
	@%p299 bra 	$L__BB1_309;
	ld.global.u64 	%rd723, [%rd104];
$L__BB1_309:
	cvt.s64.s32 	%rd373, %r206;
	add.s64 	%rd374, %rd723, %rd373;
	shl.b64 	%rd375, %rd374, 2;
	add.s64 	%rd376, %rd3, %rd375;
	st.global.f32 	[%rd376], %f195;
$L__BB1_310:
	setp.ge.s32 	%p300, %r207, %r1300;
	not.pred 	%p301, %p10;
	or.pred  	%p302, %p301, %p300;
	@%p302 bra 	$L__BB1_314;
	setp.ne.s16 	%p303, %rs5, 0;
	mov.b64 	%rd724, 0;
	@%p303 bra 	$L__BB1_313;
	ld.global.u64 	%rd724, [%rd104];
$L__BB1_313:
	cvt.s64.s32 	%rd378, %r207;
	add.s64 	%rd379, %rd724, %rd378;
	shl.b64 	%rd380, %rd379, 2;
	add.s64 	%rd381, %rd3, %rd380;
	st.global.f32 	[%rd381], %f196;
$L__BB1_314:
	setp.ge.s32 	%p304, %r208, %r1300;
	not.pred 	%p305, %p11;
	or.pred  	%p306, %p305, %p304;
	@%p306 bra 	$L__BB1_318;
	setp.ne.s16 	%p307, %rs5, 0;
	mov.b64 	%rd725, 0;
	@%p307 bra 	$L__BB1_317;
	ld.global.u64 	%rd725, [%rd104];
$L__BB1_317:
	cvt.s64.s32 	%rd383, %r208;
	add.s64 	%rd384, %rd725, %rd383;
	shl.b64 	%rd385, %rd384, 2;
	add.s64 	%rd386, %rd3, %rd385;
	st.global.f32 	[%rd386], %f197;
$L__BB1_318:
	setp.ge.s32 	%p308, %r209, %r1300;
	not.pred 	%p309, %p12;
	or.pred  	%p310, %p309, %p308;
	@%p310 bra 	$L__BB1_322;
	setp.ne.s16 	%p311, %rs5, 0;
	mov.b64 	%rd726, 0;
	@%p311 bra 	$L__BB1_321;
	ld.global.u64 	%rd726, [%rd104];
$L__BB1_321:
	cvt.s64.s32 	%rd388, %r209;
	add.s64 	%rd389, %rd726, %rd388;
	shl.b64 	%rd390, %rd389, 2;
	add.s64 	%rd391, %rd3, %rd390;
	st.global.f32 	[%rd391], %f198;
$L__BB1_322:
	setp.ge.s32 	%p312, %r210, %r1300;
	not.pred 	%p313, %p13;
	or.pred  	%p314, %p313, %p312;
	@%p314 bra 	$L__BB1_326;
	setp.ne.s16 	%p315, %rs5, 0;
	mov.b64 	%rd727, 0;
	@%p315 bra 	$L__BB1_325;
	ld.global.u64 	%rd727, [%rd104];
$L__BB1_325:
	cvt.s64.s32 	%rd393, %r210;
	add.s64 	%rd394, %rd727, %rd393;
	shl.b64 	%rd395, %rd394, 2;
	add.s64 	%rd396, %rd3, %rd395;
	st.global.f32 	[%rd396], %f199;
$L__BB1_326:
	setp.ge.s32 	%p316, %r211, %r1300;
	not.pred 	%p317, %p14;
	or.pred  	%p318, %p317, %p316;
	@%p318 bra 	$L__BB1_330;
	setp.ne.s16 	%p319, %rs5, 0;
	mov.b64 	%rd728, 0;
	@%p319 bra 	$L__BB1_329;
	ld.global.u64 	%rd728, [%rd104];
$L__BB1_329:
	cvt.s64.s32 	%rd398, %r211;
	add.s64 	%rd399, %rd728, %rd398;
	shl.b64 	%rd400, %rd399, 2;
	add.s64 	%rd401, %rd3, %rd400;
	st.global.f32 	[%rd401], %f200;
$L__BB1_330:
	setp.ge.s32 	%p320, %r212, %r1300;
	not.pred 	%p321, %p15;
	or.pred  	%p322, %p321, %p320;
	@%p322 bra 	$L__BB1_537;
	setp.ne.s16 	%p323, %rs5, 0;
	mov.b64 	%rd729, 0;
	@%p323 bra 	$L__BB1_333;
	ld.global.u64 	%rd729, [%rd104];
$L__BB1_333:
	cvt.s64.s32 	%rd403, %r212;
	add.s64 	%rd404, %rd729, %rd403;
	shl.b64 	%rd405, %rd404, 2;
	add.s64 	%rd406, %rd3, %rd405;
	st.global.f32 	[%rd406], %f201;
	bra.uni 	$L__BB1_537;
$L__BB1_334:
	bar.sync 	0;
	not.pred 	%p324, %p1;
	@%p324 bra 	$L__BB1_336;
	shl.b32 	%r755, %r198, 2;
	mov.u32 	%r756, _ZZN3cub18CUB_300001_SM_10006detail6select23DeviceSelectSweepKernelINS2_10policy_hubIfNS0_8NullTypeEiLb0ELNS0_10SelectImplE0EE10Policy1000EPfPS5_S9_PiNS0_13ScanTileStateIiLb1EEE10LargerThanS5_iNS2_19streaming_context_tIlLb1EEELS6_0EEEvT0_T1_T2_T3_T4_T5_T6_T7_iT8_NS1_7vsmem_tEE19static_temp_storage;
	add.s32 	%r757, %r756, %r755;
	st.shared.f32 	[%r757], %f187;
$L__BB1_336:
	not.pred 	%p325, %p2;
	@%p325 bra 	$L__BB1_338;
	shl.b32 	%r758, %r199, 2;
	mov.u32 	%r759, _ZZN3cub18CUB_300001_SM_10006detail6select23DeviceSelectSweepKernelINS2_10policy_hubIfNS0_8NullTypeEiLb0ELNS0_10SelectImplE0EE10Policy1000EPfPS5_S9_PiNS0_13ScanTileStateIiLb1EEE10LargerThanS5_iNS2_19streaming_context_tIlLb1EEELS6_0EEEvT0_T1_T2_T3_T4_T5_T6_T7_iT8_NS1_7vsmem_tEE19static_temp_storage;
	add.s32 	%r760, %r759, %r758;
	st.shared.f32 	[%r760], %f188;
$L__BB1_338:
	not.pred 	%p326, %p3;
	@%p326 bra 	$L__BB1_340;
	shl.b32 	%r761, %r200, 2;
	mov.u32 	%r762, _ZZN3cub18CUB_300001_SM_10006detail6select23DeviceSelectSweepKernelINS2_10policy_hubIfNS0_8NullTypeEiLb0ELNS0_10SelectImplE0EE10Policy1000EPfPS5_S9_PiNS0_13ScanTileStateIiLb1EEE10LargerThanS5_iNS2_19streaming_context_tIlLb1EEELS6_0EEEvT0_T1_T2_T3_T4_T5_T6_T7_iT8_NS1_7vsmem_tEE19static_temp_storage;
	add.s32 	%r763, %r762, %r761;
	st.shared.f32 	[%r763], %f189;
$L__BB1_340:
	not.pred 	%p327, %p4;
	@%p327 bra 	$L__BB1_342;
	shl.b32 	%r764, %r201, 2;
	mov.u32 	%r765, _ZZN3cub18CUB_300001_SM_10006detail6select23DeviceSelectSweepKernelINS2_10policy_hubIfNS0_8NullTypeEiLb0ELNS0_10SelectImplE0EE10Policy1000EPfPS5_S9_PiNS0_13ScanTileStateIiLb1EEE10LargerThanS5_iNS2_19streaming_context_tIlLb1EEELS6_0EEEvT0_T1_T2_T3_T4_T5_T6_T7_iT8_NS1_7vsmem_tEE19static_temp_storage;
	add.s32 	%r766, %r765, %r764;
	st.shared.f32 	[%r766], %f190;
$L__BB1_342:
	not.pred 	%p328, %p5;
	@%p328 bra 	$L__BB1_344;
	shl.b32 	%r767, %r202, 2;
	mov.u32 	%r768, _ZZN3cub18CUB_300001_SM_10006detail6select23DeviceSelectSweepKernelINS2_10policy_hubIfNS0_8NullTypeEiLb0ELNS0_10SelectImplE0EE10Policy1000EPfPS5_S9_PiNS0_13ScanTileStateIiLb1EEE10LargerThanS5_iNS2_19streaming_context_tIlLb1EEELS6_0EEEvT0_T1_T2_T3_T4_T5_T6_T7_iT8_NS1_7vsmem_tEE19static_temp_storage;
	add.s32 	%r769, %r768, %r767;
	st.shared.f32 	[%r769], %f191;
$L__BB1_344:
	not.pred 	%p329, %p6;
	@%p329 bra 	$L__BB1_346;
	shl.b32 	%r770, %r203, 2;
	mov.u32 	%r771, _ZZN3cub18CUB_300001_SM_10006detail6select23DeviceSelectSweepKernelINS2_10policy_hubIfNS0_8NullTypeEiLb0ELNS0_10SelectImplE0EE10Policy1000EPfPS5_S9_PiNS0_13ScanTileStateIiLb1EEE10LargerThanS5_iNS2_19streaming_context_tIlLb1EEELS6_0EEEvT0_T1_T2_T3_T4_T5_T6_T7_iT8_NS1_7vsmem_tEE19static_temp_storage;
	add.s32 	%r772, %r771, %r770;
	st.shared.f32 	[%r772], %f192;
$L__BB1_346:
	not.pred 	%p330, %p7;
	@%p330 bra 	$L__BB1_348;
	shl.b32 	%r773, %r204, 2;
	mov.u32 	%r774, _ZZN3cub18CUB_300001_SM_10006detail6select23DeviceSelectSweepKernelINS2_10policy_hubIfNS0_8NullTypeEiLb0ELNS0_10SelectImplE0EE10Policy1000EPfPS5_S9_PiNS0_13ScanTileStateIiLb1EEE10LargerThanS5_iNS2_19streaming_context_tIlLb1EEELS6_0EEEvT0_T1_T2_T3_T4_T5_T6_T7_iT8_NS1_7vsmem_tEE19static_temp_storage;
	add.s32 	%r775, %r774, %r773;
	st.shared.f32 	[%r775], %f193;
$L__BB1_348:
	not.pred 	%p331, %p8;
	@%p331 bra 	$L__BB1_350;
	shl.b32 	%r776, %r205, 2;
	mov.u32 	%r777, _ZZN3cub18CUB_300001_SM_10006detail6select23DeviceSelectSweepKernelINS2_10policy_hubIfNS0_8NullTypeEiLb0ELNS0_10SelectImplE0EE10Policy1000EPfPS5_S9_PiNS0_13ScanTileStateIiLb1EEE10LargerThanS5_iNS2_19streaming_context_tIlLb1EEELS6_0EEEvT0_T1_T2_T3_T4_T5_T6_T7_iT8_NS1_7vsmem_tEE19static_temp_storage;
	add.s32 	%r778, %r777, %r776;
	st.shared.f32 	[%r778], %f194;
$L__BB1_350:
	not.pred 	%p332, %p9;
	@%p332 bra 	$L__BB1_352;
	shl.b32 	%r779, %r206, 2;
	mov.u32 	%r780, _ZZN3cub18CUB_300001_SM_10006detail6select23DeviceSelectSweepKernelINS2_10policy_hubIfNS0_8NullTypeEiLb0ELNS0_10SelectImplE0EE10Policy1000EPfPS5_S9_PiNS0_13ScanTileStateIiLb1EEE10LargerThanS5_iNS2_19streaming_context_tIlLb1EEELS6_0EEEvT0_T1_T2_T3_T4_T5_T6_T7_iT8_NS1_7vsmem_tEE19static_temp_storage;
	add.s32 	%r781, %r780, %r779;
	st.shared.f32 	[%r781], %f195;
$L__BB1_352:
	not.pred 	%p333, %p10;
	@%p333 bra 	$L__BB1_354;
	shl.b32 	%r782, %r207, 2;
	mov.u32 	%r783, _ZZN3cub18CUB_300001_SM_10006detail6select23DeviceSelectSweepKernelINS2_10policy_hubIfNS0_8NullTypeEiLb0ELNS0_10SelectImplE0EE10Policy1000EPfPS5_S9_PiNS0_13ScanTileStateIiLb1EEE10LargerThanS5_iNS2_19streaming_context_tIlLb1EEELS6_0EEEvT0_T1_T2_T3_T4_T5_T6_T7_iT8_NS1_7vsmem_tEE19static_temp_storage;
	add.s32 	%r784, %r783, %r782;
	st.shared.f32 	[%r784], %f196;
$L__BB1_354:
	not.pred 	%p334, %p11;
	@%p334 bra 	$L__BB1_356;
	shl.b32 	%r785, %r208, 2;
	mov.u32 	%r786, _ZZN3cub18CUB_300001_SM_10006detail6select23DeviceSelectSweepKernelINS2_10policy_hubIfNS0_8NullTypeEiLb0ELNS0_10SelectImplE0EE10Policy1000EPfPS5_S9_PiNS0_13ScanTileStateIiLb1EEE10LargerThanS5_iNS2_19streaming_context_tIlLb1EEELS6_0EEEvT0_T1_T2_T3_T4_T5_T6_T7_iT8_NS1_7vsmem_tEE19static_temp_storage;
	add.s32 	%r787, %r786, %r785;
	st.shared.f32 	[%r787], %f197;
$L__BB1_356:
	not.pred 	%p335, %p12;
	@%p335 bra 	$L__BB1_358;
	shl.b32 	%r788, %r209, 2;
	mov.u32 	%r789, _ZZN3cub18CUB_300001_SM_10006detail6select23DeviceSelectSweepKernelINS2_10policy_hubIfNS0_8NullTypeEiLb0ELNS0_10SelectImplE0EE10Policy1000EPfPS5_S9_PiNS0_13ScanTileStateIiLb1EEE10LargerThanS5_iNS2_19streaming_context_tIlLb1EEELS6_0EEEvT0_T1_T2_T3_T4_T5_T6_T7_iT8_NS1_7vsmem_tEE19static_temp_storage;
	add.s32 	%r790, %r789, %r788;
	st.shared.f32 	[%r790], %f198;
$L__BB1_358:
	not.pred 	%p336, %p13;
	@%p336 bra 	$L__BB1_360;
	shl.b32 	%r791, %r210, 2;
	mov.u32 	%r792, _ZZN3cub18CUB_300001_SM_10006detail6select23DeviceSelectSweepKernelINS2_10policy_hubIfNS0_8NullTypeEiLb0ELNS0_10SelectImplE0EE10Policy1000EPfPS5_S9_PiNS0_13ScanTileStateIiLb1EEE10LargerThanS5_iNS2_19streaming_context_tIlLb1EEELS6_0EEEvT0_T1_T2_T3_T4_T5_T6_T7_iT8_NS1_7vsmem_tEE19static_temp_storage;
	add.s32 	%r793, %r792, %r791;
	st.shared.f32 	[%r793], %f199;
$L__BB1_360:
	not.pred 	%p337, %p14;
	@%p337 bra 	$L__BB1_362;
	shl.b32 	%r794, %r211, 2;
	mov.u32 	%r795, _ZZN3cub18CUB_300001_SM_10006detail6select23DeviceSelectSweepKernelINS2_10policy_hubIfNS0_8NullTypeEiLb0ELNS0_10SelectImplE0EE10Policy1000EPfPS5_S9_PiNS0_13ScanTileStateIiLb1EEE10LargerThanS5_iNS2_19streaming_context_tIlLb1EEELS6_0EEEvT0_T1_T2_T3_T4_T5_T6_T7_iT8_NS1_7vsmem_tEE19static_temp_storage;
	add.s32 	%r796, %r795, %r794;
	st.shared.f32 	[%r796], %f200;
$L__BB1_362:
	not.pred 	%p338, %p15;
	@%p338 bra 	$L__BB1_364;
	shl.b32 	%r797, %r212, 2;
	mov.u32 	%r798, _ZZN3cub18CUB_300001_SM_10006detail6select23DeviceSelectSweepKernelINS2_10policy_hubIfNS0_8NullTypeEiLb0ELNS0_10SelectImplE0EE10Policy1000EPfPS5_S9_PiNS0_13ScanTileStateIiLb1EEE10LargerThanS5_iNS2_19streaming_context_tIlLb1EEELS6_0EEEvT0_T1_T2_T3_T4_T5_T6_T7_iT8_NS1_7vsmem_tEE19static_temp_storage;
	add.s32 	%r799, %r798, %r797;
	st.shared.f32 	[%r799], %f201;
$L__BB1_364:
	bar.sync 	0;
	setp.ge.u32 	%p339, %r1276, %r1300;
	@%p339 bra 	$L__BB1_537;
	ld.param.u32 	%r1247, [_ZN3cub18CUB_300001_SM_10006detail6select23DeviceSelectSweepKernelINS2_10policy_hubIfNS0_8NullTypeEiLb0ELNS0_10SelectImplE0EE10Policy1000EPfPS5_S9_PiNS0_13ScanTileStateIiLb1EEE10LargerThanS5_iNS2_19streaming_context_tIlLb1EEELS6_0EEEvT0_T1_T2_T3_T4_T5_T6_T7_iT8_NS1_7vsmem_tE_param_7];
	ld.param.u8 	%rs6, [%rd103];
	ld.param.u64 	%rd407, [%rd103+24];
	cvta.to.global.u64 	%rd105, %rd407;
	add.s32 	%r800, %r187, %r188;
	add.s32 	%r801, %r800, %r189;
	add.s32 	%r802, %r801, %r190;
	add.s32 	%r803, %r802, %r191;
	add.s32 	%r804, %r803, %r192;
	add.s32 	%r805, %r804, %r193;
	add.s32 	%r806, %r805, %r194;
	add.s32 	%r807, %r806, %r195;
	add.s32 	%r808, %r807, %r196;
	add.s32 	%r809, %r808, %r197;
	add.s32 	%r810, %r809, %r186;
	add.s32 	%r811, %r810, %r1247;
	sub.s32 	%r812, %r811, %r1276;
	add.s32 	%r214, %r812, -5761;
	mul.hi.u32 	%r813, %r214, -1431655765;
	shr.u32 	%r814, %r813, 8;
	add.s32 	%r215, %r814, 1;
	and.b32  	%r815, %r814, 3;
	setp.eq.s32 	%p340, %r815, 3;
	@%p340 bra 	$L__BB1_370;
	cvt.u64.u32 	%rd708, %r1276;
	shl.b32 	%r816, %r1276, 2;
	mov.u32 	%r817, _ZZN3cub18CUB_300001_SM_10006detail6select23DeviceSelectSweepKernelINS2_10policy_hubIfNS0_8NullTypeEiLb0ELNS0_10SelectImplE0EE10Policy1000EPfPS5_S9_PiNS0_13ScanTileStateIiLb1EEE10LargerThanS5_iNS2_19streaming_context_tIlLb1EEELS6_0EEEvT0_T1_T2_T3_T4_T5_T6_T7_iT8_NS1_7vsmem_tEE19static_temp_storage;
	add.s32 	%r1275, %r817, %r816;
	and.b32  	%r818, %r215, 3;
	neg.s32 	%r1274, %r818;
$L__BB1_367:
	.pragma "nounroll";
	setp.ne.s16 	%p341, %rs6, 0;
	ld.shared.f32 	%f87, [%r1275];
	mov.b64 	%rd709, 0;
	@%p341 bra 	$L__BB1_369;
	ld.global.u64 	%rd709, [%rd105];
$L__BB1_369:
	add.s64 	%rd409, %rd709, %rd708;
	shl.b64 	%rd410, %rd409, 2;
	add.s64 	%rd411, %rd3, %rd410;
	st.global.f32 	[%rd411], %f87;
	add.s64 	%rd708, %rd708, 384;
	cvt.u32.u64 	%r1276, %rd708;
	add.s32 	%r1275, %r1275, 1536;
	add.s32 	%r1274, %r1274, 1;
	setp.ne.s32 	%p342, %r1274, 0;
	@%p342 bra 	$L__BB1_367;
$L__BB1_370:
	setp.lt.u32 	%p343, %r214, 1152;
	@%p343 bra 	$L__BB1_537;
	mul.wide.u32 	%rd413, %r1276, 4;
	add.s64 	%rd111, %rd3, %rd413;
	shl.b32 	%r819, %r1276, 2;
	mov.u32 	%r820, _ZZN3cub18CUB_300001_SM_10006detail6select23DeviceSelectSweepKernelINS2_10policy_hubIfNS0_8NullTypeEiLb0ELNS0_10SelectImplE0EE10Policy1000EPfPS5_S9_PiNS0_13ScanTileStateIiLb1EEE10LargerThanS5_iNS2_19streaming_context_tIlLb1EEELS6_0EEEvT0_T1_T2_T3_T4_T5_T6_T7_iT8_NS1_7vsmem_tEE19static_temp_storage;
	add.s32 	%r821, %r819, %r820;
	add.s32 	%r1277, %r821, 3072;
	mov.b64 	%rd710, 0;
$L__BB1_372:
	setp.ne.s16 	%p344, %rs6, 0;
	ld.shared.f32 	%f88, [%r1277+-3072];
	mov.b64 	%rd711, 0;
	@%p344 bra 	$L__BB1_374;
	ld.global.u64 	%rd711, [%rd105];
$L__BB1_374:
	setp.ne.s16 	%p345, %rs6, 0;
	shl.b64 	%rd416, %rd711, 2;
	add.s64 	%rd417, %rd710, %rd416;
	add.s64 	%rd418, %rd111, %rd417;
	st.global.f32 	[%rd418], %f88;
	ld.shared.f32 	%f89, [%r1277+-1536];
	mov.b64 	%rd712, 0;
	@%p345 bra 	$L__BB1_376;
	ld.global.u64 	%rd712, [%rd105];
$L__BB1_376:
	setp.ne.s16 	%p346, %rs6, 0;
	shl.b64 	%rd420, %rd712, 2;
	add.s64 	%rd421, %rd710, %rd420;
	add.s64 	%rd422, %rd111, %rd421;
	st.global.f32 	[%rd422+1536], %f89;
	ld.shared.f32 	%f90, [%r1277];
	mov.b64 	%rd713, 0;
	@%p346 bra 	$L__BB1_378;
	ld.global.u64 	%rd713, [%rd105];
$L__BB1_378:
	setp.ne.s16 	%p347, %rs6, 0;
	shl.b64 	%rd424, %rd713, 2;
	add.s64 	%rd425, %rd710, %rd424;
	add.s64 	%rd426, %rd111, %rd425;
	st.global.f32 	[%rd426+3072], %f90;
	ld.shared.f32 	%f91, [%r1277+1536];
	mov.b64 	%rd714, 0;
	@%p347 bra 	$L__BB1_380;
	ld.global.u64 	%rd714, [%rd105];
$L__BB1_380:
	shl.b64 	%rd427, %rd714, 2;
	add.s64 	%rd428, %rd710, %rd427;
	add.s64 	%rd429, %rd111, %rd428;
	st.global.f32 	[%rd429+4608], %f91;
	add.s32 	%r1276, %r1276, 1536;
	add.s64 	%rd710, %rd710, 6144;
	add.s32 	%r1277, %r1277, 6144;
	setp.lt.s32 	%p348, %r1276, %r1300;
	@%p348 bra 	$L__BB1_372;
	bra.uni 	$L__BB1_537;
$L__BB1_381:
	ld.param.u8 	%rs9, [%rd1];
	setp.eq.s16 	%p33, %rs9, 0;
	ld.param.u64 	%rd208, [%rd1+16];
	selp.b64 	%rd209, %rd208, 0, %p33;
	cvt.s64.s32 	%rd210, %r2;
	add.s64 	%rd211, %rd209, %rd210;
	mov.u32 	%r1296, %tid.x;
	and.b32  	%r340, %r1296, 31;
	and.b32  	%r341, %r1296, 992;
	mul.lo.s32 	%r342, %r341, 15;
	or.b32  	%r230, %r342, %r340;
	setp.ge.s32 	%p34, %r230, %r165;
	cvt.u64.u32 	%rd212, %r230;
	add.s64 	%rd213, %rd211, %rd212;
	shl.b64 	%rd214, %rd213, 2;
	add.s64 	%rd152, %rd2, %rd214;
	@%p34 bra 	$L__BB1_383;
	ld.global.f32 	%f247, [%rd152];
$L__BB1_383:
	add.s32 	%r343, %r230, 32;
	setp.ge.s32 	%p35, %r343, %r165;
	@%p35 bra 	$L__BB1_385;
	ld.global.f32 	%f248, [%rd152+128];
$L__BB1_385:
	add.s32 	%r344, %r230, 64;
	setp.ge.s32 	%p36, %r344, %r165;
	@%p36 bra 	$L__BB1_387;
	ld.global.f32 	%f249, [%rd152+256];
$L__BB1_387:
	add.s32 	%r345, %r230, 96;
	setp.ge.s32 	%p37, %r345, %r165;
	@%p37 bra 	$L__BB1_389;
	ld.global.f32 	%f250, [%rd152+384];
$L__BB1_389:
	add.s32 	%r346, %r230, 128;
	setp.ge.s32 	%p38, %r346, %r165;
	@%p38 bra 	$L__BB1_391;
	ld.global.f32 	%f251, [%rd152+512];
$L__BB1_391:
	add.s32 	%r347, %r230, 160;
	setp.ge.s32 	%p39, %r347, %r165;
	@%p39 bra 	$L__BB1_393;
	ld.global.f32 	%f252, [%rd152+640];
$L__BB1_393:
	add.s32 	%r348, %r230, 192;
	setp.ge.s32 	%p40, %r348, %r165;
	@%p40 bra 	$L__BB1_395;
	ld.global.f32 	%f253, [%rd152+768];
$L__BB1_395:
	add.s32 	%r349, %r230, 224;
	setp.ge.s32 	%p41, %r349, %r165;
	@%p41 bra 	$L__BB1_397;
	ld.global.f32 	%f254, [%rd152+896];
$L__BB1_397:
	add.s32 	%r350, %r230, 256;
	setp.ge.s32 	%p42, %r350, %r165;
	@%p42 bra 	$L__BB1_399;
	ld.global.f32 	%f255, [%rd152+1024];
$L__BB1_399:
	add.s32 	%r351, %r230, 288;
	setp.ge.s32 	%p43, %r351, %r165;
	@%p43 bra 	$L__BB1_401;
	ld.global.f32 	%f256, [%rd152+1152];
$L__BB1_401:
	add.s32 	%r352, %r230, 320;
	setp.ge.s32 	%p44, %r352, %r165;
	@%p44 bra 	$L__BB1_403;
	ld.global.f32 	%f257, [%rd152+1280];
$L__BB1_403:
	add.s32 	%r353, %r230, 352;
	setp.ge.s32 	%p45, %r353, %r165;
	@%p45 bra 	$L__BB1_405;
	ld.global.f32 	%f258, [%rd152+1408];
$L__BB1_405:
	add.s32 	%r354, %r230, 384;
	setp.ge.s32 	%p46, %r354, %r165;
	@%p46 bra 	$L__BB1_407;
	ld.global.f32 	%f259, [%rd152+1536];
$L__BB1_407:
	add.s32 	%r355, %r230, 416;
	setp.ge.s32 	%p47, %r355, %r165;
	@%p47 bra 	$L__BB1_409;
	ld.global.f32 	%f260, [%rd152+1664];
$L__BB1_409:
	add.s32 	%r356, %r230, 448;
	setp.ge.s32 	%p48, %r356, %r165;
	@%p48 bra 	$L__BB1_411;
	ld.global.f32 	%f261, [%rd152+1792];
$L__BB1_411:
	// begin inline asm
	mov.u32 %r357, %laneid;
	// end inline asm
	shr.u32 	%r232, %r1296, 5;
	mad.lo.s32 	%r388, %r232, 480, %r357;
	shl.b32 	%r389, %r388, 2;
	mov.u32 	%r390, _ZZN3cub18CUB_300001_SM_10006detail6select23DeviceSelectSweepKernelINS2_10policy_hubIfNS0_8NullTypeEiLb0ELNS0_10SelectImplE0EE10Policy1000EPfPS5_S9_PiNS0_13ScanTileStateIiLb1EEE10LargerThanS5_iNS2_19streaming_context_tIlLb1EEELS6_0EEEvT0_T1_T2_T3_T4_T5_T6_T7_iT8_NS1_7vsmem_tEE19static_temp_storage;
	add.s32 	%r391, %r390, %r389;
	st.shared.f32 	[%r391], %f247;
	st.shared.f32 	[%r391+128], %f248;
	st.shared.f32 	[%r391+256], %f249;
	st.shared.f32 	[%r391+384], %f250;
	st.shared.f32 	[%r391+512], %f251;
	st.shared.f32 	[%r391+640], %f252;
	st.shared.f32 	[%r391+768], %f253;
	st.shared.f32 	[%r391+896], %f254;
	st.shared.f32 	[%r391+1024], %f255;
	st.shared.f32 	[%r391+1152], %f256;
	st.shared.f32 	[%r391+1280], %f257;
	st.shared.f32 	[%r391+1408], %f258;
	st.shared.f32 	[%r391+1536], %f259;
	st.shared.f32 	[%r391+1664], %f260;
	st.shared.f32 	[%r391+1792], %f261;
	bar.warp.sync 	-1;
	mad.lo.s32 	%r392, %r357, 56, %r391;
	ld.shared.f32 	%f157, [%r392];
	ld.shared.f32 	%f158, [%r392+4];
	ld.shared.f32 	%f159, [%r392+8];
	ld.shared.f32 	%f160, [%r392+12];
	ld.shared.f32 	%f161, [%r392+16];
	ld.shared.f32 	%f162, [%r392+20];
	ld.shared.f32 	%f163, [%r392+24];
	ld.shared.f32 	%f164, [%r392+28];
	ld.shared.f32 	%f165, [%r392+32];
	ld.shared.f32 	%f166, [%r392+36];
	ld.shared.f32 	%f167, [%r392+40];
	ld.shared.f32 	%f168, [%r392+44];
	ld.shared.f32 	%f169, [%r392+48];
	ld.shared.f32 	%f170, [%r392+52];
	ld.shared.f32 	%f171, [%r392+56];
	mul.lo.s32 	%r393, %r1296, 15;
	setp.ge.s32 	%p49, %r393, %r165;
	setp.gt.f32 	%p50, %f157, %f1;
	or.pred  	%p16, %p49, %p50;
	selp.u32 	%r394, 1, 0, %p16;
	add.s32 	%r395, %r393, 1;
	setp.ge.s32 	%p51, %r395, %r165;
	setp.gt.f32 	%p52, %f158, %f1;
	or.pred  	%p17, %p51, %p52;
	selp.u32 	%r396, 1, 0, %p17;
	add.s32 	%r397, %r393, 2;
	setp.ge.s32 	%p53, %r397, %r165;
	setp.gt.f32 	%p54, %f159, %f1;
	or.pred  	%p18, %p53, %p54;
	selp.u32 	%r398, 1, 0, %p18;
	add.s32 	%r399, %r393, 3;
	setp.ge.s32 	%p55, %r399, %r165;
	setp.gt.f32 	%p56, %f160, %f1;
	or.pred  	%p19, %p55, %p56;
	selp.u32 	%r400, 1, 0, %p19;
	add.s32 	%r401, %r393, 4;
	setp.ge.s32 	%p57, %r401, %r165;
	setp.gt.f32 	%p58, %f161, %f1;
	or.pred  	%p20, %p57, %p58;
	selp.u32 	%r402, 1, 0, %p20;
	add.s32 	%r403, %r393, 5;
	setp.ge.s32 	%p59, %r403, %r165;
	setp.gt.f32 	%p60, %f162, %f1;
	or.pred  	%p21, %p59, %p60;
	selp.u32 	%r404, 1, 0, %p21;
	add.s32 	%r405, %r393, 6;
	setp.ge.s32 	%p61, %r405, %r165;
	setp.gt.f32 	%p62, %f163, %f1;
	or.pred  	%p22, %p61, %p62;
	selp.u32 	%r406, 1, 0, %p22;
	add.s32 	%r407, %r393, 7;
	setp.ge.s32 	%p63, %r407, %r165;
	setp.gt.f32 	%p64, %f164, %f1;
	or.pred  	%p23, %p63, %p64;
	selp.u32 	%r408, 1, 0, %p23;
	add.s32 	%r409, %r393, 8;
	setp.ge.s32 	%p65, %r409, %r165;
	setp.gt.f32 	%p66, %f165, %f1;
	or.pred  	%p24, %p65, %p66;
	selp.u32 	%r410, 1, 0, %p24;
	add.s32 	%r411, %r393, 9;
	setp.ge.s32 	%p67, %r411, %r165;
	setp.gt.f32 	%p68, %f166, %f1;
	or.pred  	%p25, %p67, %p68;
	selp.u32 	%r412, 1, 0, %p25;
	add.s32 	%r413, %r393, 10;
	setp.ge.s32 	%p69, %r413, %r165;
	setp.gt.f32 	%p70, %f167, %f1;
	or.pred  	%p26, %p69, %p70;
	selp.u32 	%r414, 1, 0, %p26;
	add.s32 	%r415, %r393, 11;
	setp.ge.s32 	%p71, %r415, %r165;
	setp.gt.f32 	%p72, %f168, %f1;
	or.pred  	%p27, %p71, %p72;
	selp.u32 	%r416, 1, 0, %p27;
	add.s32 	%r417, %r393, 12;
	setp.ge.s32 	%p73, %r417, %r165;
	setp.gt.f32 	%p74, %f169, %f1;
	or.pred  	%p28, %p73, %p74;
	selp.u32 	%r418, 1, 0, %p28;
	add.s32 	%r419, %r393, 13;
	setp.ge.s32 	%p75, %r419, %r165;
	setp.gt.f32 	%p76, %f170, %f1;
	or.pred  	%p29, %p75, %p76;
	selp.u32 	%r420, 1, 0, %p29;
	add.s32 	%r421, %r393, 14;
	setp.ge.s32 	%p77, %r421, %r165;
	setp.gt.f32 	%p78, %f171, %f1;
	or.pred  	%p30, %p77, %p78;
	selp.u32 	%r422, 1, 0, %p30;
	bar.sync 	0;
	add.s32 	%r233, %r396, %r394;
	add.s32 	%r234, %r233, %r398;
	add.s32 	%r235, %r234, %r400;
	add.s32 	%r236, %r235, %r402;
	add.s32 	%r237, %r236, %r404;
	add.s32 	%r238, %r237, %r406;
	add.s32 	%r239, %r238, %r408;
	add.s32 	%r240, %r239, %r410;
	add.s32 	%r241, %r240, %r412;
	add.s32 	%r242, %r241, %r414;
	add.s32 	%r243, %r242, %r416;
	add.s32 	%r244, %r243, %r418;
	add.s32 	%r245, %r244, %r420;
	add.s32 	%r362, %r245, %r422;
	mov.b32 	%r360, 1;
	mov.b32 	%r385, 0;
	mov.b32 	%r387, -1;
	// begin inline asm
	{  .reg .s32 r0;  .reg .pred p;  shfl.sync.up.b32 r0|p, %r362, %r360, %r385, %r387;  @p add.s32 r0, r0, %r362;  mov.s32 %r358, r0;}
	// end inline asm
	mov.b32 	%r366, 2;
	// begin inline asm
	{  .reg .s32 r0;  .reg .pred p;  shfl.sync.up.b32 r0|p, %r358, %r366, %r385, %r387;  @p add.s32 r0, r0, %r358;  mov.s32 %r364, r0;}
	// end inline asm
	mov.b32 	%r372, 4;
	// begin inline asm
	{  .reg .s32 r0;  .reg .pred p;  shfl.sync.up.b32 r0|p, %r364, %r372, %r385, %r387;  @p add.s32 r0, r0, %r364;  mov.s32 %r370, r0;}
	// end inline asm
	mov.b32 	%r378, 8;
	// begin inline asm
	{  .reg .s32 r0;  .reg .pred p;  shfl.sync.up.b32 r0|p, %r370, %r378, %r385, %r387;  @p add.s32 r0, r0, %r370;  mov.s32 %r376, r0;}
	// end inline asm
	mov.b32 	%r384, 16;
	// begin inline asm
	{  .reg .s32 r0;  .reg .pred p;  shfl.sync.up.b32 r0|p, %r376, %r384, %r385, %r387;  @p add.s32 r0, r0, %r376;  mov.s32 %r382, r0;}
	// end inline asm
	setp.ne.s32 	%p79, %r357, 31;
	@%p79 bra 	$L__BB1_413;
	shl.b32 	%r423, %r232, 2;
	mov.u32 	%r424, _ZZN3cub18CUB_300001_SM_10006detail6select23DeviceSelectSweepKernelINS2_10policy_hubIfNS0_8NullTypeEiLb0ELNS0_10SelectImplE0EE10Policy1000EPfPS5_S9_PiNS0_13ScanTileStateIiLb1EEE10LargerThanS5_iNS2_19streaming_context_tIlLb1EEELS6_0EEEvT0_T1_T2_T3_T4_T5_T6_T7_iT8_NS1_7vsmem_tEE19static_temp_storage;
	add.s32 	%r425, %r424, %r423;
	st.shared.u32 	[%r425], %r382;
$L__BB1_413:
	sub.s32 	%r426, %r382, %r362;
	bar.sync 	0;
	ld.shared.v4.u32 	{%r427, %r428, %r429, %r430}, [_ZZN3cub18CUB_300001_SM_10006detail6select23DeviceSelectSweepKernelINS2_10policy_hubIfNS0_8NullTypeEiLb0ELNS0_10SelectImplE0EE10Policy1000EPfPS5_S9_PiNS0_13ScanTileStateIiLb1EEE10LargerThanS5_iNS2_19streaming_context_tIlLb1EEELS6_0EEEvT0_T1_T2_T3_T4_T5_T6_T7_iT8_NS1_7vsmem_tEE19static_temp_storage];
	add.s32 	%r431, %r428, %r427;
	setp.eq.s32 	%p80, %r232, 2;
	selp.b32 	%r432, %r431, %r427, %p80;
	add.s32 	%r433, %r431, %r429;
	setp.eq.s32 	%p81, %r232, 3;
	selp.b32 	%r434, %r433, %r432, %p81;
	add.s32 	%r435, %r433, %r430;
	setp.eq.s32 	%p82, %r232, 4;
	selp.b32 	%r436, %r435, %r434, %p82;
	ld.shared.v4.u32 	{%r437, %r438, %r439, %r440}, [_ZZN3cub18CUB_300001_SM_10006detail6select23DeviceSelectSweepKernelINS2_10policy_hubIfNS0_8NullTypeEiLb0ELNS0_10SelectImplE0EE10Policy1000EPfPS5_S9_PiNS0_13ScanTileStateIiLb1EEE10LargerThanS5_iNS2_19streaming_context_tIlLb1EEELS6_0EEEvT0_T1_T2_T3_T4_T5_T6_T7_iT8_NS1_7vsmem_tEE19static_temp_storage+16];
	add.s32 	%r441, %r435, %r437;
	setp.eq.s32 	%p83, %r232, 5;
	selp.b32 	%r442, %r441, %r436, %p83;
	add.s32 	%r443, %r441, %r438;
	setp.eq.s32 	%p84, %r232, 6;
	selp.b32 	%r444, %r443, %r442, %p84;
	add.s32 	%r445, %r443, %r439;
	setp.eq.s32 	%p85, %r232, 7;
	selp.b32 	%r446, %r445, %r444, %p85;
	add.s32 	%r447, %r445, %r440;
	setp.eq.s32 	%p86, %r232, 8;
	selp.b32 	%r448, %r447, %r446, %p86;
	ld.shared.v4.u32 	{%r449, %r450, %r451, %r452}, [_ZZN3cub18CUB_300001_SM_10006detail6select23DeviceSelectSweepKernelINS2_10policy_hubIfNS0_8NullTypeEiLb0ELNS0_10SelectImplE0EE10Policy1000EPfPS5_S9_PiNS0_13ScanTileStateIiLb1EEE10LargerThanS5_iNS2_19streaming_context_tIlLb1EEELS6_0EEEvT0_T1_T2_T3_T4_T5_T6_T7_iT8_NS1_7vsmem_tEE19static_temp_storage+32];
	add.s32 	%r453, %r447, %r449;
	setp.eq.s32 	%p87, %r232, 9;
	selp.b32 	%r454, %r453, %r448, %p87;
	add.s32 	%r455, %r453, %r450;
	setp.eq.s32 	%p88, %r232, 10;
	selp.b32 	%r456, %r455, %r454, %p88;
	add.s32 	%r457, %r455, %r451;
	setp.eq.s32 	%p89, %r232, 11;
	selp.b32 	%r458, %r457, %r456, %p89;
	add.s32 	%r248, %r457, %r452;
	setp.gt.u32 	%p90, %r1296, 31;
	setp.lt.u32 	%p91, %r1296, 32;
	setp.eq.s32 	%p92, %r357, 0;
	selp.b32 	%r459, 0, %r426, %p92;
	add.s32 	%r1292, %r458, %r459;
	selp.b32 	%r250, %r426, %r1292, %p91;
	@%p90 bra 	$L__BB1_429;
	setp.ne.s32 	%p93, %r1296, 0;
	mul.wide.s32 	%rd215, %r1253, 8;
	add.s64 	%rd153, %rd4, %rd215;
	@%p93 bra 	$L__BB1_416;
	st.shared.u32 	[_ZZN3cub18CUB_300001_SM_10006detail6select23DeviceSelectSweepKernelINS2_10policy_hubIfNS0_8NullTypeEiLb0ELNS0_10SelectImplE0EE10Policy1000EPfPS5_S9_PiNS0_13ScanTileStateIiLb1EEE10LargerThanS5_iNS2_19streaming_context_tIlLb1EEELS6_0EEEvT0_T1_T2_T3_T4_T5_T6_T7_iT8_NS1_7vsmem_tEE19static_temp_storage+76], %r248;
	add.s64 	%rd216, %rd153, 256;
	mov.b32 	%r460, 100;
	// begin inline asm
	st.relaxed.gpu.v2.u32 [%rd216], {%r460, %r248};
	// end inline asm
$L__BB1_416:
	not.b32 	%r466, %r1296;
	add.s32 	%r1287, %r1253, %r466;
	mov.b32 	%r462, 585;
	// begin inline asm
	nanosleep.u32 %r462;
	// end inline asm
	mul.wide.s32 	%rd218, %r1287, 8;
	add.s64 	%rd219, %rd4, %rd218;
	add.s64 	%rd217, %rd219, 256;
	// begin inline asm
	ld.relaxed.gpu.v2.u32 {%r1289, %r1281}, [%rd217];
	// end inline asm
	mov.b32 	%r1282, 754;
$L__BB1_417:
	setp.eq.s32 	%p94, %r1289, 99;
	mov.b32 	%r467, -1;
	vote.sync.any.pred 	%p95, %p94, %r467;
	not.pred 	%p96, %p95;
	@%p96 bra 	$L__BB1_419;
	shr.u32 	%r260, %r1282, 1;
	mul.lo.s32 	%r641, %r1253, 16807;
	and.b32  	%r1253, %r641, 2147483647;
	sub.s32 	%r642, %r1282, %r260;
	add.s32 	%r643, %r642, 1;
	rem.u32 	%r644, %r1253, %r643;
	add.s32 	%r638, %r644, %r260;
	// begin inline asm
	nanosleep.u32 %r638;
	// end inline asm
	// begin inline asm
	ld.relaxed.gpu.v2.u32 {%r1289, %r1281}, [%rd217];
	// end inline asm
	mov.u32 	%r1282, %r260;
	bra.uni 	$L__BB1_417;
$L__BB1_419:
	setp.eq.s32 	%p97, %r1289, 101;
	mov.b32 	%r494, -1;
	vote.sync.ballot.b32 	%r496, %p97, %r494;
	// begin inline asm
	mov.u32 %r469, %lanemask_ge;
	// end inline asm
	and.b32  	%r497, %r496, %r469;
	or.b32  	%r498, %r497, -2147483648;
	add.s32 	%r499, %r498, -1;
	not.b32 	%r500, %r498;
	and.b32  	%r501, %r500, %r499;
	popc.b32 	%r473, %r501;
	mov.b32 	%r472, 1;
	// begin inline asm
	shfl.sync.down.b32 %r470, %r1281, %r472, %r473, %r494;
	// end inline asm
	setp.lt.s32 	%p99, %r357, %r473;
	selp.b32 	%r502, %r470, 0, %p99;
	add.s32 	%r476, %r502, %r1281;
	mov.b32 	%r477, 2;
	// begin inline asm
	shfl.sync.down.b32 %r475, %r476, %r477, %r473, %r494;
	// end inline asm
	add.s32 	%r265, %r357, 2;
	setp.gt.s32 	%p100, %r265, %r473;
	selp.b32 	%r503, 0, %r475, %p100;
	add.s32 	%r481, %r476, %r503;
	mov.b32 	%r482, 4;
	// begin inline asm
	shfl.sync.down.b32 %r480, %r481, %r482, %r473, %r494;
	// end inline asm
	add.s32 	%r266, %r357, 4;
	setp.gt.s32 	%p101, %r266, %r473;
	selp.b32 	%r504, 0, %r480, %p101;
	add.s32 	%r486, %r481, %r504;
	mov.b32 	%r487, 8;
	// begin inline asm
	shfl.sync.down.b32 %r485, %r486, %r487, %r473, %r494;
	// end inline asm
	add.s32 	%r267, %r357, 8;
	setp.gt.s32 	%p102, %r267, %r473;
	selp.b32 	%r505, 0, %r485, %p102;
	add.s32 	%r491, %r486, %r505;
	mov.b32 	%r492, 16;
	// begin inline asm
	shfl.sync.down.b32 %r490, %r491, %r492, %r473, %r494;
	// end inline asm
	add.s32 	%r268, %r357, 16;
	setp.gt.s32 	%p103, %r268, %r473;
	selp.b32 	%r506, 0, %r490, %p103;
	add.s32 	%r1285, %r491, %r506;
	add.s64 	%rd155, %rd4, 256;
	mov.b32 	%r1283, 754;
$L__BB1_420:
	setp.ne.s32 	%p104, %r1289, 101;
	mov.b32 	%r507, -1;
	vote.sync.all.pred 	%p105, %p104, %r507;
	not.pred 	%p106, %p105;
	@%p106 bra 	$L__BB1_425;
	shr.u32 	%r1283, %r1283, 1;
	mul.wide.s32 	%rd320, %r1287, 8;
	add.s64 	%rd321, %rd155, %rd320;
	add.s64 	%rd319, %rd321, -256;
	// begin inline asm
	ld.relaxed.gpu.v2.u32 {%r1289, %r1290}, [%rd319];
	// end inline asm
	mov.u32 	%r1291, %r1283;
$L__BB1_422:
	setp.eq.s32 	%p195, %r1289, 99;
	mov.b32 	%r592, -1;
	vote.sync.any.pred 	%p196, %p195, %r592;
	not.pred 	%p197, %p196;
	@%p197 bra 	$L__BB1_424;
	shr.u32 	%r284, %r1291, 1;
	mul.lo.s32 	%r634, %r1253, 16807;
	and.b32  	%r1253, %r634, 2147483647;
	sub.s32 	%r635, %r1291, %r284;
	add.s32 	%r636, %r635, 1;
	rem.u32 	%r637, %r1253, %r636;
	add.s32 	%r631, %r637, %r284;
	// begin inline asm
	nanosleep.u32 %r631;
	// end inline asm
	// begin inline asm
	ld.relaxed.gpu.v2.u32 {%r1289, %r1290}, [%rd319];
	// end inline asm
	mov.u32 	%r1291, %r284;
	bra.uni 	$L__BB1_422;
$L__BB1_424:
	setp.eq.s32 	%p198, %r1289, 101;
	mov.b32 	%r618, -1;
	vote.sync.ballot.b32 	%r619, %p198, %r618;
	and.b32  	%r620, %r619, %r469;
	or.b32  	%r621, %r620, -2147483648;
	add.s32 	%r622, %r621, -1;
	not.b32 	%r623, %r621;
	and.b32  	%r624, %r623, %r622;
	popc.b32 	%r597, %r624;
	mov.b32 	%r596, 1;
	// begin inline asm
	shfl.sync.down.b32 %r594, %r1290, %r596, %r597, %r618;
	// end inline asm
	setp.lt.s32 	%p200, %r357, %r597;
	selp.b32 	%r625, %r594, 0, %p200;
	add.s32 	%r600, %r625, %r1290;
	mov.b32 	%r601, 2;
	// begin inline asm
	shfl.sync.down.b32 %r599, %r600, %r601, %r597, %r618;
	// end inline asm
	setp.gt.s32 	%p201, %r265, %r597;
	selp.b32 	%r626, 0, %r599, %p201;
	add.s32 	%r605, %r600, %r626;
	mov.b32 	%r606, 4;
	// begin inline asm
	shfl.sync.down.b32 %r604, %r605, %r606, %r597, %r618;
	// end inline asm
	setp.gt.s32 	%p202, %r266, %r597;
	selp.b32 	%r627, 0, %r604, %p202;
	add.s32 	%r610, %r605, %r627;
	mov.b32 	%r611, 8;
	// begin inline asm
	shfl.sync.down.b32 %r609, %r610, %r611, %r597, %r618;
	// end inline asm
	setp.gt.s32 	%p203, %r267, %r597;
	selp.b32 	%r628, 0, %r609, %p203;
	add.s32 	%r615, %r610, %r628;
	mov.b32 	%r616, 16;
	// begin inline asm
	shfl.sync.down.b32 %r614, %r615, %r616, %r597, %r618;
	// end inline asm
	setp.gt.s32 	%p204, %r268, %r597;
	selp.b32 	%r629, 0, %r614, %p204;
	add.s32 	%r630, %r629, %r1285;
	add.s32 	%r1285, %r630, %r615;
	add.s32 	%r1287, %r1287, -32;
	bra.uni 	$L__BB1_420;
$L__BB1_425:
	setp.ne.s32 	%p107, %r1296, 0;
	@%p107 bra 	$L__BB1_427;
	add.s32 	%r510, %r1285, %r248;
	add.s64 	%rd220, %rd153, 256;
	mov.b32 	%r509, 101;
	// begin inline asm
	st.relaxed.gpu.v2.u32 [%rd220], {%r509, %r510};
	// end inline asm
	st.shared.u32 	[_ZZN3cub18CUB_300001_SM_10006detail6select23DeviceSelectSweepKernelINS2_10policy_hubIfNS0_8NullTypeEiLb0ELNS0_10SelectImplE0EE10Policy1000EPfPS5_S9_PiNS0_13ScanTileStateIiLb1EEE10LargerThanS5_iNS2_19streaming_context_tIlLb1EEELS6_0EEEvT0_T1_T2_T3_T4_T5_T6_T7_iT8_NS1_7vsmem_tEE19static_temp_storage+68], %r1285;
	st.shared.u32 	[_ZZN3cub18CUB_300001_SM_10006detail6select23DeviceSelectSweepKernelINS2_10policy_hubIfNS0_8NullTypeEiLb0ELNS0_10SelectImplE0EE10Policy1000EPfPS5_S9_PiNS0_13ScanTileStateIiLb1EEE10LargerThanS5_iNS2_19streaming_context_tIlLb1EEELS6_0EEEvT0_T1_T2_T3_T4_T5_T6_T7_iT8_NS1_7vsmem_tEE19static_temp_storage+72], %r510;
$L__BB1_427:
	setp.ne.s32 	%p108, %r357, 0;
	mov.u32 	%r1292, %r250;
	@%p108 bra 	$L__BB1_429;
	st.shared.u32 	[_ZZN3cub18CUB_300001_SM_10006detail6select23DeviceSelectSweepKernelINS2_10policy_hubIfNS0_8NullTypeEiLb0ELNS0_10SelectImplE0EE10Policy1000EPfPS5_S9_PiNS0_13ScanTileStateIiLb1EEE10LargerThanS5_iNS2_19streaming_context_tIlLb1EEELS6_0EEEvT0_T1_T2_T3_T4_T5_T6_T7_iT8_NS1_7vsmem_tEE19static_temp_storage+60], %r1285;
	mov.u32 	%r1292, %r1285;
$L__BB1_429:
	mov.u64 	%rd157, %rd205;
	bar.sync 	0;
	setp.eq.s32 	%p109, %r1296, 0;
	ld.shared.u32 	%r511, [_ZZN3cub18CUB_300001_SM_10006detail6select23DeviceSelectSweepKernelINS2_10policy_hubIfNS0_8NullTypeEiLb0ELNS0_10SelectImplE0EE10Policy1000EPfPS5_S9_PiNS0_13ScanTileStateIiLb1EEE10LargerThanS5_iNS2_19streaming_context_tIlLb1EEELS6_0EEEvT0_T1_T2_T3_T4_T5_T6_T7_iT8_NS1_7vsmem_tEE19static_temp_storage+60];
	.pragma "used_bytes_mask 65520";
	ld.shared.v4.u32 	{%r512, %r291, %r513, %r292}, [_ZZN3cub18CUB_300001_SM_10006detail6select23DeviceSelectSweepKernelINS2_10policy_hubIfNS0_8NullTypeEiLb0ELNS0_10SelectImplE0EE10Policy1000EPfPS5_S9_PiNS0_13ScanTileStateIiLb1EEE10LargerThanS5_iNS2_19streaming_context_tIlLb1EEELS6_0EEEvT0_T1_T2_T3_T4_T5_T6_T7_iT8_NS1_7vsmem_tEE19static_temp_storage+64];
	selp.b32 	%r514, 0, %r511, %p109;
	add.s32 	%r293, %r514, %r1292;
	selp.u32 	%r515, 1, 0, %p16;
	add.s32 	%r294, %r293, %r515;
	add.s32 	%r295, %r233, %r293;
	add.s32 	%r296, %r234, %r293;
	add.s32 	%r297, %r235, %r293;
	add.s32 	%r298, %r236, %r293;
	add.s32 	%r299, %r237, %r293;
	add.s32 	%r300, %r238, %r293;
	add.s32 	%r301, %r239, %r293;
	add.s32 	%r302, %r240, %r293;
	add.s32 	%r303, %r241, %r293;
	add.s32 	%r304, %r242, %r293;
	add.s32 	%r305, %r243, %r293;
	add.s32 	%r306, %r244, %r293;
	add.s32 	%r307, %r245, %r293;
	sub.s32 	%r516, 5760, %r165;
	sub.s32 	%r1300, %r513, %r516;
	sub.s32 	%r309, %r292, %r516;
	setp.gt.s32 	%p110, %r309, 384;
	@%p110 bra 	$L__BB1_490;
	ld.param.u8 	%rs7, [%rd157];
	ld.param.u64 	%rd221, [%rd157+24];
	cvta.to.global.u64 	%rd158, %rd221;
	setp.lt.s32 	%p111, %r293, %r1300;
	and.pred  	%p112, %p16, %p111;
	@%p112 bra 	$L__BB1_431;
	bra.uni 	$L__BB1_434;
$L__BB1_431:
	setp.ne.s16 	%p113, %rs7, 0;
	mov.b64 	%rd735, 0;
	@%p113 bra 	$L__BB1_433;
	ld.global.u64 	%rd735, [%rd158];
$L__BB1_433:
	cvt.s64.s32 	%rd223, %r293;
	add.s64 	%rd224, %rd735, %rd223;
	shl.b64 	%rd225, %rd224, 2;
	add.s64 	%rd226, %rd3, %rd225;
	st.global.f32 	[%rd226], %f157;
$L__BB1_434:
	setp.ge.s32 	%p114, %r294, %r1300;
	not.pred 	%p115, %p17;
	or.pred  	%p116, %p115, %p114;
	@%p116 bra 	$L__BB1_438;
	setp.ne.s16 	%p117, %rs7, 0;
	mov.b64 	%rd736, 0;
	@%p117 bra 	$L__BB1_437;
	ld.global.u64 	%rd736, [%rd158];
$L__BB1_437:
	cvt.s64.s32 	%rd228, %r294;
	add.s64 	%rd229, %rd736, %rd228;
	shl.b64 	%rd230, %rd229, 2;
	add.s64 	%rd231, %rd3, %rd230;
	st.global.f32 	[%rd231], %f158;
$L__BB1_438:
	setp.ge.s32 	%p118, %r295, %r1300;
	not.pred 	%p119, %p18;
	or.pred  	%p120, %p119, %p118;
	@%p120 bra 	$L__BB1_442;
	setp.ne.s16 	%p121, %rs7, 0;
	mov.b64 	%rd737, 0;
	@%p121 bra 	$L__BB1_441;
	ld.global.u64 	%rd737, [%rd158];
$L__BB1_441:
	cvt.s64.s32 	%rd233, %r295;
	add.s64 	%rd234, %rd737, %rd233;
	shl.b64 	%rd235, %rd234, 2;
	add.s64 	%rd236, %rd3, %rd235;
	st.global.f32 	[%rd236], %f159;
$L__BB1_442:
	setp.ge.s32 	%p122, %r296, %r1300;
	not.pred 	%p123, %p19;
	or.pred  	%p124, %p123, %p122;
	@%p124 bra 	$L__BB1_446;
	setp.ne.s16 	%p125, %rs7, 0;
	mov.b64 	%rd738, 0;
	@%p125 bra 	$L__BB1_445;
	ld.global.u64 	%rd738, [%rd158];
$L__BB1_445:
	cvt.s64.s32 	%rd238, %r296;
	add.s64 	%rd239, %rd738, %rd238;
	shl.b64 	%rd240, %rd239, 2;
	add.s64 	%rd241, %rd3, %rd240;
	st.global.f32 	[%rd241], %f160;
$L__BB1_446:
	setp.ge.s32 	%p126, %r297, %r1300;
	not.pred 	%p127, %p20;
	or.pred  	%p128, %p127, %p126;
	@%p128 bra 	$L__BB1_450;
	setp.ne.s16 	%p129, %rs7, 0;
	mov.b64 	%rd739, 0;
	@%p129 bra 	$L__BB1_449;
	ld.global.u64 	%rd739, [%rd158];
$L__BB1_449:
	cvt.s64.s32 	%rd243, %r297;
	add.s64 	%rd244, %rd739, %rd243;
	shl.b64 	%rd245, %rd244, 2;
	add.s64 	%rd246, %rd3, %rd245;
	st.global.f32 	[%rd246], %f161;
$L__BB1_450:
	setp.ge.s32 	%p130, %r298, %r1300;
	not.pred 	%p131, %p21;
	or.pred  	%p132, %p131, %p130;
	@%p132 bra 	$L__BB1_454;
	setp.ne.s16 	%p133, %rs7, 0;
	mov.b64 	%rd740, 0;
	@%p133 bra 	$L__BB1_453;
	ld.global.u64 	%rd740, [%rd158];
$L__BB1_453:
	cvt.s64.s32 	%rd248, %r298;
	add.s64 	%rd249, %rd740, %rd248;
	shl.b64 	%rd250, %rd249, 2;
	add.s64 	%rd251, %rd3, %rd250;
	st.global.f32 	[%rd251], %f162;
$L__BB1_454:
	setp.ge.s32 	%p134, %r299, %r1300;
	not.pred 	%p135, %p22;
	or.pred  	%p136, %p135, %p134;
	@%p136 bra 	$L__BB1_458;
	setp.ne.s16 	%p137, %rs7, 0;
	mov.b64 	%rd741, 0;
	@%p137 bra 	$L__BB1_457;
	ld.global.u64 	%rd741, [%rd158];
$L__BB1_457:
	cvt.s64.s32 	%rd253, %r299;
	add.s64 	%rd254, %rd741, %rd253;
	shl.b64 	%rd255, %rd254, 2;
	add.s64 	%rd256, %rd3, %rd255;
	st.global.f32 	[%rd256], %f163;
$L__BB1_458:
	setp.ge.s32 	%p138, %r300, %r1300;
	not.pred 	%p139, %p23;
	or.pred  	%p140, %p139, %p138;
	@%p140 bra 	$L__BB1_462;
	setp.ne.s16 	%p141, %rs7, 0;
	mov.b64 	%rd742, 0;
	@%p141 bra 	$L__BB1_461;
	ld.global.u64 	%rd742, [%rd158];
$L__BB1_461:
	cvt.s64.s32 	%rd258, %r300;
	add.s64 	%rd259, %rd742, %rd258;
	shl.b64 	%rd260, %rd259, 2;
	add.s64 	%rd261, %rd3, %rd260;
	st.global.f32 	[%rd261], %f164;
$L__BB1_462:
	setp.ge.s32 	%p142, %r301, %r1300;
	not.pred 	%p143, %p24;
	or.pred  	%p144, %p143, %p142;
	@%p144 bra 	$L__BB1_466;
	setp.ne.s16 	%p145, %rs7, 0;
	mov.b64 	%rd743, 0;
	@%p145 bra 	$L__BB1_465;
	ld.global.u64 	%rd743, [%rd158];
$L__BB1_465:
	cvt.s64.s32 	%rd263, %r301;
	add.s64 	%rd264, %rd743, %rd263;
	shl.b64 	%rd265, %rd264, 2;
	add.s64 	%rd266, %rd3, %rd265;
	st.global.f32 	[%rd266], %f165;
$L__BB1_466:
	setp.ge.s32 	%p146, %r302, %r1300;
	not.pred 	%p147, %p25;
	or.pred  	%p148, %p147, %p146;
	@%p148 bra 	$L__BB1_470;
	setp.ne.s16 	%p149, %rs7, 0;
	mov.b64 	%rd744, 0;
	@%p149 bra 	$L__BB1_469;
	ld.global.u64 	%rd744, [%rd158];
$L__BB1_469:
	cvt.s64.s32 	%rd268, %r302;
	add.s64 	%rd269, %rd744, %rd268;
	shl.b64 	%rd270, %rd269, 2;
	add.s64 	%rd271, %rd3, %rd270;
	st.global.f32 	[%rd271], %f166;
$L__BB1_470:
	setp.ge.s32 	%p150, %r303, %r1300;
	not.pred 	%p151, %p26;
	or.pred  	%p152, %p151, %p150;
	@%p152 bra 	$L__BB1_474;
	setp.ne.s16 	%p153, %rs7, 0;
	mov.b64 	%rd745, 0;
	@%p153 bra 	$L__BB1_473;
	ld.global.u64 	%rd745, [%rd158];
$L__BB1_473:
	cvt.s64.s32 	%rd273, %r303;
	add.s64 	%rd274, %rd745, %rd273;
	shl.b64 	%rd275, %rd274, 2;
	add.s64 	%rd276, %rd3, %rd275;
	st.global.f32 	[%rd276], %f167;
$L__BB1_474:
	setp.ge.s32 	%p154, %r304, %r1300;
	not.pred 	%p155, %p27;
	or.pred  	%p156, %p155, %p154;
	@%p156 bra 	$L__BB1_478;
	setp.ne.s16 	%p157, %rs7, 0;
	mov.b64 	%rd746, 0;
	@%p157 bra 	$L__BB1_477;
	ld.global.u64 	%rd746, [%rd158];
$L__BB1_477:
	cvt.s64.s32 	%rd278, %r304;
	add.s64 	%rd279, %rd746, %rd278;
	shl.b64 	%rd280, %rd279, 2;
	add.s64 	%rd281, %rd3, %rd280;
	st.global.f32 	[%rd281], %f168;
$L__BB1_478:
	setp.ge.s32 	%p158, %r305, %r1300;
	not.pred 	%p159, %p28;
	or.pred  	%p160, %p159, %p158;
	@%p160 bra 	$L__BB1_482;
	setp.ne.s16 	%p161, %rs7, 0;
	mov.b64 	%rd747, 0;
	@%p161 bra 	$L__BB1_481;
	ld.global.u64 	%rd747, [%rd158];
$L__BB1_481:
	cvt.s64.s32 	%rd283, %r305;
	add.s64 	%rd284, %rd747, %rd283;
	shl.b64 	%rd285, %rd284, 2;
	add.s64 	%rd286, %rd3, %rd285;
	st.global.f32 	[%rd286], %f169;
$L__BB1_482:
	setp.ge.s32 	%p162, %r306, %r1300;
	not.pred 	%p163, %p29;
	or.pred  	%p164, %p163, %p162;
	@%p164 bra 	$L__BB1_486;
	setp.ne.s16 	%p165, %rs7, 0;
	mov.b64 	%rd748, 0;
	@%p165 bra 	$L__BB1_485;
	ld.global.u64 	%rd748, [%rd158];
$L__BB1_485:
	cvt.s64.s32 	%rd288, %r306;
	add.s64 	%rd289, %rd748, %rd288;
	shl.b64 	%rd290, %rd289, 2;
	add.s64 	%rd291, %rd3, %rd290;
	st.global.f32 	[%rd291], %f170;
$L__BB1_486:
	setp.ge.s32 	%p166, %r307, %r1300;
	not.pred 	%p167, %p30;
	or.pred  	%p168, %p167, %p166;
	@%p168 bra 	$L__BB1_537;
	setp.ne.s16 	%p169, %rs7, 0;
	mov.b64 	%rd749, 0;
	@%p169 bra 	$L__BB1_489;
	ld.global.u64 	%rd749, [%rd158];
$L__BB1_489:
	cvt.s64.s32 	%rd293, %r307;
	add.s64 	%rd294, %rd749, %rd293;
	shl.b64 	%rd295, %rd294, 2;
	add.s64 	%rd296, %rd3, %rd295;
	st.global.f32 	[%rd296], %f171;
	bra.uni 	$L__BB1_537;
$L__BB1_490:
	bar.sync 	0;
	not.pred 	%p170, %p16;
	@%p170 bra 	$L__BB1_492;
	sub.s32 	%r517, %r293, %r291;
	shl.b32 	%r518, %r517, 2;
	mov.u32 	%r519, _ZZN3cub18CUB_300001_SM_10006detail6select23DeviceSelectSweepKernelINS2_10policy_hubIfNS0_8NullTypeEiLb0ELNS0_10SelectImplE0EE10Policy1000EPfPS5_S9_PiNS0_13ScanTileStateIiLb1EEE10LargerThanS5_iNS2_19streaming_context_tIlLb1EEELS6_0EEEvT0_T1_T2_T3_T4_T5_T6_T7_iT8_NS1_7vsmem_tEE19static_temp_storage;
	add.s32 	%r520, %r519, %r518;
	st.shared.f32 	[%r520], %f157;
$L__BB1_492:
	not.pred 	%p171, %p17;
	@%p171 bra 	$L__BB1_494;
	sub.s32 	%r521, %r294, %r291;
	shl.b32 	%r522, %r521, 2;
	mov.u32 	%r523, _ZZN3cub18CUB_300001_SM_10006detail6select23DeviceSelectSweepKernelINS2_10policy_hubIfNS0_8NullTypeEiLb0ELNS0_10SelectImplE0EE10Policy1000EPfPS5_S9_PiNS0_13ScanTileStateIiLb1EEE10LargerThanS5_iNS2_19streaming_context_tIlLb1EEELS6_0EEEvT0_T1_T2_T3_T4_T5_T6_T7_iT8_NS1_7vsmem_tEE19static_temp_storage;
	add.s32 	%r524, %r523, %r522;
	st.shared.f32 	[%r524], %f158;
$L__BB1_494:
	not.pred 	%p172, %p18;
	@%p172 bra 	$L__BB1_496;
	sub.s32 	%r525, %r295, %r291;
	shl.b32 	%r526, %r525, 2;
	mov.u32 	%r527, _ZZN3cub18CUB_300001_SM_10006detail6select23DeviceSelectSweepKernelINS2_10policy_hubIfNS0_8NullTypeEiLb0ELNS0_10SelectImplE0EE10Policy1000EPfPS5_S9_PiNS0_13ScanTileStateIiLb1EEE10LargerThanS5_iNS2_19streaming_context_tIlLb1EEELS6_0EEEvT0_T1_T2_T3_T4_T5_T6_T7_iT8_NS1_7vsmem_tEE19static_temp_storage;
	add.s32 	%r528, %r527, %r526;
	st.shared.f32 	[%r528], %f159;
$L__BB1_496:
	not.pred 	%p173, %p19;
	@%p173 bra 	$L__BB1_498;
	sub.s32 	%r529, %r296, %r291;
	shl.b32 	%r530, %r529, 2;
	mov.u32 	%r531, _ZZN3cub18CUB_300001_SM_10006detail6select23DeviceSelectSweepKernelINS2_10policy_hubIfNS0_8NullTypeEiLb0ELNS0_10SelectImplE0EE10Policy1000EPfPS5_S9_PiNS0_13ScanTileStateIiLb1EEE10LargerThanS5_iNS2_19streaming_context_tIlLb1EEELS6_0EEEvT0_T1_T2_T3_T4_T5_T6_T7_iT8_NS1_7vsmem_tEE19static_temp_storage;
	add.s32 	%r532, %r531, %r530;
	st.shared.f32 	[%r532], %f160;
$L__BB1_498:
	not.pred 	%p174, %p20;
	@%p174 bra 	$L__BB1_500;
	sub.s32 	%r533, %r297, %r291;
	shl.b32 	%r534, %r533, 2;
	mov.u32 	%r535, _ZZN3cub18CUB_300001_SM_10006detail6select23DeviceSelectSweepKernelINS2_10policy_hubIfNS0_8NullTypeEiLb0ELNS0_10SelectImplE0EE10Policy1000EPfPS5_S9_PiNS0_13ScanTileStateIiLb1EEE10LargerThanS5_iNS2_19streaming_context_tIlLb1EEELS6_0EEEvT0_T1_T2_T3_T4_T5_T6_T7_iT8_NS1_7vsmem_tEE19static_temp_storage;
	add.s32 	%r536, %r535, %r534;
	st.shared.f32 	[%r536], %f161;
$L__BB1_500:
	not.pred 	%p175, %p21;
	@%p175 bra 	$L__BB1_502;
	sub.s32 	%r537, %r298, %r291;
	shl.b32 	%r538, %r537, 2;
	mov.u32 	%r539, _ZZN3cub18CUB_300001_SM_10006detail6select23DeviceSelectSweepKernelINS2_10policy_hubIfNS0_8NullTypeEiLb0ELNS0_10SelectImplE0EE10Policy1000EPfPS5_S9_PiNS0_13ScanTileStateIiLb1EEE10LargerThanS5_iNS2_19streaming_context_tIlLb1EEELS6_0EEEvT0_T1_T2_T3_T4_T5_T6_T7_iT8_NS1_7vsmem_tEE19static_temp_storage;
	add.s32 	%r540, %r539, %r538;
	st.shared.f32 	[%r540], %f162;
$L__BB1_502:
	not.pred 	%p176, %p22;
	@%p176 bra 	$L__BB1_504;
	sub.s32 	%r541, %r299, %r291;
	shl.b32 	%r542, %r541, 2;
	mov.u32 	%r543, _ZZN3cub18CUB_300001_SM_10006detail6select23DeviceSelectSweepKernelINS2_10policy_hubIfNS0_8NullTypeEiLb0ELNS0_10SelectImplE0EE10Policy1000EPfPS5_S9_PiNS0_13ScanTileStateIiLb1EEE10LargerThanS5_iNS2_19streaming_context_tIlLb1EEELS6_0EEEvT0_T1_T2_T3_T4_T5_T6_T7_iT8_NS1_7vsmem_tEE19static_temp_storage;
	add.s32 	%r544, %r543, %r542;
	st.shared.f32 	[%r544], %f163;
$L__BB1_504:
	not.pred 	%p177, %p23;
	@%p177 bra 	$L__BB1_506;
	sub.s32 	%r545, %r300, %r291;
	shl.b32 	%r546, %r545, 2;
	mov.u32 	%r547, _ZZN3cub18CUB_300001_SM_10006detail6select23DeviceSelectSweepKernelINS2_10policy_hubIfNS0_8NullTypeEiLb0ELNS0_10SelectImplE0EE10Policy1000EPfPS5_S9_PiNS0_13ScanTileStateIiLb1EEE10LargerThanS5_iNS2_19streaming_context_tIlLb1EEELS6_0EEEvT0_T1_T2_T3_T4_T5_T6_T7_iT8_NS1_7vsmem_tEE19static_temp_storage;
	add.s32 	%r548, %r547, %r546;
	st.shared.f32 	[%r548], %f164;
$L__BB1_506:
	not.pred 	%p178, %p24;
	@%p178 bra 	$L__BB1_508;
	sub.s32 	%r549, %r301, %r291;
	shl.b32 	%r550, %r549, 2;
	mov.u32 	%r551, _ZZN3cub18CUB_300001_SM_10006detail6select23DeviceSelectSweepKernelINS2_10policy_hubIfNS0_8NullTypeEiLb0ELNS0_10SelectImplE0EE10Policy1000EPfPS5_S9_PiNS0_13ScanTileStateIiLb1EEE10LargerThanS5_iNS2_19streaming_context_tIlLb1EEELS6_0EEEvT0_T1_T2_T3_T4_T5_T6_T7_iT8_NS1_7vsmem_tEE19static_temp_storage;
	add.s32 	%r552, %r551, %r550;
	st.shared.f32 	[%r552], %f165;
$L__BB1_508:
	not.pred 	%p179, %p25;
	@%p179 bra 	$L__BB1_510;
	sub.s32 	%r553, %r302, %r291;
	shl.b32 	%r554, %r553, 2;
	mov.u32 	%r555, _ZZN3cub18CUB_300001_SM_10006detail6select23DeviceSelectSweepKernelINS2_10policy_hubIfNS0_8NullTypeEiLb0ELNS0_10SelectImplE0EE10Policy1000EPfPS5_S9_PiNS0_13ScanTileStateIiLb1EEE10LargerThanS5_iNS2_19streaming_context_tIlLb1EEELS6_0EEEvT0_T1_T2_T3_T4_T5_T6_T7_iT8_NS1_7vsmem_tEE19static_temp_storage;
	add.s32 	%r556, %r555, %r554;
	st.shared.f32 	[%r556], %f166;
$L__BB1_510:
	not.pred 	%p180, %p26;
	@%p180 bra 	$L__BB1_512;
	sub.s32 	%r557, %r303, %r291;
	shl.b32 	%r558, %r557, 2;
	mov.u32 	%r559, _ZZN3cub18CUB_300001_SM_10006detail6select23DeviceSelectSweepKernelINS2_10policy_hubIfNS0_8NullTypeEiLb0ELNS0_10SelectImplE0EE10Policy1000EPfPS5_S9_PiNS0_13ScanTileStateIiLb1EEE10LargerThanS5_iNS2_19streaming_context_tIlLb1EEELS6_0EEEvT0_T1_T2_T3_T4_T5_T6_T7_iT8_NS1_7vsmem_tEE19static_temp_storage;
	add.s32 	%r560, %r559, %r558;
	st.shared.f32 	[%r560], %f167;
$L__BB1_512:
	not.pred 	%p181, %p27;
	@%p181 bra 	$L__BB1_514;
	sub.s32 	%r561, %r304, %r291;
	shl.b32 	%r562, %r561, 2;
	mov.u32 	%r563, _ZZN3cub18CUB_300001_SM_10006detail6select23DeviceSelectSweepKernelINS2_10policy_hubIfNS0_8NullTypeEiLb0ELNS0_10SelectImplE0EE10Policy1000EPfPS5_S9_PiNS0_13ScanTileStateIiLb1EEE10LargerThanS5_iNS2_19streaming_context_tIlLb1EEELS6_0EEEvT0_T1_T2_T3_T4_T5_T6_T7_iT8_NS1_7vsmem_tEE19static_temp_storage;
	add.s32 	%r564, %r563, %r562;
	st.shared.f32 	[%r564], %f168;
$L__BB1_514:
	not.pred 	%p182, %p28;
	@%p182 bra 	$L__BB1_516;
	sub.s32 	%r565, %r305, %r291;
	shl.b32 	%r566, %r565, 2;
	mov.u32 	%r567, _ZZN3cub18CUB_300001_SM_10006detail6select23DeviceSelectSweepKernelINS2_10policy_hubIfNS0_8NullTypeEiLb0ELNS0_10SelectImplE0EE10Policy1000EPfPS5_S9_PiNS0_13ScanTileStateIiLb1EEE10LargerThanS5_iNS2_19streaming_context_tIlLb1EEELS6_0EEEvT0_T1_T2_T3_T4_T5_T6_T7_iT8_NS1_7vsmem_tEE19static_temp_storage;
	add.s32 	%r568, %r567, %r566;
	st.shared.f32 	[%r568], %f169;
$L__BB1_516:
	not.pred 	%p183, %p29;
	@%p183 bra 	$L__BB1_518;
	sub.s32 	%r569, %r306, %r291;
	shl.b32 	%r570, %r569, 2;
	mov.u32 	%r571, _ZZN3cub18CUB_300001_SM_10006detail6select23DeviceSelectSweepKernelINS2_10policy_hubIfNS0_8NullTypeEiLb0ELNS0_10SelectImplE0EE10Policy1000EPfPS5_S9_PiNS0_13ScanTileStateIiLb1EEE10LargerThanS5_iNS2_19streaming_context_tIlLb1EEELS6_0EEEvT0_T1_T2_T3_T4_T5_T6_T7_iT8_NS1_7vsmem_tEE19static_temp_storage;
	add.s32 	%r572, %r571, %r570;
	st.shared.f32 	[%r572], %f170;
$L__BB1_518:
	not.pred 	%p184, %p30;
	@%p184 bra 	$L__BB1_520;
	sub.s32 	%r573, %r307, %r291;
	shl.b32 	%r574, %r573, 2;
	mov.u32 	%r575, _ZZN3cub18CUB_300001_SM_10006detail6select23DeviceSelectSweepKernelINS2_10policy_hubIfNS0_8NullTypeEiLb0ELNS0_10SelectImplE0EE10Policy1000EPfPS5_S9_PiNS0_13ScanTileStateIiLb1EEE10LargerThanS5_iNS2_19streaming_context_tIlLb1EEELS6_0EEEvT0_T1_T2_T3_T4_T5_T6_T7_iT8_NS1_7vsmem_tEE19static_temp_storage;
	add.s32 	%r576, %r575, %r574;
	st.shared.f32 	[%r576], %f171;
$L__BB1_520:
	bar.sync 	0;
	setp.ge.s32 	%p185, %r1296, %r309;
	@%p185 bra 	$L__BB1_537;
	ld.param.u32 	%r1246, [_ZN3cub18CUB_300001_SM_10006detail6select23DeviceSelectSweepKernelINS2_10policy_hubIfNS0_8NullTypeEiLb0ELNS0_10SelectImplE0EE10Policy1000EPfPS5_S9_PiNS0_13ScanTileStateIiLb1EEE10LargerThanS5_iNS2_19streaming_context_tIlLb1EEELS6_0EEEvT0_T1_T2_T3_T4_T5_T6_T7_iT8_NS1_7vsmem_tE_param_7];
	ld.param.u8 	%rs8, [%rd157];
	ld.param.u64 	%rd297, [%rd157+24];
	cvta.to.global.u64 	%rd159, %rd297;
	add.s32 	%r577, %r292, %r1246;
	add.s32 	%r578, %r1296, %r2;
	sub.s32 	%r579, %r577, %r578;
	add.s32 	%r310, %r579, -5761;
	mul.hi.u32 	%r580, %r310, -1431655765;
	shr.u32 	%r581, %r580, 8;
	add.s32 	%r311, %r581, 1;
	and.b32  	%r582, %r581, 3;
	setp.eq.s32 	%p186, %r582, 3;
	@%p186 bra 	$L__BB1_526;
	and.b32  	%r583, %r311, 3;
	add.s32 	%r1295, %r291, %r1296;
	shl.b32 	%r584, %r1296, 2;
	mov.u32 	%r585, _ZZN3cub18CUB_300001_SM_10006detail6select23DeviceSelectSweepKernelINS2_10policy_hubIfNS0_8NullTypeEiLb0ELNS0_10SelectImplE0EE10Policy1000EPfPS5_S9_PiNS0_13ScanTileStateIiLb1EEE10LargerThanS5_iNS2_19streaming_context_tIlLb1EEELS6_0EEEvT0_T1_T2_T3_T4_T5_T6_T7_iT8_NS1_7vsmem_tEE19static_temp_storage;
	add.s32 	%r1294, %r585, %r584;
	neg.s32 	%r1293, %r583;
	mad.lo.s32 	%r1296, %r583, 384, %r1296;
$L__BB1_523:
	.pragma "nounroll";
	setp.ne.s16 	%p187, %rs8, 0;
	ld.shared.f32 	%f137, [%r1294];
	mov.b64 	%rd730, 0;
	@%p187 bra 	$L__BB1_525;
	ld.global.u64 	%rd730, [%rd159];
$L__BB1_525:
	cvt.s64.s32 	%rd299, %r1295;
	add.s64 	%rd300, %rd730, %rd299;
	shl.b64 	%rd301, %rd300, 2;
	add.s64 	%rd302, %rd3, %rd301;
	st.global.f32 	[%rd302], %f137;
	add.s32 	%r1295, %r1295, 384;
	add.s32 	%r1294, %r1294, 1536;
	add.s32 	%r1293, %r1293, 1;
	setp.ne.s32 	%p188, %r1293, 0;
	@%p188 bra 	$L__BB1_523;
$L__BB1_526:
	setp.lt.u32 	%p189, %r310, 1152;
	@%p189 bra 	$L__BB1_537;
	add.s32 	%r1298, %r291, %r1296;
	shl.b32 	%r586, %r1296, 2;
	mov.u32 	%r587, _ZZN3cub18CUB_300001_SM_10006detail6select23DeviceSelectSweepKernelINS2_10policy_hubIfNS0_8NullTypeEiLb0ELNS0_10SelectImplE0EE10Policy1000EPfPS5_S9_PiNS0_13ScanTileStateIiLb1EEE10LargerThanS5_iNS2_19streaming_context_tIlLb1EEELS6_0EEEvT0_T1_T2_T3_T4_T5_T6_T7_iT8_NS1_7vsmem_tEE19static_temp_storage;
	add.s32 	%r588, %r586, %r587;
	add.s32 	%r1297, %r588, 3072;
$L__BB1_528:
	setp.ne.s16 	%p190, %rs8, 0;
	cvt.s64.s32 	%rd162, %r1298;
	ld.shared.f32 	%f138, [%r1297+-3072];
	mov.b64 	%rd731, 0;
	@%p190 bra 	$L__BB1_530;
	ld.global.u64 	%rd731, [%rd159];
$L__BB1_530:
	setp.ne.s16 	%p191, %rs8, 0;
	add.s64 	%rd305, %rd731, %rd162;
	shl.b64 	%rd306, %rd305, 2;
	add.s64 	%rd307, %rd3, %rd306;
	st.global.f32 	[%rd307], %f138;
	ld.shared.f32 	%f139, [%r1297+-1536];
	mov.b64 	%rd732, 0;
	@%p191 bra 	$L__BB1_532;
	ld.global.u64 	%rd732, [%rd159];
$L__BB1_532:
	setp.ne.s16 	%p192, %rs8, 0;
	add.s64 	%rd309, %rd732, %rd162;
	shl.b64 	%rd310, %rd309, 2;
	add.s64 	%rd311, %rd3, %rd310;
	st.global.f32 	[%rd311+1536], %f139;
	ld.shared.f32 	%f140, [%r1297];
	mov.b64 	%rd733, 0;
	@%p192 bra 	$L__BB1_534;
	ld.global.u64 	%rd733, [%rd159];
$L__BB1_534:
	setp.ne.s16 	%p193, %rs8, 0;
	add.s64 	%rd313, %rd733, %rd162;
	shl.b64 	%rd314, %rd313, 2;
	add.s64 	%rd315, %rd3, %rd314;
	st.global.f32 	[%rd315+3072], %f140;
	ld.shared.f32 	%f141, [%r1297+1536];
	mov.b64 	%rd734, 0;
	@%p193 bra 	$L__BB1_536;
	ld.global.u64 	%rd734, [%rd159];
$L__BB1_536:
	cvt.u32.u64 	%r589, %rd162;
	add.s64 	%rd316, %rd734, %rd162;
	shl.b64 	%rd317, %rd316, 2;
	add.s64 	%rd318, %rd3, %rd317;
	st.global.f32 	[%rd318+4608], %f141;
	add.s32 	%r1296, %r1296, 1536;
	add.s32 	%r1298, %r589, 1536;
	add.s32 	%r1297, %r1297, 6144;
	setp.lt.s32 	%p194, %r1296, %r309;
	@%p194 bra 	$L__BB1_528;
$L__BB1_537:
	mov.u32 	%r822, %tid.x;
	setp.ne.s32 	%p349, %r822, 0;
	@%p349 bra 	$L__BB1_545;
	mov.u64 	%rd201, %rd205;
	ld.param.u8 	%rs51, [%rd201+1];
	setp.eq.s16 	%p350, %rs51, 0;
	@%p350 bra 	$L__BB1_542;
	ld.param.u8 	%rs52, [%rd201];
	setp.ne.s16 	%p351, %rs52, 0;
	mov.b32 	%r1301, 0;
	@%p351 bra 	$L__BB1_541;
	ld.param.u64 	%rd430, [%rd201+24];
	cvta.to.global.u64 	%rd431, %rd430;
	ld.global.u32 	%r1301, [%rd431];
$L__BB1_541:
	ld.param.u64 	%rd665, [_ZN3cub18CUB_300001_SM_10006detail6select23DeviceSelectSweepKernelINS2_10policy_hubIfNS0_8NullTypeEiLb0ELNS0_10SelectImplE0EE10Policy1000EPfPS5_S9_PiNS0_13ScanTileStateIiLb1EEE10LargerThanS5_iNS2_19streaming_context_tIlLb1EEELS6_0EEEvT0_T1_T2_T3_T4_T5_T6_T7_iT8_NS1_7vsmem_tE_param_3];
	add.s32 	%r824, %r1301, %r1300;
	cvta.to.global.u64 	%rd432, %rd665;
	st.global.u32 	[%rd432], %r824;
	bra.uni 	$L__BB1_545;
$L__BB1_542:
	ld.param.u8 	%rs53, [%rd201];
	setp.ne.s16 	%p352, %rs53, 0;
	mov.b64 	%rd750, 0;
	@%p352 bra 	$L__BB1_544;
	ld.param.u64 	%rd434, [%rd201+24];
	cvta.to.global.u64 	%rd435, %rd434;
	ld.global.u64 	%rd750, [%rd435];
$L__BB1_544:
	cvt.s64.s32 	%rd436, %r1300;
	add.s64 	%rd437, %rd750, %rd436;
	ld.param.u64 	%rd438, [%rd201+32];
	cvta.to.global.u64 	%rd439, %rd438;
	st.global.u64 	[%rd439], %rd437;
$L__BB1_545:
	ret;

}
	// .globl	_ZN3cub18CUB_300001_SM_10006detail4scan23DeviceCompactInitKernelINS0_13ScanTileStateIiLb1EEEPiEEvT_iT0_
.visible .entry _ZN3cub18CUB_300001_SM_10006detail4scan23DeviceCompactInitKernelINS0_13ScanTileStateIiLb1EEEPiEEvT_iT0_(
	.param .align 8 .b8 _ZN3cub18CUB_300001_SM_10006detail4scan23DeviceCompactInitKernelINS0_13ScanTileStateIiLb1EEEPiEEvT_iT0__param_0[8],
	.param .u32 _ZN3cub18CUB_300001_SM_10006detail4scan23DeviceCompactInitKernelINS0_13ScanTileStateIiLb1EEEPiEEvT_iT0__param_1,
	.param .u64 .ptr .align 1 _ZN3cub18CUB_300001_SM_10006detail4scan23DeviceCompactInitKernelINS0_13ScanTileStateIiLb1EEEPiEEvT_iT0__param_2
)
{
	.reg .pred 	%p<6>;
	.reg .b32 	%r<12>;
	.reg .b64 	%rd<9>;

	ld.param.u64 	%rd3, [_ZN3cub18CUB_300001_SM_10006detail4scan23DeviceCompactInitKernelINS0_13ScanTileStateIiLb1EEEPiEEvT_iT0__param_0];
	ld.param.u32 	%r4, [_ZN3cub18CUB_300001_SM_10006detail4scan23DeviceCompactInitKernelINS0_13ScanTileStateIiLb1EEEPiEEvT_iT0__param_1];
	ld.param.u64 	%rd2, [_ZN3cub18CUB_300001_SM_10006detail4scan23DeviceCompactInitKernelINS0_13ScanTileStateIiLb1EEEPiEEvT_iT0__param_2];
	cvta.to.global.u64 	%rd1, %rd3;
	mov.u32 	%r1, %ctaid.x;
	mov.u32 	%r5, %ntid.x;
	mov.u32 	%r2, %tid.x;
	mad.lo.s32 	%r3, %r1, %r5, %r2;
	setp.ge.s32 	%p1, %r3, %r4;
	@%p1 bra 	$L__BB2_2;
	mul.wide.s32 	%rd4, %r3, 8;
	add.s64 	%rd5, %rd1, %rd4;
	mov.b32 	%r6, 0;
	mov.b32 	%r7, 99;
	st.global.v2.u32 	[%rd5+256], {%r7, %r6};
$L__BB2_2:
	setp.ne.s32 	%p2, %r1, 0;
	setp.gt.u32 	%p3, %r2, 31;
	or.pred  	%p4, %p2, %p3;
	@%p4 bra 	$L__BB2_4;
	mul.wide.u32 	%rd6, %r2, 8;
	add.s64 	%rd7, %rd1, %rd6;
	mov.b32 	%r9, 0;
	st.global.v2.u32 	[%rd7], {%r9, %r9};
$L__BB2_4:
	or.b32  	%r10, %r1, %r2;
	setp.ne.s32 	%p5, %r10, 0;
	@%p5 bra 	$L__BB2_6;
	cvta.to.global.u64 	%rd8, %rd2;
	mov.b32 	%r11, 0;
	st.global.u32 	[%rd8], %r11;
$L__BB2_6:
	ret;

}
	// .globl	_ZN3cub18CUB_300001_SM_10006detail6reduce28DeviceReduceSingleTileKernelINS2_10policy_hubIfj6AbsSumE10Policy1000EPfS8_jS5_ffN4cuda3std3__410__identityEEEvT0_T1_T2_T3_T4_T6_
.visible .entry _ZN3cub18CUB_300001_SM_10006detail6reduce28DeviceReduceSingleTileKernelINS2_10policy_hubIfj6AbsSumE10Policy1000EPfS8_jS5_ffN4cuda3std3__410__identityEEEvT0_T1_T2_T3_T4_T6_(
	.param .u64 .ptr .align 1 _ZN3cub18CUB_300001_SM_10006detail6reduce28DeviceReduceSingleTileKernelINS2_10policy_hubIfj6AbsSumE10Policy1000EPfS8_jS5_ffN4cuda3std3__410__identityEEEvT0_T1_T2_T3_T4_T6__param_0,
	.param .u64 .ptr .align 1 _ZN3cub18CUB_300001_SM_10006detail6reduce28DeviceReduceSingleTileKernelINS2_10policy_hubIfj6AbsSumE10Policy1000EPfS8_jS5_ffN4cuda3std3__410__identityEEEvT0_T1_T2_T3_T4_T6__param_1,
	.param .u32 _ZN3cub18CUB_300001_SM_10006detail6reduce28DeviceReduceSingleTileKernelINS2_10policy_hubIfj6AbsSumE10Policy1000EPfS8_jS5_ffN4cuda3std3__410__identityEEEvT0_T1_T2_T3_T4_T6__param_2,
	.param .align 1 .b8 _ZN3cub18CUB_300001_SM_10006detail6reduce28DeviceReduceSingleTileKernelINS2_10policy_hubIfj6AbsSumE10Policy1000EPfS8_jS5_ffN4cuda3std3__410__identityEEEvT0_T1_T2_T3_T4_T6__param_3[1],
	.param .f32 _ZN3cub18CUB_300001_SM_10006detail6reduce28DeviceReduceSingleTileKernelINS2_10policy_hubIfj6AbsSumE10Policy1000EPfS8_jS5_ffN4cuda3std3__410__identityEEEvT0_T1_T2_T3_T4_T6__param_4,
	.param .align 1 .b8 _ZN3cub18CUB_300001_SM_10006detail6reduce28DeviceReduceSingleTileKernelINS2_10policy_hubIfj6AbsSumE10Policy1000EPfS8_jS5_ffN4cuda3std3__410__identityEEEvT0_T1_T2_T3_T4_T6__param_5[1]
)
.maxntid 256
.minnctapersm 1
{
	.reg .pred 	%p<99>;
	.reg .b32 	%r<427>;
	.reg .b32 	%f<719>;
	.reg .b64 	%rd<122>;
	// demoted variable
	.shared .align 4 .b8 _ZZN3cub18CUB_300001_SM_10006detail6reduce28DeviceReduceSingleTileKernelINS2_10policy_hubIfj6AbsSumE10Policy1000EPfS8_jS5_ffN4cuda3std3__410__identityEEEvT0_T1_T2_T3_T4_T6_E12temp_storage[44];
	ld.param.u64 	%rd15, [_ZN3cub18CUB_300001_SM_10006detail6reduce28DeviceReduceSingleTileKernelINS2_10policy_hubIfj6AbsSumE10Policy1000EPfS8_jS5_ffN4cuda3std3__410__identityEEEvT0_T1_T2_T3_T4_T6__param_0];
	ld.param.u64 	%rd16, [_ZN3cub18CUB_300001_SM_10006detail6reduce28DeviceReduceSingleTileKernelINS2_10policy_hubIfj6AbsSumE10Policy1000EPfS8_jS5_ffN4cuda3std3__410__identityEEEvT0_T1_T2_T3_T4_T6__param_1];
	ld.param.u32 	%r78, [_ZN3cub18CUB_300001_SM_10006detail6reduce28DeviceReduceSingleTileKernelINS2_10policy_hubIfj6AbsSumE10Policy1000EPfS8_jS5_ffN4cuda3std3__410__identityEEEvT0_T1_T2_T3_T4_T6__param_2];
	ld.param.f32 	%f78, [_ZN3cub18CUB_300001_SM_10006detail6reduce28DeviceReduceSingleTileKernelINS2_10policy_hubIfj6AbsSumE10Policy1000EPfS8_jS5_ffN4cuda3std3__410__identityEEEvT0_T1_T2_T3_T4_T6__param_4];
	cvta.to.global.u64 	%rd1, %rd16;
	setp.ne.s32 	%p1, %r78, 0;
	@%p1 bra 	$L__BB3_3;
	mov.u32 	%r400, %tid.x;
	setp.ne.s32 	%p98, %r400, 0;
	@%p98 bra 	$L__BB3_92;
	st.global.f32 	[%rd1], %f78;
	bra.uni 	$L__BB3_92;
$L__BB3_3:
	and.b64  	%rd17, %rd15, 15;
	setp.ne.s64 	%p2, %rd17, 0;
	@%p2 bra 	$L__BB3_47;
	setp.gt.u32 	%p50, %r78, 4095;
	@%p50 bra 	$L__BB3_30;
	mov.u32 	%r1, %tid.x;
	setp.ge.u32 	%p67, %r1, %r78;
	mov.f32 	%f693, 0f00000000;
	mov.u32 	%r404, %r1;
	@%p67 bra 	$L__BB3_7;
	mul.wide.u32 	%rd110, %r1, 4;
	add.s64 	%rd109, %rd15, %rd110;
	// begin inline asm
	ld.global.nc.u32 %r320, [%rd109];
	// end inline asm
	mov.b32 	%f693, %r320;
	add.s32 	%r404, %r1, 256;
$L__BB3_7:
	setp.ge.u32 	%p68, %r404, %r78;
	@%p68 bra 	$L__BB3_14;
	not.b32 	%r321, %r404;
	add.s32 	%r4, %r78, %r321;
	and.b32  	%r322, %r4, 768;
	setp.eq.s32 	%p69, %r322, 768;
	@%p69 bra 	$L__BB3_11;
	mul.wide.u32 	%rd111, %r404, 4;
	add.s64 	%rd118, %rd15, %rd111;
	shr.u32 	%r323, %r4, 8;
	add.s32 	%r324, %r323, 1;
	and.b32  	%r325, %r324, 3;
	neg.s32 	%r402, %r325;
$L__BB3_10:
	.pragma "nounroll";
	// begin inline asm
	ld.global.nc.u32 %r326, [%rd118];
	// end inline asm
	mov.b32 	%f574, %r326;
	abs.f32 	%f575, %f693;
	abs.f32 	%f576, %f574;
	add.f32 	%f693, %f575, %f576;
	add.s32 	%r404, %r404, 256;
	add.s64 	%rd118, %rd118, 1024;
	add.s32 	%r402, %r402, 1;
	setp.ne.s32 	%p70, %r402, 0;
	@%p70 bra 	$L__BB3_10;
$L__BB3_11:
	setp.lt.u32 	%p71, %r4, 768;
	@%p71 bra 	$L__BB3_14;
	mul.wide.u32 	%rd113, %r404, 4;
	add.s64 	%rd119, %rd15, %rd113;
$L__BB3_13:
	// begin inline asm
	ld.global.nc.u32 %r327, [%rd119];
	// end inline asm
	mov.b32 	%f577, %r327;
	abs.f32 	%f578, %f693;
	abs.f32 	%f579, %f577;
	add.f32 	%f580, %f578, %f579;
	add.s64 	%rd115, %rd119, 1024;
	// begin inline asm
	ld.global.nc.u32 %r328, [%rd115];
	// end inline asm
	mov.b32 	%f581, %r328;
	abs.f32 	%f582, %f580;
	abs.f32 	%f583, %f581;
	add.f32 	%f584, %f582, %f583;
	add.s64 	%rd116, %rd119, 2048;
	// begin inline asm
	ld.global.nc.u32 %r329, [%rd116];
	// end inline asm
	mov.b32 	%f585, %r329;
	abs.f32 	%f586, %f584;
	abs.f32 	%f587, %f585;
	add.f32 	%f588, %f586, %f587;
	add.s64 	%rd117, %rd119, 3072;
	// begin inline asm
	ld.global.nc.u32 %r330, [%rd117];
	// end inline asm
	mov.b32 	%f589, %r330;
	abs.f32 	%f590, %f588;
	abs.f32 	%f591, %f589;
	add.f32 	%f693, %f590, %f591;
	add.s32 	%r404, %r404, 1024;
	add.s64 	%rd119, %rd119, 4096;
	setp.lt.s32 	%p72, %r404, %r78;
	@%p72 bra 	$L__BB3_13;
$L__BB3_14:
	setp.lt.u32 	%p73, %r78, 256;
	@%p73 bra 	$L__BB3_20;
	// begin inline asm
	mov.u32 %r369, %laneid;
	// end inline asm
	mov.b32 	%r371, %f693;
	mov.b32 	%r372, 1;
	mov.b32 	%r393, 31;
	mov.b32 	%r394, -1;
	// begin inline asm
	shfl.sync.down.b32 %r370, %r371, %r372, %r393, %r394;
	// end inline asm
	setp.gt.s32 	%p90, %r369, 30;
	mov.b32 	%f637, %r370;
	abs.f32 	%f638, %f693;
	abs.f32 	%f639, %f637;
	add.f32 	%f640, %f638, %f639;
	selp.f32 	%f641, %f693, %f640, %p90;
	mov.b32 	%r376, %f641;
	mov.b32 	%r377, 2;
	// begin inline asm
	shfl.sync.down.b32 %r375, %r376, %r377, %r393, %r394;
	// end inline asm
	setp.gt.s32 	%p91, %r369, 29;
	mov.b32 	%f642, %r375;
	abs.f32 	%f643, %f641;
	abs.f32 	%f644, %f642;
	add.f32 	%f645, %f644, %f643;
	selp.f32 	%f646, %f641, %f645, %p91;
	mov.b32 	%r381, %f646;
	mov.b32 	%r382, 4;
	// begin inline asm
	shfl.sync.down.b32 %r380, %r381, %r382, %r393, %r394;
	// end inline asm
	setp.gt.s32 	%p92, %r369, 27;
	mov.b32 	%f647, %r380;
	abs.f32 	%f648, %f646;
	abs.f32 	%f649, %f647;
	add.f32 	%f650, %f649, %f648;
	selp.f32 	%f651, %f646, %f650, %p92;
	mov.b32 	%r386, %f651;
	mov.b32 	%r387, 8;
	// begin inline asm
	shfl.sync.down.b32 %r385, %r386, %r387, %r393, %r394;
	// end inline asm
	setp.gt.s32 	%p93, %r369, 23;
	mov.b32 	%f652, %r385;
	abs.f32 	%f653, %f651;
	abs.f32 	%f654, %f652;
	add.f32 	%f10, %f654, %f653;
	selp.f32 	%f718, %f651, %f10, %p93;
	mov.b32 	%r391, %f718;
	mov.b32 	%r392, 16;
	// begin inline asm
	shfl.sync.down.b32 %r390, %r391, %r392, %r393, %r394;
	// end inline asm
	setp.gt.s32 	%p94, %r369, 15;
	@%p94 bra 	$L__BB3_18;
	mov.b32 	%f655, %r390;
	abs.f32 	%f656, %f10;
	abs.f32 	%f657, %f655;
	add.f32 	%f718, %f657, %f656;
	setp.ne.s32 	%p95, %r369, 0;
	@%p95 bra 	$L__BB3_18;
	shr.u32 	%r395, %r1, 3;
	and.b32  	%r396, %r395, 124;
	mov.u32 	%r397, _ZZN3cub18CUB_300001_SM_10006detail6reduce28DeviceReduceSingleTileKernelINS2_10policy_hubIfj6AbsSumE10Policy1000EPfS8_jS5_ffN4cuda3std3__410__identityEEEvT0_T1_T2_T3_T4_T6_E12temp_storage;
	add.s32 	%r398, %r397, %r396;
	st.shared.f32 	[%r398+8], %f718;
$L__BB3_18:
	bar.sync 	0;
	setp.ne.s32 	%p96, %r1, 0;
	@%p96 bra 	$L__BB3_90;
	ld.shared.f32 	%f658, [_ZZN3cub18CUB_300001_SM_10006detail6reduce28DeviceReduceSingleTileKernelINS2_10policy_hubIfj6AbsSumE10Policy1000EPfS8_jS5_ffN4cuda3std3__410__identityEEEvT0_T1_T2_T3_T4_T6_E12temp_storage+12];
	abs.f32 	%f659, %f718;
	abs.f32 	%f660, %f658;
	add.f32 	%f661, %f659, %f660;
	ld.shared.f32 	%f662, [_ZZN3cub18CUB_300001_SM_10006detail6reduce28DeviceReduceSingleTileKernelINS2_10policy_hubIfj6AbsSumE10Policy1000EPfS8_jS5_ffN4cuda3std3__410__identityEEEvT0_T1_T2_T3_T4_T6_E12temp_storage+16];
	abs.f32 	%f663, %f661;
	abs.f32 	%f664, %f662;
	add.f32 	%f665, %f664, %f663;
	ld.shared.f32 	%f666, [_ZZN3cub18CUB_300001_SM_10006detail6reduce28DeviceReduceSingleTileKernelINS2_10policy_hubIfj6AbsSumE10Policy1000EPfS8_jS5_ffN4cuda3std3__410__identityEEEvT0_T1_T2_T3_T4_T6_E12temp_storage+20];
	abs.f32 	%f667, %f665;
	abs.f32 	%f668, %f666;
	add.f32 	%f669, %f668, %f667;
	ld.shared.f32 	%f670, [_ZZN3cub18CUB_300001_SM_10006detail6reduce28DeviceReduceSingleTileKernelINS2_10policy_hubIfj6AbsSumE10Policy1000EPfS8_jS5_ffN4cuda3std3__410__identityEEEvT0_T1_T2_T3_T4_T6_E12temp_storage+24];
	abs.f32 	%f671, %f669;
	abs.f32 	%f672, %f670;
	add.f32 	%f673, %f672, %f671;
	ld.shared.f32 	%f674, [_ZZN3cub18CUB_300001_SM_10006detail6reduce28DeviceReduceSingleTileKernelINS2_10policy_hubIfj6AbsSumE10Policy1000EPfS8_jS5_ffN4cuda3std3__410__identityEEEvT0_T1_T2_T3_T4_T6_E12temp_storage+28];
	abs.f32 	%f675, %f673;
	abs.f32 	%f676, %f674;
	add.f32 	%f677, %f676, %f675;
	ld.shared.f32 	%f678, [_ZZN3cub18CUB_300001_SM_10006detail6reduce28DeviceReduceSingleTileKernelINS2_10policy_hubIfj6AbsSumE10Policy1000EPfS8_jS5_ffN4cuda3std3__410__identityEEEvT0_T1_T2_T3_T4_T6_E12temp_storage+32];
	abs.f32 	%f679, %f677;
	abs.f32 	%f680, %f678;
	add.f32 	%f681, %f680, %f679;
	ld.shared.f32 	%f682, [_ZZN3cub18CUB_300001_SM_10006detail6reduce28DeviceReduceSingleTileKernelINS2_10policy_hubIfj6AbsSumE10Policy1000EPfS8_jS5_ffN4cuda3std3__410__identityEEEvT0_T1_T2_T3_T4_T6_E12temp_storage+36];
	abs.f32 	%f683, %f681;
	abs.f32 	%f684, %f682;
	add.f32 	%f718, %f684, %f683;
	bra.uni 	$L__BB3_90;
$L__BB3_20:
	// begin inline asm
	mov.u32 %r331, %laneid;
	// end inline asm
	and.b32  	%r357, %r1, 992;
	add.s32 	%r358, %r357, 32;
	setp.gt.u32 	%p74, %r358, %r78;
	not.b32 	%r359, %r357;
	add.s32 	%r360, %r78, %r359;
	selp.b32 	%r355, %r360, 31, %p74;
	mov.b32 	%r333, %f693;
	mov.b32 	%r334, 1;
	mov.b32 	%r356, -1;
	// begin inline asm
	shfl.sync.down.b32 %r332, %r333, %r334, %r355, %r356;
	// end inline asm
	setp.lt.s32 	%p75, %r331, %r355;
	mov.b32 	%f592, %r332;
	abs.f32 	%f593, %f693;
	abs.f32 	%f594, %f592;
	add.f32 	%f595, %f593, %f594;
	selp.f32 	%f596, %f595, %f693, %p75;
	mov.b32 	%r338, %f596;
	mov.b32 	%r339, 2;
	// begin inline asm
	shfl.sync.down.b32 %r337, %r338, %r339, %r355, %r356;
	// end inline asm
	add.s32 	%r361, %r331, 2;
	setp.gt.s32 	%p76, %r361, %r355;
	mov.b32 	%f597, %r337;
	abs.f32 	%f598, %f596;
	abs.f32 	%f599, %f597;
	add.f32 	%f600, %f599, %f598;
	selp.f32 	%f601, %f596, %f600, %p76;
	mov.b32 	%r343, %f601;
	mov.b32 	%r344, 4;
	// begin inline asm
	shfl.sync.down.b32 %r342, %r343, %r344, %r355, %r356;
	// end inline asm
	add.s32 	%r362, %r331, 4;
	setp.gt.s32 	%p77, %r362, %r355;
	mov.b32 	%f602, %r342;
	abs.f32 	%f603, %f601;
	abs.f32 	%f604, %f602;
	add.f32 	%f605, %f604, %f603;
	selp.f32 	%f606, %f601, %f605, %p77;
	mov.b32 	%r348, %f606;
	mov.b32 	%r349, 8;
	// begin inline asm
	shfl.sync.down.b32 %r347, %r348, %r349, %r355, %r356;
	// end inline asm
	add.s32 	%r363, %r331, 8;
	setp.gt.s32 	%p78, %r363, %r355;
	mov.b32 	%f607, %r347;
	abs.f32 	%f608, %f606;
	abs.f32 	%f609, %f607;
	add.f32 	%f610, %f609, %f608;
	selp.f32 	%f611, %f606, %f610, %p78;
	mov.b32 	%r353, %f611;
	mov.b32 	%r354, 16;
	// begin inline asm
	shfl.sync.down.b32 %r352, %r353, %r354, %r355, %r356;
	// end inline asm
	add.s32 	%r364, %r331, 16;
	setp.gt.s32 	%p79, %r364, %r355;
	mov.b32 	%f612, %r352;
	abs.f32 	%f613, %f611;
	abs.f32 	%f614, %f612;
	add.f32 	%f615, %f614, %f613;
	selp.f32 	%f718, %f611, %f615, %p79;
	setp.ne.s32 	%p80, %r331, 0;
	@%p80 bra 	$L__BB3_22;
	shr.u32 	%r365, %r1, 3;
	and.b32  	%r366, %r365, 124;
	mov.u32 	%r367, _ZZN3cub18CUB_300001_SM_10006detail6reduce28DeviceReduceSingleTileKernelINS2_10policy_hubIfj6AbsSumE10Policy1000EPfS8_jS5_ffN4cuda3std3__410__identityEEEvT0_T1_T2_T3_T4_T6_E12temp_storage;
	add.s32 	%r368, %r367, %r366;
	st.shared.f32 	[%r368+8], %f718;
$L__BB3_22:
	bar.sync 	0;
	setp.ne.s32 	%p81, %r1, 0;
	setp.lt.u32 	%p82, %r78, 33;
	or.pred  	%p83, %p81, %p82;
	@%p83 bra 	$L__BB3_90;
	ld.shared.f32 	%f616, [_ZZN3cub18CUB_300001_SM_10006detail6reduce28DeviceReduceSingleTileKernelINS2_10policy_hubIfj6AbsSumE10Policy1000EPfS8_jS5_ffN4cuda3std3__410__identityEEEvT0_T1_T2_T3_T4_T6_E12temp_storage+12];
	abs.f32 	%f617, %f718;
	abs.f32 	%f618, %f616;
	add.f32 	%f718, %f617, %f618;
	setp.lt.u32 	%p84, %r78, 65;
	@%p84 bra 	$L__BB3_90;
	ld.shared.f32 	%f619, [_ZZN3cub18CUB_300001_SM_10006detail6reduce28DeviceReduceSingleTileKernelINS2_10policy_hubIfj6AbsSumE10Policy1000EPfS8_jS5_ffN4cuda3std3__410__identityEEEvT0_T1_T2_T3_T4_T6_E12temp_storage+16];
	abs.f32 	%f620, %f718;
	abs.f32 	%f621, %f619;
	add.f32 	%f718, %f620, %f621;
	setp.lt.u32 	%p85, %r78, 97;
	@%p85 bra 	$L__BB3_90;
	ld.shared.f32 	%f622, [_ZZN3cub18CUB_300001_SM_10006detail6reduce28DeviceReduceSingleTileKernelINS2_10policy_hubIfj6AbsSumE10Policy1000EPfS8_jS5_ffN4cuda3std3__410__identityEEEvT0_T1_T2_T3_T4_T6_E12temp_storage+20];
	abs.f32 	%f623, %f718;
	abs.f32 	%f624, %f622;
	add.f32 	%f718, %f623, %f624;
	setp.lt.u32 	%p86, %r78, 129;
	@%p86 bra 	$L__BB3_90;
	ld.shared.f32 	%f625, [_ZZN3cub18CUB_300001_SM_10006detail6reduce28DeviceReduceSingleTileKernelINS2_10policy_hubIfj6AbsSumE10Policy1000EPfS8_jS5_ffN4cuda3std3__410__identityEEEvT0_T1_T2_T3_T4_T6_E12temp_storage+24];
	abs.f32 	%f626, %f718;
	abs.f32 	%f627, %f625;
	add.f32 	%f718, %f626, %f627;
	setp.lt.u32 	%p87, %r78, 161;
	@%p87 bra 	$L__BB3_90;
	ld.shared.f32 	%f628, [_ZZN3cub18CUB_300001_SM_10006detail6reduce28DeviceReduceSingleTileKernelINS2_10policy_hubIfj6AbsSumE10Policy1000EPfS8_jS5_ffN4cuda3std3__410__identityEEEvT0_T1_T2_T3_T4_T6_E12temp_storage+28];
	abs.f32 	%f629, %f718;
	abs.f32 	%f630, %f628;
	add.f32 	%f718, %f629, %f630;
	setp.lt.u32 	%p88, %r78, 193;
	@%p88 bra 	$L__BB3_90;
	ld.shared.f32 	%f631, [_ZZN3cub18CUB_300001_SM_10006detail6reduce28DeviceReduceSingleTileKernelINS2_10policy_hubIfj6AbsSumE10Policy1000EPfS8_jS5_ffN4cuda3std3__410__identityEEEvT0_T1_T2_T3_T4_T6_E12temp_storage+32];
	abs.f32 	%f632, %f718;
	abs.f32 	%f633, %f631;
	add.f32 	%f718, %f632, %f633;
	setp.lt.u32 	%p89, %r78, 225;
	@%p89 bra 	$L__BB3_90;
	ld.shared.f32 	%f634, [_ZZN3cub18CUB_300001_SM_10006detail6reduce28DeviceReduceSingleTileKernelINS2_10policy_hubIfj6AbsSumE10Policy1000EPfS8_jS5_ffN4cuda3std3__410__identityEEEvT0_T1_T2_T3_T4_T6_E12temp_storage+36];
	abs.f32 	%f635, %f718;
	abs.f32 	%f636, %f634;
	add.f32 	%f718, %f635, %f636;
	bra.uni 	$L__BB3_90;
$L__BB3_30:
	mov.u32 	%r15, %tid.x;
	shl.b32 	%r16, %r15, 2;
	mul.wide.u32 	%rd85, %r16, 4;
	add.s64 	%rd75, %rd15, %rd85;
	// begin inline asm
	ld.global.nc.v2.u64 {%rd73, %rd74}, [%rd75];
	// end inline asm
	mov.b64 	{%r240, %r241}, %rd74;
	mov.b64 	{%r242, %r243}, %rd73;
	mov.b32 	%f382, %r243;
	mov.b32 	%f383, %r242;
	mov.b32 	%f384, %r241;
	mov.b32 	%f385, %r240;
	add.s64 	%rd78, %rd75, 4096;
	// begin inline asm
	ld.global.nc.v2.u64 {%rd76, %rd77}, [%rd78];
	// end inline asm
	mov.b64 	{%r244, %r245}, %rd77;
	mov.b64 	{%r246, %r247}, %rd76;
	mov.b32 	%f386, %r247;
	mov.b32 	%f387, %r246;
	mov.b32 	%f388, %r245;
	mov.b32 	%f389, %r244;
	add.s64 	%rd81, %rd75, 8192;
	// begin inline asm
	ld.global.nc.v2.u64 {%rd79, %rd80}, [%rd81];
	// end inline asm
	mov.b64 	{%r248, %r249}, %rd80;
	mov.b64 	{%r250, %r251}, %rd79;
	mov.b32 	%f390, %r251;
	mov.b32 	%f391, %r250;
	mov.b32 	%f392, %r249;
	mov.b32 	%f393, %r248;
	add.s64 	%rd84, %rd75, 12288;
	// begin inline asm
	ld.global.nc.v2.u64 {%rd82, %rd83}, [%rd84];
	// end inline asm
	mov.b64 	{%r252, %r253}, %rd83;
	mov.b64 	{%r254, %r255}, %rd82;
	mov.b32 	%f394, %r255;
	mov.b32 	%f395, %r254;
	mov.b32 	%f396, %r253;
	mov.b32 	%f397, %r252;
	abs.f32 	%f398, %f383;
	abs.f32 	%f399, %f382;
	add.f32 	%f400, %f398, %f399;
	abs.f32 	%f401, %f400;
	abs.f32 	%f402, %f385;
	add.f32 	%f403, %f401, %f402;
	abs.f32 	%f404, %f403;
	abs.f32 	%f405, %f384;
	add.f32 	%f406, %f404, %f405;
	abs.f32 	%f407, %f406;
	abs.f32 	%f408, %f387;
	add.f32 	%f409, %f407, %f408;
	abs.f32 	%f410, %f409;
	abs.f32 	%f411, %f386;
	add.f32 	%f412, %f410, %f411;
	abs.f32 	%f413, %f412;
	abs.f32 	%f414, %f389;
	add.f32 	%f415, %f413, %f414;
	abs.f32 	%f416, %f415;
	abs.f32 	%f417, %f388;
	add.f32 	%f418, %f416, %f417;
	abs.f32 	%f419, %f418;
	abs.f32 	%f420, %f391;
	add.f32 	%f421, %f419, %f420;
	abs.f32 	%f422, %f421;
	abs.f32 	%f423, %f390;
	add.f32 	%f424, %f422, %f423;
	abs.f32 	%f425, %f424;
	abs.f32 	%f426, %f393;
	add.f32 	%f427, %f425, %f426;
	abs.f32 	%f428, %f427;
	abs.f32 	%f429, %f392;
	add.f32 	%f430, %f428, %f429;
	abs.f32 	%f431, %f430;
	abs.f32 	%f432, %f395;
	add.f32 	%f433, %f431, %f432;
	abs.f32 	%f434, %f433;
	abs.f32 	%f435, %f394;
	add.f32 	%f436, %f434, %f435;
	abs.f32 	%f437, %f436;
	abs.f32 	%f438, %f397;
	add.f32 	%f439, %f437, %f438;
	abs.f32 	%f440, %f439;
	abs.f32 	%f441, %f396;
	add.f32 	%f701, %f440, %f441;
	add.s32 	%r17, %r78, -4096;
	setp.lt.u32 	%p51, %r17, 4096;
	mov.b32 	%r407, 4096;
	@%p51 bra 	$L__BB3_34;
	mov.b32 	%r407, 4096;
$L__BB3_32:
	add.s32 	%r257, %r407, %r16;
	mul.wide.u32 	%rd98, %r257, 4;
	add.s64 	%rd88, %rd15, %rd98;
	// begin inline asm
	ld.global.nc.v2.u64 {%rd86, %rd87}, [%rd88];
	// end inline asm
	mov.b64 	{%r258, %r259}, %rd87;
	mov.b64 	{%r260, %r261}, %rd86;
	mov.b32 	%f442, %r261;
	mov.b32 	%f443, %r260;
	mov.b32 	%f444, %r259;
	mov.b32 	%f445, %r258;
	add.s64 	%rd91, %rd88, 4096;
	// begin inline asm
	ld.global.nc.v2.u64 {%rd89, %rd90}, [%rd91];
	// end inline asm
	mov.b64 	{%r262, %r263}, %rd90;
	mov.b64 	{%r264, %r265}, %rd89;
	mov.b32 	%f446, %r265;
	mov.b32 	%f447, %r264;
	mov.b32 	%f448, %r263;
	mov.b32 	%f449, %r262;
	add.s64 	%rd94, %rd88, 8192;
	// begin inline asm
	ld.global.nc.v2.u64 {%rd92, %rd93}, [%rd94];
	// end inline asm
	mov.b64 	{%r266, %r267}, %rd93;
	mov.b64 	{%r268, %r269}, %rd92;
	mov.b32 	%f450, %r269;
	mov.b32 	%f451, %r268;
	mov.b32 	%f452, %r267;
	mov.b32 	%f453, %r266;
	add.s64 	%rd97, %rd88, 12288;
	// begin inline asm
	ld.global.nc.v2.u64 {%rd95, %rd96}, [%rd97];
	// end inline asm
	mov.b64 	{%r270, %r271}, %rd96;
	mov.b64 	{%r272, %r273}, %rd95;
	mov.b32 	%f454, %r273;
	mov.b32 	%f455, %r272;
	mov.b32 	%f456, %r271;
	mov.b32 	%f457, %r270;
	abs.f32 	%f458, %f701;
	abs.f32 	%f459, %f443;
	add.f32 	%f460, %f458, %f459;
	abs.f32 	%f461, %f460;
	abs.f32 	%f462, %f442;
	add.f32 	%f463, %f461, %f462;
	abs.f32 	%f464, %f463;
	abs.f32 	%f465, %f445;
	add.f32 	%f466, %f464, %f465;
	abs.f32 	%f467, %f466;
	abs.f32 	%f468, %f444;
	add.f32 	%f469, %f467, %f468;
	abs.f32 	%f470, %f469;
	abs.f32 	%f471, %f447;
	add.f32 	%f472, %f470, %f471;
	abs.f32 	%f473, %f472;
	abs.f32 	%f474, %f446;
	add.f32 	%f475, %f473, %f474;
	abs.f32 	%f476, %f475;
	abs.f32 	%f477, %f449;
	add.f32 	%f478, %f476, %f477;
	abs.f32 	%f479, %f478;
	abs.f32 	%f480, %f448;
	add.f32 	%f481, %f479, %f480;
	abs.f32 	%f482, %f481;
	abs.f32 	%f483, %f451;
	add.f32 	%f484, %f482, %f483;
	abs.f32 	%f485, %f484;
	abs.f32 	%f486, %f450;
	add.f32 	%f487, %f485, %f486;
	abs.f32 	%f488, %f487;
	abs.f32 	%f489, %f453;
	add.f32 	%f490, %f488, %f489;
	abs.f32 	%f491, %f490;
	abs.f32 	%f492, %f452;
	add.f32 	%f493, %f491, %f492;
	abs.f32 	%f494, %f493;
	abs.f32 	%f495, %f455;
	add.f32 	%f496, %f494, %f495;
	abs.f32 	%f497, %f496;
	abs.f32 	%f498, %f454;
	add.f32 	%f499, %f497, %f498;
	abs.f32 	%f500, %f499;
	abs.f32 	%f501, %f457;
	add.f32 	%f502, %f500, %f501;
	abs.f32 	%f503, %f502;
	abs.f32 	%f504, %f456;
	add.f32 	%f701, %f503, %f504;
	sub.s32 	%r274, %r78, %r407;
	setp.lt.u32 	%p52, %r274, 4096;
	@%p52 bra 	$L__BB3_42;
	add.s32 	%r407, %r407, 4096;
	setp.le.u32 	%p53, %r407, %r17;
	@%p53 bra 	$L__BB3_32;
$L__BB3_34:
	setp.le.u32 	%p54, %r78, %r407;
	@%p54 bra 	$L__BB3_42;
	sub.s32 	%r21, %r78, %r407;
	setp.ge.s32 	%p55, %r15, %r21;
	@%p55 bra 	$L__BB3_42;
	not.b32 	%r275, %r15;
	add.s32 	%r276, %r78, %r275;
	sub.s32 	%r22, %r276, %r407;
	and.b32  	%r277, %r22, 768;
	setp.eq.s32 	%p56, %r277, 768;
	mov.u32 	%r411, %r15;
	@%p56 bra 	$L__BB3_39;
	add.s32 	%r409, %r15, %r407;
	shr.u32 	%r278, %r22, 8;
	add.s32 	%r279, %r278, 1;
	and.b32  	%r280, %r279, 3;
	neg.s32 	%r408, %r280;
	mov.u32 	%r411, %r15;
$L__BB3_38:
	.pragma "nounroll";
	mul.wide.u32 	%rd100, %r409, 4;
	add.s64 	%rd99, %rd15, %rd100;
	// begin inline asm
	ld.global.nc.u32 %r281, [%rd99];
	// end inline asm
	mov.b32 	%f506, %r281;
	abs.f32 	%f507, %f701;
	abs.f32 	%f508, %f506;
	add.f32 	%f701, %f507, %f508;
	add.s32 	%r411, %r411, 256;
	add.s32 	%r409, %r409, 256;
	add.s32 	%r408, %r408, 1;
	setp.ne.s32 	%p57, %r408, 0;
	@%p57 bra 	$L__BB3_38;
$L__BB3_39:
	setp.lt.u32 	%p58, %r22, 768;
	@%p58 bra 	$L__BB3_42;
	add.s32 	%r413, %r411, 512;
	add.s32 	%r412, %r411, %r407;
$L__BB3_41:
	mul.wide.u32 	%rd105, %r412, 4;
	add.s64 	%rd101, %rd15, %rd105;
	// begin inline asm
	ld.global.nc.u32 %r282, [%rd101];
	// end inline asm
	mov.b32 	%f509, %r282;
	abs.f32 	%f510, %f701;
	abs.f32 	%f511, %f509;
	add.f32 	%f512, %f510, %f511;
	add.s32 	%r286, %r412, 256;
	mul.wide.u32 	%rd106, %r286, 4;
	add.s64 	%rd102, %rd15, %rd106;
	// begin inline asm
	ld.global.nc.u32 %r283, [%rd102];
	// end inline asm
	mov.b32 	%f513, %r283;
	abs.f32 	%f514, %f512;
	abs.f32 	%f515, %f513;
	add.f32 	%f516, %f514, %f515;
	add.s32 	%r287, %r412, 512;
	mul.wide.u32 	%rd107, %r287, 4;
	add.s64 	%rd103, %rd15, %rd107;
	// begin inline asm
	ld.global.nc.u32 %r284, [%rd103];
	// end inline asm
	mov.b32 	%f517, %r284;
	abs.f32 	%f518, %f516;
	abs.f32 	%f519, %f517;
	add.f32 	%f520, %f518, %f519;
	add.s32 	%r288, %r412, 768;
	mul.wide.u32 	%rd108, %r288, 4;
	add.s64 	%rd104, %rd15, %rd108;
	// begin inline asm
	ld.global.nc.u32 %r285, [%rd104];
	// end inline asm
	mov.b32 	%f521, %r285;
	abs.f32 	%f522, %f520;
	abs.f32 	%f523, %f521;
	add.f32 	%f701, %f522, %f523;
	add.s32 	%r36, %r413, 1024;
	add.s32 	%r289, %r413, 512;
	add.s32 	%r412, %r412, 1024;
	setp.lt.s32 	%p59, %r289, %r21;
	mov.u32 	%r413, %r36;
	@%p59 bra 	$L__BB3_41;
$L__BB3_42:
	// begin inline asm
	mov.u32 %r290, %laneid;
	// end inline asm
	mov.b32 	%r292, %f701;
	mov.b32 	%r293, 1;
	mov.b32 	%r314, 31;
	mov.b32 	%r315, -1;
	// begin inline asm
	shfl.sync.down.b32 %r291, %r292, %r293, %r314, %r315;
	// end inline asm
	setp.gt.s32 	%p60, %r290, 30;
	mov.b32 	%f524, %r291;
	abs.f32 	%f525, %f701;
	abs.f32 	%f526, %f524;
	add.f32 	%f527, %f525, %f526;
	selp.f32 	%f528, %f701, %f527, %p60;
	mov.b32 	%r297, %f528;
	mov.b32 	%r298, 2;
	// begin inline asm
	shfl.sync.down.b32 %r296, %r297, %r298, %r314, %r315;
	// end inline asm
	setp.gt.s32 	%p61, %r290, 29;
	mov.b32 	%f529, %r296;
	abs.f32 	%f530, %f528;
	abs.f32 	%f531, %f529;
	add.f32 	%f532, %f531, %f530;
	selp.f32 	%f533, %f528, %f532, %p61;
	mov.b32 	%r302, %f533;
	mov.b32 	%r303, 4;
	// begin inline asm
	shfl.sync.down.b32 %r301, %r302, %r303, %r314, %r315;
	// end inline asm
	setp.gt.s32 	%p62, %r290, 27;
	mov.b32 	%f534, %r301;
	abs.f32 	%f535, %f533;
	abs.f32 	%f536, %f534;
	add.f32 	%f537, %f536, %f535;
	selp.f32 	%f538, %f533, %f537, %p62;
	mov.b32 	%r307, %f538;
	mov.b32 	%r308, 8;
	// begin inline asm
	shfl.sync.down.b32 %r306, %r307, %r308, %r314, %r315;
	// end inline asm
	setp.gt.s32 	%p63, %r290, 23;
	mov.b32 	%f539, %r306;
	abs.f32 	%f540, %f538;
	abs.f32 	%f541, %f539;
	add.f32 	%f34, %f541, %f540;
	selp.f32 	%f718, %f538, %f34, %p63;
	mov.b32 	%r312, %f718;
	mov.b32 	%r313, 16;
	// begin inline asm
	shfl.sync.down.b32 %r311, %r312, %r313, %r314, %r315;
	// end inline asm
	setp.gt.s32 	%p64, %r290, 15;
	@%p64 bra 	$L__BB3_45;
	mov.b32 	%f542, %r311;
	abs.f32 	%f543, %f34;
	abs.f32 	%f544, %f542;
	add.f32 	%f718, %f544, %f543;
	setp.ne.s32 	%p65, %r290, 0;
	@%p65 bra 	$L__BB3_45;
	shr.u32 	%r316, %r15, 3;
	and.b32  	%r317, %r316, 124;
	mov.u32 	%r318, _ZZN3cub18CUB_300001_SM_10006detail6reduce28DeviceReduceSingleTileKernelINS2_10policy_hubIfj6AbsSumE10Policy1000EPfS8_jS5_ffN4cuda3std3__410__identityEEEvT0_T1_T2_T3_T4_T6_E12temp_storage;
	add.s32 	%r319, %r318, %r317;
	st.shared.f32 	[%r319+8], %f718;
$L__BB3_45:
	bar.sync 	0;
	setp.ne.s32 	%p66, %r15, 0;
	@%p66 bra 	$L__BB3_90;
	ld.shared.f32 	%f545, [_ZZN3cub18CUB_300001_SM_10006detail6reduce28DeviceReduceSingleTileKernelINS2_10policy_hubIfj6AbsSumE10Policy1000EPfS8_jS5_ffN4cuda3std3__410__identityEEEvT0_T1_T2_T3_T4_T6_E12temp_storage+12];
	abs.f32 	%f546, %f718;
	abs.f32 	%f547, %f545;
	add.f32 	%f548, %f546, %f547;
	ld.shared.f32 	%f549, [_ZZN3cub18CUB_300001_SM_10006detail6reduce28DeviceReduceSingleTileKernelINS2_10policy_hubIfj6AbsSumE10Policy1000EPfS8_jS5_ffN4cuda3std3__410__identityEEEvT0_T1_T2_T3_T4_T6_E12temp_storage+16];
	abs.f32 	%f550, %f548;
	abs.f32 	%f551, %f549;
	add.f32 	%f552, %f551, %f550;
	ld.shared.f32 	%f553, [_ZZN3cub18CUB_300001_SM_10006detail6reduce28DeviceReduceSingleTileKernelINS2_10policy_hubIfj6AbsSumE10Policy1000EPfS8_jS5_ffN4cuda3std3__410__identityEEEvT0_T1_T2_T3_T4_T6_E12temp_storage+20];
	abs.f32 	%f554, %f552;
	abs.f32 	%f555, %f553;
	add.f32 	%f556, %f555, %f554;
	ld.shared.f32 	%f557, [_ZZN3cub18CUB_300001_SM_10006detail6reduce28DeviceReduceSingleTileKernelINS2_10policy_hubIfj6AbsSumE10Policy1000EPfS8_jS5_ffN4cuda3std3__410__identityEEEvT0_T1_T2_T3_T4_T6_E12temp_storage+24];
	abs.f32 	%f558, %f556;
	abs.f32 	%f559, %f557;
	add.f32 	%f560, %f559, %f558;
	ld.shared.f32 	%f561, [_ZZN3cub18CUB_300001_SM_10006detail6reduce28DeviceReduceSingleTileKernelINS2_10policy_hubIfj6AbsSumE10Policy1000EPfS8_jS5_ffN4cuda3std3__410__identityEEEvT0_T1_T2_T3_T4_T6_E12temp_storage+28];
	abs.f32 	%f562, %f560;
	abs.f32 	%f563, %f561;
	add.f32 	%f564, %f563, %f562;
	ld.shared.f32 	%f565, [_ZZN3cub18CUB_300001_SM_10006detail6reduce28DeviceReduceSingleTileKernelINS2_10policy_hubIfj6AbsSumE10Policy1000EPfS8_jS5_ffN4cuda3std3__410__identityEEEvT0_T1_T2_T3_T4_T6_E12temp_storage+32];
	abs.f32 	%f566, %f564;
	abs.f32 	%f567, %f565;
	add.f32 	%f568, %f567, %f566;
	ld.shared.f32 	%f569, [_ZZN3cub18CUB_300001_SM_10006detail6reduce28DeviceReduceSingleTileKernelINS2_10policy_hubIfj6AbsSumE10Policy1000EPfS8_jS5_ffN4cuda3std3__410__identityEEEvT0_T1_T2_T3_T4_T6_E12temp_storage+36];
	abs.f32 	%f570, %f568;
	abs.f32 	%f571, %f569;
	add.f32 	%f718, %f571, %f570;
	bra.uni 	$L__BB3_90;
$L__BB3_47:
	setp.gt.u32 	%p3, %r78, 4095;
	@%p3 bra 	$L__BB3_73;
	mov.u32 	%r40, %tid.x;
	setp.ge.u32 	%p20, %r40, %r78;
	mov.f32 	%f708, 0f00000000;
	mov.u32 	%r417, %r40;
	@%p20 bra 	$L__BB3_50;
	mul.wide.u32 	%rd65, %r40, 4;
	add.s64 	%rd64, %rd15, %rd65;
	// begin inline asm
	ld.global.nc.u32 %r160, [%rd64];
	// end inline asm
	mov.b32 	%f708, %r160;
	add.s32 	%r417, %r40, 256;
$L__BB3_50:
	setp.ge.u32 	%p21, %r417, %r78;
	@%p21 bra 	$L__BB3_57;
	not.b32 	%r161, %r417;
	add.s32 	%r43, %r78, %r161;
	and.b32  	%r162, %r43, 768;
	setp.eq.s32 	%p22, %r162, 768;
	@%p22 bra 	$L__BB3_54;
	mul.wide.u32 	%rd66, %r417, 4;
	add.s64 	%rd120, %rd15, %rd66;
	shr.u32 	%r163, %r43, 8;
	add.s32 	%r164, %r163, 1;
	and.b32  	%r165, %r164, 3;
	neg.s32 	%r415, %r165;
$L__BB3_53:
	.pragma "nounroll";
	// begin inline asm
	ld.global.nc.u32 %r166, [%rd120];
	// end inline asm
	mov.b32 	%f271, %r166;
	abs.f32 	%f272, %f708;
	abs.f32 	%f273, %f271;
	add.f32 	%f708, %f272, %f273;
	add.s32 	%r417, %r417, 256;
	add.s64 	%rd120, %rd120, 1024;
	add.s32 	%r415, %r415, 1;
	setp.ne.s32 	%p23, %r415, 0;
	@%p23 bra 	$L__BB3_53;
$L__BB3_54:
	setp.lt.u32 	%p24, %r43, 768;
	@%p24 bra 	$L__BB3_57;
	mul.wide.u32 	%rd68, %r417, 4;
	add.s64 	%rd121, %rd15, %rd68;
$L__BB3_56:
	// begin inline asm
	ld.global.nc.u32 %r167, [%rd121];
	// end inline asm
	mov.b32 	%f274, %r167;
	abs.f32 	%f275, %f708;
	abs.f32 	%f276, %f274;
	add.f32 	%f277, %f275, %f276;
	add.s64 	%rd70, %rd121, 1024;
	// begin inline asm
	ld.global.nc.u32 %r168, [%rd70];
	// end inline asm
	mov.b32 	%f278, %r168;
	abs.f32 	%f279, %f277;
	abs.f32 	%f280, %f278;
	add.f32 	%f281, %f279, %f280;
	add.s64 	%rd71, %rd121, 2048;
	// begin inline asm
	ld.global.nc.u32 %r169, [%rd71];
	// end inline asm
	mov.b32 	%f282, %r169;
	abs.f32 	%f283, %f281;
	abs.f32 	%f284, %f282;
	add.f32 	%f285, %f283, %f284;
	add.s64 	%rd72, %rd121, 3072;
	// begin inline asm
	ld.global.nc.u32 %r170, [%rd72];
	// end inline asm
	mov.b32 	%f286, %r170;
	abs.f32 	%f287, %f285;
	abs.f32 	%f288, %f286;
	add.f32 	%f708, %f287, %f288;
	add.s32 	%r417, %r417, 1024;
	add.s64 	%rd121, %rd121, 4096;
	setp.lt.s32 	%p25, %r417, %r78;
	@%p25 bra 	$L__BB3_56;
$L__BB3_57:
	setp.lt.u32 	%p26, %r78, 256;
	@%p26 bra 	$L__BB3_63;
	// begin inline asm
	mov.u32 %r209, %laneid;
	// end inline asm
	mov.b32 	%r211, %f708;
	mov.b32 	%r212, 1;
	mov.b32 	%r233, 31;
	mov.b32 	%r234, -1;
	// begin inline asm
	shfl.sync.down.b32 %r210, %r211, %r212, %r233, %r234;
	// end inline asm
	setp.gt.s32 	%p43, %r209, 30;
	mov.b32 	%f334, %r210;
	abs.f32 	%f335, %f708;
	abs.f32 	%f336, %f334;
	add.f32 	%f337, %f335, %f336;
	selp.f32 	%f338, %f708, %f337, %p43;
	mov.b32 	%r216, %f338;
	mov.b32 	%r217, 2;
	// begin inline asm
	shfl.sync.down.b32 %r215, %r216, %r217, %r233, %r234;
	// end inline asm
	setp.gt.s32 	%p44, %r209, 29;
	mov.b32 	%f339, %r215;
	abs.f32 	%f340, %f338;
	abs.f32 	%f341, %f339;
	add.f32 	%f342, %f341, %f340;
	selp.f32 	%f343, %f338, %f342, %p44;
	mov.b32 	%r221, %f343;
	mov.b32 	%r222, 4;
	// begin inline asm
	shfl.sync.down.b32 %r220, %r221, %r222, %r233, %r234;
	// end inline asm
	setp.gt.s32 	%p45, %r209, 27;
	mov.b32 	%f344, %r220;
	abs.f32 	%f345, %f343;
	abs.f32 	%f346, %f344;
	add.f32 	%f347, %f346, %f345;
	selp.f32 	%f348, %f343, %f347, %p45;
	mov.b32 	%r226, %f348;
	mov.b32 	%r227, 8;
	// begin inline asm
	shfl.sync.down.b32 %r225, %r226, %r227, %r233, %r234;
	// end inline asm
	setp.gt.s32 	%p46, %r209, 23;
	mov.b32 	%f349, %r225;
	abs.f32 	%f350, %f348;
	abs.f32 	%f351, %f349;
	add.f32 	%f48, %f351, %f350;
	selp.f32 	%f718, %f348, %f48, %p46;
	mov.b32 	%r231, %f718;
	mov.b32 	%r232, 16;
	// begin inline asm
	shfl.sync.down.b32 %r230, %r231, %r232, %r233, %r234;
	// end inline asm
	setp.gt.s32 	%p47, %r209, 15;
	@%p47 bra 	$L__BB3_61;
	mov.b32 	%f352, %r230;
	abs.f32 	%f353, %f48;
	abs.f32 	%f354, %f352;
	add.f32 	%f718, %f354, %f353;
	setp.ne.s32 	%p48, %r209, 0;
	@%p48 bra 	$L__BB3_61;
	shr.u32 	%r235, %r40, 3;
	and.b32  	%r236, %r235, 124;
	mov.u32 	%r237, _ZZN3cub18CUB_300001_SM_10006detail6reduce28DeviceReduceSingleTileKernelINS2_10policy_hubIfj6AbsSumE10Policy1000EPfS8_jS5_ffN4cuda3std3__410__identityEEEvT0_T1_T2_T3_T4_T6_E12temp_storage;
	add.s32 	%r238, %r237, %r236;
	st.shared.f32 	[%r238+8], %f718;
$L__BB3_61:
	bar.sync 	0;
	setp.ne.s32 	%p49, %r40, 0;
	@%p49 bra 	$L__BB3_90;
	ld.shared.f32 	%f355, [_ZZN3cub18CUB_300001_SM_10006detail6reduce28DeviceReduceSingleTileKernelINS2_10policy_hubIfj6AbsSumE10Policy1000EPfS8_jS5_ffN4cuda3std3__410__identityEEEvT0_T1_T2_T3_T4_T6_E12temp_storage+12];
	abs.f32 	%f356, %f718;
	abs.f32 	%f357, %f355;
	add.f32 	%f358, %f356, %f357;
	ld.shared.f32 	%f359, [_ZZN3cub18CUB_300001_SM_10006detail6reduce28DeviceReduceSingleTileKernelINS2_10policy_hubIfj6AbsSumE10Policy1000EPfS8_jS5_ffN4cuda3std3__410__identityEEEvT0_T1_T2_T3_T4_T6_E12temp_storage+16];
	abs.f32 	%f360, %f358;
	abs.f32 	%f361, %f359;
	add.f32 	%f362, %f361, %f360;
	ld.shared.f32 	%f363, [_ZZN3cub18CUB_300001_SM_10006detail6reduce28DeviceReduceSingleTileKernelINS2_10policy_hubIfj6AbsSumE10Policy1000EPfS8_jS5_ffN4cuda3std3__410__identityEEEvT0_T1_T2_T3_T4_T6_E12temp_storage+20];
	abs.f32 	%f364, %f362;
	abs.f32 	%f365, %f363;
	add.f32 	%f366, %f365, %f364;
	ld.shared.f32 	%f367, [_ZZN3cub18CUB_300001_SM_10006detail6reduce28DeviceReduceSingleTileKernelINS2_10policy_hubIfj6AbsSumE10Policy1000EPfS8_jS5_ffN4cuda3std3__410__identityEEEvT0_T1_T2_T3_T4_T6_E12temp_storage+24];
	abs.f32 	%f368, %f366;
	abs.f32 	%f369, %f367;
	add.f32 	%f370, %f369, %f368;
	ld.shared.f32 	%f371, [_ZZN3cub18CUB_300001_SM_10006detail6reduce28DeviceReduceSingleTileKernelINS2_10policy_hubIfj6AbsSumE10Policy1000EPfS8_jS5_ffN4cuda3std3__410__identityEEEvT0_T1_T2_T3_T4_T6_E12temp_storage+28];
	abs.f32 	%f372, %f370;
	abs.f32 	%f373, %f371;
	add.f32 	%f374, %f373, %f372;
	ld.shared.f32 	%f375, [_ZZN3cub18CUB_300001_SM_10006detail6reduce28DeviceReduceSingleTileKernelINS2_10policy_hubIfj6AbsSumE10Policy1000EPfS8_jS5_ffN4cuda3std3__410__identityEEEvT0_T1_T2_T3_T4_T6_E12temp_storage+32];
	abs.f32 	%f376, %f374;
	abs.f32 	%f377, %f375;
	add.f32 	%f378, %f377, %f376;
	ld.shared.f32 	%f379, [_ZZN3cub18CUB_300001_SM_10006detail6reduce28DeviceReduceSingleTileKernelINS2_10policy_hubIfj6AbsSumE10Policy1000EPfS8_jS5_ffN4cuda3std3__410__identityEEEvT0_T1_T2_T3_T4_T6_E12temp_storage+36];
	abs.f32 	%f380, %f378;
	abs.f32 	%f381, %f379;
	add.f32 	%f718, %f381, %f380;
	bra.uni 	$L__BB3_90;
$L__BB3_63:
	// begin inline asm
	mov.u32 %r171, %laneid;
	// end inline asm
	and.b32  	%r197, %r40, 992;
	add.s32 	%r198, %r197, 32;
	setp.gt.u32 	%p27, %r198, %r78;
	not.b32 	%r199, %r197;
	add.s32 	%r200, %r78, %r199;
	selp.b32 	%r195, %r200, 31, %p27;
	mov.b32 	%r173, %f708;
	mov.b32 	%r174, 1;
	mov.b32 	%r196, -1;
	// begin inline asm
	shfl.sync.down.b32 %r172, %r173, %r174, %r195, %r196;
	// end inline asm
	setp.lt.s32 	%p28, %r171, %r195;
	mov.b32 	%f289, %r172;
	abs.f32 	%f290, %f708;
	abs.f32 	%f291, %f289;
	add.f32 	%f292, %f290, %f291;
	selp.f32 	%f293, %f292, %f708, %p28;
	mov.b32 	%r178, %f293;
	mov.b32 	%r179, 2;
	// begin inline asm
	shfl.sync.down.b32 %r177, %r178, %r179, %r195, %r196;
	// end inline asm
	add.s32 	%r201, %r171, 2;
	setp.gt.s32 	%p29, %r201, %r195;
	mov.b32 	%f294, %r177;
	abs.f32 	%f295, %f293;
	abs.f32 	%f296, %f294;
	add.f32 	%f297, %f296, %f295;
	selp.f32 	%f298, %f293, %f297, %p29;
	mov.b32 	%r183, %f298;
	mov.b32 	%r184, 4;
	// begin inline asm
	shfl.sync.down.b32 %r182, %r183, %r184, %r195, %r196;
	// end inline asm
	add.s32 	%r202, %r171, 4;
	setp.gt.s32 	%p30, %r202, %r195;
	mov.b32 	%f299, %r182;
	abs.f32 	%f300, %f298;
	abs.f32 	%f301, %f299;
	add.f32 	%f302, %f301, %f300;
	selp.f32 	%f303, %f298, %f302, %p30;
	mov.b32 	%r188, %f303;
	mov.b32 	%r189, 8;
	// begin inline asm
	shfl.sync.down.b32 %r187, %r188, %r189, %r195, %r196;
	// end inline asm
	add.s32 	%r203, %r171, 8;
	setp.gt.s32 	%p31, %r203, %r195;
	mov.b32 	%f304, %r187;
	abs.f32 	%f305, %f303;
	abs.f32 	%f306, %f304;
	add.f32 	%f307, %f306, %f305;
	selp.f32 	%f308, %f303, %f307, %p31;
	mov.b32 	%r193, %f308;
	mov.b32 	%r194, 16;
	// begin inline asm
	shfl.sync.down.b32 %r192, %r193, %r194, %r195, %r196;
	// end inline asm
	add.s32 	%r204, %r171, 16;
	setp.gt.s32 	%p32, %r204, %r195;
	mov.b32 	%f309, %r192;
	abs.f32 	%f310, %f308;
	abs.f32 	%f311, %f309;
	add.f32 	%f312, %f311, %f310;
	selp.f32 	%f718, %f308, %f312, %p32;
	setp.ne.s32 	%p33, %r171, 0;
	@%p33 bra 	$L__BB3_65;
	shr.u32 	%r205, %r40, 3;
	and.b32  	%r206, %r205, 124;
	mov.u32 	%r207, _ZZN3cub18CUB_300001_SM_10006detail6reduce28DeviceReduceSingleTileKernelINS2_10policy_hubIfj6AbsSumE10Policy1000EPfS8_jS5_ffN4cuda3std3__410__identityEEEvT0_T1_T2_T3_T4_T6_E12temp_storage;
	add.s32 	%r208, %r207, %r206;
	st.shared.f32 	[%r208+8], %f718;
$L__BB3_65:
	bar.sync 	0;
	setp.ne.s32 	%p34, %r40, 0;
	setp.lt.u32 	%p35, %r78, 33;
	or.pred  	%p36, %p34, %p35;
	@%p36 bra 	$L__BB3_90;
	ld.shared.f32 	%f313, [_ZZN3cub18CUB_300001_SM_10006detail6reduce28DeviceReduceSingleTileKernelINS2_10policy_hubIfj6AbsSumE10Policy1000EPfS8_jS5_ffN4cuda3std3__410__identityEEEvT0_T1_T2_T3_T4_T6_E12temp_storage+12];
	abs.f32 	%f314, %f718;
	abs.f32 	%f315, %f313;
	add.f32 	%f718, %f314, %f315;
	setp.lt.u32 	%p37, %r78, 65;
	@%p37 bra 	$L__BB3_90;
	ld.shared.f32 	%f316, [_ZZN3cub18CUB_300001_SM_10006detail6reduce28DeviceReduceSingleTileKernelINS2_10policy_hubIfj6AbsSumE10Policy1000EPfS8_jS5_ffN4cuda3std3__410__identityEEEvT0_T1_T2_T3_T4_T6_E12temp_storage+16];
	abs.f32 	%f317, %f718;
	abs.f32 	%f318, %f316;
	add.f32 	%f718, %f317, %f318;
	setp.lt.u32 	%p38, %r78, 97;
	@%p38 bra 	$L__BB3_90;
	ld.shared.f32 	%f319, [_ZZN3cub18CUB_300001_SM_10006detail6reduce28DeviceReduceSingleTileKernelINS2_10policy_hubIfj6AbsSumE10Policy1000EPfS8_jS5_ffN4cuda3std3__410__identityEEEvT0_T1_T2_T3_T4_T6_E12temp_storage+20];
	abs.f32 	%f320, %f718;
	abs.f32 	%f321, %f319;
	add.f32 	%f718, %f320, %f321;
	setp.lt.u32 	%p39, %r78, 129;
	@%p39 bra 	$L__BB3_90;
	ld.shared.f32 	%f322, [_ZZN3cub18CUB_300001_SM_10006detail6reduce28DeviceReduceSingleTileKernelINS2_10policy_hubIfj6AbsSumE10Policy1000EPfS8_jS5_ffN4cuda3std3__410__identityEEEvT0_T1_T2_T3_T4_T6_E12temp_storage+24];
	abs.f32 	%f323, %f718;
	abs.f32 	%f324, %f322;
	add.f32 	%f718, %f323, %f324;
	setp.lt.u32 	%p40, %r78, 161;
	@%p40 bra 	$L__BB3_90;
	ld.shared.f32 	%f325, [_ZZN3cub18CUB_300001_SM_10006detail6reduce28DeviceReduceSingleTileKernelINS2_10policy_hubIfj6AbsSumE10Policy1000EPfS8_jS5_ffN4cuda3std3__410__identityEEEvT0_T1_T2_T3_T4_T6_E12temp_storage+28];
	abs.f32 	%f326, %f718;
	abs.f32 	%f327, %f325;
	add.f32 	%f718, %f326, %f327;
	setp.lt.u32 	%p41, %r78, 193;
	@%p41 bra 	$L__BB3_90;
	ld.shared.f32 	%f328, [_ZZN3cub18CUB_300001_SM_10006detail6reduce28DeviceReduceSingleTileKernelINS2_10policy_hubIfj6AbsSumE10Policy1000EPfS8_jS5_ffN4cuda3std3__410__identityEEEvT0_T1_T2_T3_T4_T6_E12temp_storage+32];
	abs.f32 	%f329, %f718;
	abs.f32 	%f330, %f328;
	add.f32 	%f718, %f329, %f330;
	setp.lt.u32 	%p42, %r78, 225;
	@%p42 bra 	$L__BB3_90;
	ld.shared.f32 	%f331, [_ZZN3cub18CUB_300001_SM_10006detail6reduce28DeviceReduceSingleTileKernelINS2_10policy_hubIfj6AbsSumE10Policy1000EPfS8_jS5_ffN4cuda3std3__410__identityEEEvT0_T1_T2_T3_T4_T6_E12temp_storage+36];
	abs.f32 	%f332, %f718;
	abs.f32 	%f333, %f331;
	add.f32 	%f718, %f332, %f333;
	bra.uni 	$L__BB3_90;
$L__BB3_73:
	mov.u32 	%r54, %tid.x;
	mul.wide.u32 	%rd34, %r54, 4;
	add.s64 	%rd18, %rd15, %rd34;
	// begin inline asm
	ld.global.nc.u32 %r79, [%rd18];
	// end inline asm
	mov.b32 	%f79, %r79;
	add.s64 	%rd19, %rd18, 1024;
	// begin inline asm
	ld.global.nc.u32 %r80, [%rd19];
	// end inline asm
	mov.b32 	%f80, %r80;
	add.s64 	%rd20, %rd18, 2048;
	// begin inline asm
	ld.global.nc.u32 %r81, [%rd20];
	// end inline asm
	mov.b32 	%f81, %r81;
	add.s64 	%rd21, %rd18, 3072;
	// begin inline asm
	ld.global.nc.u32 %r82, [%rd21];
	// end inline asm
	mov.b32 	%f82, %r82;
	add.s64 	%rd22, %rd18, 4096;
	// begin inline asm
	ld.global.nc.u32 %r83, [%rd22];
	// end inline asm
	mov.b32 	%f83, %r83;
	add.s64 	%rd23, %rd18, 5120;
	// begin inline asm
	ld.global.nc.u32 %r84, [%rd23];
	// end inline asm
	mov.b32 	%f84, %r84;
	add.s64 	%rd24, %rd18, 6144;
	// begin inline asm
	ld.global.nc.u32 %r85, [%rd24];
	// end inline asm
	mov.b32 	%f85, %r85;
	add.s64 	%rd25, %rd18, 7168;
	// begin inline asm
	ld.global.nc.u32 %r86, [%rd25];
	// end inline asm
	mov.b32 	%f86, %r86;
	add.s64 	%rd26, %rd18, 8192;
	// begin inline asm
	ld.global.nc.u32 %r87, [%rd26];
	// end inline asm
	mov.b32 	%f87, %r87;
	add.s64 	%rd27, %rd18, 9216;
	// begin inline asm
	ld.global.nc.u32 %r88, [%rd27];
	// end inline asm
	mov.b32 	%f88, %r88;
	add.s64 	%rd28, %rd18, 10240;
	// begin inline asm
	ld.global.nc.u32 %r89, [%rd28];
	// end inline asm
	mov.b32 	%f89, %r89;
	add.s64 	%rd29, %rd18, 11264;
	// begin inline asm
	ld.global.nc.u32 %r90, [%rd29];
	// end inline asm
	mov.b32 	%f90, %r90;
	add.s64 	%rd30, %rd18, 12288;
	// begin inline asm
	ld.global.nc.u32 %r91, [%rd30];
	// end inline asm
	mov.b32 	%f91, %r91;
	add.s64 	%rd31, %rd18, 13312;
	// begin inline asm
	ld.global.nc.u32 %r92, [%rd31];
	// end inline asm
	mov.b32 	%f92, %r92;
	add.s64 	%rd32, %rd18, 14336;
	// begin inline asm
	ld.global.nc.u32 %r93, [%rd32];
	// end inline asm
	mov.b32 	%f93, %r93;
	add.s64 	%rd33, %rd18, 15360;
	// begin inline asm
	ld.global.nc.u32 %r94, [%rd33];
	// end inline asm
	mov.b32 	%f94, %r94;
	abs.f32 	%f95, %f79;
	abs.f32 	%f96, %f80;
	add.f32 	%f97, %f95, %f96;
	abs.f32 	%f98, %f97;
	abs.f32 	%f99, %f81;
	add.f32 	%f100, %f98, %f99;
	abs.f32 	%f101, %f100;
	abs.f32 	%f102, %f82;
	add.f32 	%f103, %f101, %f102;
	abs.f32 	%f104, %f103;
	abs.f32 	%f105, %f83;
	add.f32 	%f106, %f104, %f105;
	abs.f32 	%f107, %f106;
	abs.f32 	%f108, %f84;
	add.f32 	%f109, %f107, %f108;
	abs.f32 	%f110, %f109;
	abs.f32 	%f111, %f85;
	add.f32 	%f112, %f110, %f111;
	abs.f32 	%f113, %f112;
	abs.f32 	%f114, %f86;
	add.f32 	%f115, %f113, %f114;
	abs.f32 	%f116, %f115;
	abs.f32 	%f117, %f87;
	add.f32 	%f118, %f116, %f117;
	abs.f32 	%f119, %f118;
	abs.f32 	%f120, %f88;
	add.f32 	%f121, %f119, %f120;
	abs.f32 	%f122, %f121;
	abs.f32 	%f123, %f89;
	add.f32 	%f124, %f122, %f123;
	abs.f32 	%f125, %f124;
	abs.f32 	%f126, %f90;
	add.f32 	%f127, %f125, %f126;
	abs.f32 	%f128, %f127;
	abs.f32 	%f129, %f91;
	add.f32 	%f130, %f128, %f129;
	abs.f32 	%f131, %f130;
	abs.f32 	%f132, %f92;
	add.f32 	%f133, %f131, %f132;
	abs.f32 	%f134, %f133;
	abs.f32 	%f135, %f93;
	add.f32 	%f136, %f134, %f135;
	abs.f32 	%f137, %f136;
	abs.f32 	%f138, %f94;
	add.f32 	%f716, %f137, %f138;
	add.s32 	%r55, %r78, -4096;
	setp.lt.u32 	%p4, %r55, 4096;
	mov.b32 	%r420, 4096;
	@%p4 bra 	$L__BB3_77;
	mov.b32 	%r420, 4096;
$L__BB3_75:
	add.s32 	%r113, %r54, %r420;
	mul.wide.u32 	%rd51, %r113, 4;
	add.s64 	%rd35, %rd15, %rd51;
	// begin inline asm
	ld.global.nc.u32 %r97, [%rd35];
	// end inline asm
	mov.b32 	%f139, %r97;
	mul.wide.u32 	%rd52, %r420, 4;
	add.s64 	%rd53, %rd18, %rd52;
	add.s64 	%rd36, %rd53, 1024;
	// begin inline asm
	ld.global.nc.u32 %r98, [%rd36];
	// end inline asm
	mov.b32 	%f140, %r98;
	add.s64 	%rd37, %rd53, 2048;
	// begin inline asm
	ld.global.nc.u32 %r99, [%rd37];
	// end inline asm
	mov.b32 	%f141, %r99;
	add.s64 	%rd38, %rd53, 3072;
	// begin inline asm
	ld.global.nc.u32 %r100, [%rd38];
	// end inline asm
	mov.b32 	%f142, %r100;
	add.s64 	%rd39, %rd53, 4096;
	// begin inline asm
	ld.global.nc.u32 %r101, [%rd39];
	// end inline asm
	mov.b32 	%f143, %r101;
	add.s64 	%rd40, %rd53, 5120;
	// begin inline asm
	ld.global.nc.u32 %r102, [%rd40];
	// end inline asm
	mov.b32 	%f144, %r102;
	add.s64 	%rd41, %rd53, 6144;
	// begin inline asm
	ld.global.nc.u32 %r103, [%rd41];
	// end inline asm
	mov.b32 	%f145, %r103;
	add.s64 	%rd42, %rd53, 7168;
	// begin inline asm
	ld.global.nc.u32 %r104, [%rd42];
	// end inline asm
	mov.b32 	%f146, %r104;
	add.s64 	%rd43, %rd53, 8192;
	// begin inline asm
	ld.global.nc.u32 %r105, [%rd43];
	// end inline asm
	mov.b32 	%f147, %r105;
	add.s64 	%rd44, %rd53, 9216;
	// begin inline asm
	ld.global.nc.u32 %r106, [%rd44];
	// end inline asm
	mov.b32 	%f148, %r106;
	add.s64 	%rd45, %rd53, 10240;
	// begin inline asm
	ld.global.nc.u32 %r107, [%rd45];
	// end inline asm
	mov.b32 	%f149, %r107;
	add.s64 	%rd46, %rd53, 11264;
	// begin inline asm
	ld.global.nc.u32 %r108, [%rd46];
	// end inline asm
	mov.b32 	%f150, %r108;
	add.s64 	%rd47, %rd53, 12288;
	// begin inline asm
	ld.global.nc.u32 %r109, [%rd47];
	// end inline asm
	mov.b32 	%f151, %r109;
	add.s64 	%rd48, %rd53, 13312;
	// begin inline asm
	ld.global.nc.u32 %r110, [%rd48];
	// end inline asm
	mov.b32 	%f152, %r110;
	add.s64 	%rd49, %rd53, 14336;
	// begin inline asm
	ld.global.nc.u32 %r111, [%rd49];
	// end inline asm
	mov.b32 	%f153, %r111;
	add.s64 	%rd50, %rd53, 15360;
	// begin inline asm
	ld.global.nc.u32 %r112, [%rd50];
	// end inline asm
	mov.b32 	%f154, %r112;
	abs.f32 	%f155, %f716;
	abs.f32 	%f156, %f139;
	add.f32 	%f157, %f155, %f156;
	abs.f32 	%f158, %f157;
	abs.f32 	%f159, %f140;
	add.f32 	%f160, %f158, %f159;
	abs.f32 	%f161, %f160;
	abs.f32 	%f162, %f141;
	add.f32 	%f163, %f161, %f162;
	abs.f32 	%f164, %f163;
	abs.f32 	%f165, %f142;
	add.f32 	%f166, %f164, %f165;
	abs.f32 	%f167, %f166;
	abs.f32 	%f168, %f143;
	add.f32 	%f169, %f167, %f168;
	abs.f32 	%f170, %f169;
	abs.f32 	%f171, %f144;
	add.f32 	%f172, %f170, %f171;
	abs.f32 	%f173, %f172;
	abs.f32 	%f174, %f145;
	add.f32 	%f175, %f173, %f174;
	abs.f32 	%f176, %f175;
	abs.f32 	%f177, %f146;
	add.f32 	%f178, %f176, %f177;
	abs.f32 	%f179, %f178;
	abs.f32 	%f180, %f147;
	add.f32 	%f181, %f179, %f180;
	abs.f32 	%f182, %f181;
	abs.f32 	%f183, %f148;
	add.f32 	%f184, %f182, %f183;
	abs.f32 	%f185, %f184;
	abs.f32 	%f186, %f149;
	add.f32 	%f187, %f185, %f186;
	abs.f32 	%f188, %f187;
	abs.f32 	%f189, %f150;
	add.f32 	%f190, %f188, %f189;
	abs.f32 	%f191, %f190;
	abs.f32 	%f192, %f151;
	add.f32 	%f193, %f191, %f192;
	abs.f32 	%f194, %f193;
	abs.f32 	%f195, %f152;
	add.f32 	%f196, %f194, %f195;
	abs.f32 	%f197, %f196;
	abs.f32 	%f198, %f153;
	add.f32 	%f199, %f197, %f198;
	abs.f32 	%f200, %f199;
	abs.f32 	%f201, %f154;
	add.f32 	%f716, %f200, %f201;
	sub.s32 	%r114, %r78, %r420;
	setp.lt.u32 	%p5, %r114, 4096;
	@%p5 bra 	$L__BB3_85;
	add.s32 	%r420, %r420, 4096;
	setp.le.u32 	%p6, %r420, %r55;
	@%p6 bra 	$L__BB3_75;
$L__BB3_77:
	setp.le.u32 	%p7, %r78, %r420;
	@%p7 bra 	$L__BB3_85;
	sub.s32 	%r59, %r78, %r420;
	setp.ge.s32 	%p8, %r54, %r59;
	@%p8 bra 	$L__BB3_85;
	not.b32 	%r115, %r54;
	add.s32 	%r116, %r78, %r115;
	sub.s32 	%r60, %r116, %r420;
	and.b32  	%r117, %r60, 768;
	setp.eq.s32 	%p9, %r117, 768;
	mov.u32 	%r424, %r54;
	@%p9 bra 	$L__BB3_82;
	add.s32 	%r422, %r54, %r420;
	shr.u32 	%r118, %r60, 8;
	add.s32 	%r119, %r118, 1;
	and.b32  	%r120, %r119, 3;
	neg.s32 	%r421, %r120;
	mov.u32 	%r424, %r54;
$L__BB3_81:
	.pragma "nounroll";
	mul.wide.u32 	%rd55, %r422, 4;
	add.s64 	%rd54, %rd15, %rd55;
	// begin inline asm
	ld.global.nc.u32 %r121, [%rd54];
	// end inline asm
	mov.b32 	%f203, %r121;
	abs.f32 	%f204, %f716;
	abs.f32 	%f205, %f203;
	add.f32 	%f716, %f204, %f205;
	add.s32 	%r424, %r424, 256;
	add.s32 	%r422, %r422, 256;
	add.s32 	%r421, %r421, 1;
	setp.ne.s32 	%p10, %r421, 0;
	@%p10 bra 	$L__BB3_81;
$L__BB3_82:
	setp.lt.u32 	%p11, %r60, 768;
	@%p11 bra 	$L__BB3_85;
	add.s32 	%r426, %r424, 512;
	add.s32 	%r425, %r424, %r420;
$L__BB3_84:
	mul.wide.u32 	%rd60, %r425, 4;
	add.s64 	%rd56, %rd15, %rd60;
	// begin inline asm
	ld.global.nc.u32 %r122, [%rd56];
	// end inline asm
	mov.b32 	%f206, %r122;
	abs.f32 	%f207, %f716;
	abs.f32 	%f208, %f206;
	add.f32 	%f209, %f207, %f208;
	add.s32 	%r126, %r425, 256;
	mul.wide.u32 	%rd61, %r126, 4;
	add.s64 	%rd57, %rd15, %rd61;
	// begin inline asm
	ld.global.nc.u32 %r123, [%rd57];
	// end inline asm
	mov.b32 	%f210, %r123;
	abs.f32 	%f211, %f209;
	abs.f32 	%f212, %f210;
	add.f32 	%f213, %f211, %f212;
	add.s32 	%r127, %r425, 512;
	mul.wide.u32 	%rd62, %r127, 4;
	add.s64 	%rd58, %rd15, %rd62;
	// begin inline asm
	ld.global.nc.u32 %r124, [%rd58];
	// end inline asm
	mov.b32 	%f214, %r124;
	abs.f32 	%f215, %f213;
	abs.f32 	%f216, %f214;
	add.f32 	%f217, %f215, %f216;
	add.s32 	%r128, %r425, 768;
	mul.wide.u32 	%rd63, %r128, 4;
	add.s64 	%rd59, %rd15, %rd63;
	// begin inline asm
	ld.global.nc.u32 %r125, [%rd59];
	// end inline asm
	mov.b32 	%f218, %r125;
	abs.f32 	%f219, %f217;
	abs.f32 	%f220, %f218;
	add.f32 	%f716, %f219, %f220;
	add.s32 	%r74, %r426, 1024;
	add.s32 	%r129, %r426, 512;
	add.s32 	%r425, %r425, 1024;
	setp.lt.s32 	%p12, %r129, %r59;
	mov.u32 	%r426, %r74;
	@%p12 bra 	$L__BB3_84;
$L__BB3_85:
	// begin inline asm
	mov.u32 %r130, %laneid;
	// end inline asm
	mov.b32 	%r132, %f716;
	mov.b32 	%r133, 1;
	mov.b32 	%r154, 31;
	mov.b32 	%r155, -1;
	// begin inline asm
	shfl.sync.down.b32 %r131, %r132, %r133, %r154, %r155;
	// end inline asm
	setp.gt.s32 	%p13, %r130, 30;
	mov.b32 	%f221, %r131;
	abs.f32 	%f222, %f716;
	abs.f32 	%f223, %f221;
	add.f32 	%f224, %f222, %f223;
	selp.f32 	%f225, %f716, %f224, %p13;
	mov.b32 	%r137, %f225;
	mov.b32 	%r138, 2;
	// begin inline asm
	shfl.sync.down.b32 %r136, %r137, %r138, %r154, %r155;
	// end inline asm
	setp.gt.s32 	%p14, %r130, 29;
	mov.b32 	%f226, %r136;
	abs.f32 	%f227, %f225;
	abs.f32 	%f228, %f226;
	add.f32 	%f229, %f228, %f227;
	selp.f32 	%f230, %f225, %f229, %p14;
	mov.b32 	%r142, %f230;
	mov.b32 	%r143, 4;
	// begin inline asm
	shfl.sync.down.b32 %r141, %r142, %r143, %r154, %r155;
	// end inline asm
	setp.gt.s32 	%p15, %r130, 27;
	mov.b32 	%f231, %r141;
	abs.f32 	%f232, %f230;
	abs.f32 	%f233, %f231;
	add.f32 	%f234, %f233, %f232;
	selp.f32 	%f235, %f230, %f234, %p15;
	mov.b32 	%r147, %f235;
	mov.b32 	%r148, 8;
	// begin inline asm
	shfl.sync.down.b32 %r146, %r147, %r148, %r154, %r155;
	// end inline asm
	setp.gt.s32 	%p16, %r130, 23;
	mov.b32 	%f236, %r146;
	abs.f32 	%f237, %f235;
	abs.f32 	%f238, %f236;
	add.f32 	%f72, %f238, %f237;
	selp.f32 	%f718, %f235, %f72, %p16;
	mov.b32 	%r152, %f718;
	mov.b32 	%r153, 16;
	// begin inline asm
	shfl.sync.down.b32 %r151, %r152, %r153, %r154, %r155;
	// end inline asm
	setp.gt.s32 	%p17, %r130, 15;
	@%p17 bra 	$L__BB3_88;
	mov.b32 	%f239, %r151;
	abs.f32 	%f240, %f72;
	abs.f32 	%f241, %f239;
	add.f32 	%f718, %f241, %f240;
	setp.ne.s32 	%p18, %r130, 0;
	@%p18 bra 	$L__BB3_88;
	shr.u32 	%r156, %r54, 3;
	and.b32  	%r157, %r156, 124;
	mov.u32 	%r158, _ZZN3cub18CUB_300001_SM_10006detail6reduce28DeviceReduceSingleTileKernelINS2_10policy_hubIfj6AbsSumE10Policy1000EPfS8_jS5_ffN4cuda3std3__410__identityEEEvT0_T1_T2_T3_T4_T6_E12temp_storage;
	add.s32 	%r159, %r158, %r157;
	st.shared.f32 	[%r159+8], %f718;
$L__BB3_88:
	bar.sync 	0;
	setp.ne.s32 	%p19, %r54, 0;
	@%p19 bra 	$L__BB3_90;
	ld.shared.f32 	%f242, [_ZZN3cub18CUB_300001_SM_10006detail6reduce28DeviceReduceSingleTileKernelINS2_10policy_hubIfj6AbsSumE10Policy1000EPfS8_jS5_ffN4cuda3std3__410__identityEEEvT0_T1_T2_T3_T4_T6_E12temp_storage+12];
	abs.f32 	%f243, %f718;
	abs.f32 	%f244, %f242;
	add.f32 	%f245, %f243, %f244;
	ld.shared.f32 	%f246, [_ZZN3cub18CUB_300001_SM_10006detail6reduce28DeviceReduceSingleTileKernelINS2_10policy_hubIfj6AbsSumE10Policy1000EPfS8_jS5_ffN4cuda3std3__410__identityEEEvT0_T1_T2_T3_T4_T6_E12temp_storage+16];
	abs.f32 	%f247, %f245;
	abs.f32 	%f248, %f246;
	add.f32 	%f249, %f248, %f247;
	ld.shared.f32 	%f250, [_ZZN3cub18CUB_300001_SM_10006detail6reduce28DeviceReduceSingleTileKernelINS2_10policy_hubIfj6AbsSumE10Policy1000EPfS8_jS5_ffN4cuda3std3__410__identityEEEvT0_T1_T2_T3_T4_T6_E12temp_storage+20];
	abs.f32 	%f251, %f249;
	abs.f32 	%f252, %f250;
	add.f32 	%f253, %f252, %f251;
	ld.shared.f32 	%f254, [_ZZN3cub18CUB_300001_SM_10006detail6reduce28DeviceReduceSingleTileKernelINS2_10policy_hubIfj6AbsSumE10Policy1000EPfS8_jS5_ffN4cuda3std3__410__identityEEEvT0_T1_T2_T3_T4_T6_E12temp_storage+24];
	abs.f32 	%f255, %f253;
	abs.f32 	%f256, %f254;
	add.f32 	%f257, %f256, %f255;
	ld.shared.f32 	%f258, [_ZZN3cub18CUB_300001_SM_10006detail6reduce28DeviceReduceSingleTileKernelINS2_10policy_hubIfj6AbsSumE10Policy1000EPfS8_jS5_ffN4cuda3std3__410__identityEEEvT0_T1_T2_T3_T4_T6_E12temp_storage+28];
	abs.f32 	%f259, %f257;
	abs.f32 	%f260, %f258;
	add.f32 	%f261, %f260, %f259;
	ld.shared.f32 	%f262, [_ZZN3cub18CUB_300001_SM_10006detail6reduce28DeviceReduceSingleTileKernelINS2_10policy_hubIfj6AbsSumE10Policy1000EPfS8_jS5_ffN4cuda3std3__410__identityEEEvT0_T1_T2_T3_T4_T6_E12temp_storage+32];
	abs.f32 	%f263, %f261;
	abs.f32 	%f264, %f262;
	add.f32 	%f265, %f264, %f263;
	ld.shared.f32 	%f266, [_ZZN3cub18CUB_300001_SM_10006detail6reduce28DeviceReduceSingleTileKernelINS2_10policy_hubIfj6AbsSumE10Policy1000EPfS8_jS5_ffN4cuda3std3__410__identityEEEvT0_T1_T2_T3_T4_T6_E12temp_storage+36];
	abs.f32 	%f267, %f265;
	abs.f32 	%f268, %f266;
	add.f32 	%f718, %f268, %f267;
$L__BB3_90:
	mov.u32 	%r399, %tid.x;
	setp.ne.s32 	%p97, %r399, 0;
	@%p97 bra 	$L__BB3_92;
	abs.f32 	%f685, %f78;
	abs.f32 	%f686, %f718;
	add.f32 	%f687, %f685, %f686;
	st.global.f32 	[%rd1], %f687;
$L__BB3_92:
	ret;

}
	// .globl	_ZN3cub18CUB_300001_SM_10006detail6reduce18DeviceReduceKernelINS2_10policy_hubIfj6AbsSumE10Policy1000EPfjS5_fN4cuda3std3__410__identityEEEvT0_PT3_T1_NS0_13GridEvenShareISG_EET2_T4_
.visible .entry _ZN3cub18CUB_300001_SM_10006detail6reduce18DeviceReduceKernelINS2_10policy_hubIfj6AbsSumE10Policy1000EPfjS5_fN4cuda3std3__410__identityEEEvT0_PT3_T1_NS0_13GridEvenShareISG_EET2_T4_(
	.param .u64 .ptr .align 1 _ZN3cub18CUB_300001_SM_10006detail6reduce18DeviceReduceKernelINS2_10policy_hubIfj6AbsSumE10Policy1000EPfjS5_fN4cuda3std3__410__identityEEEvT0_PT3_T1_NS0_13GridEvenShareISG_EET2_T4__param_0,
	.param .u64 .ptr .align 1 _ZN3cub18CUB_300001_SM_10006detail6reduce18DeviceReduceKernelINS2_10policy_hubIfj6AbsSumE10Policy1000EPfjS5_fN4cuda3std3__410__identityEEEvT0_PT3_T1_NS0_13GridEvenShareISG_EET2_T4__param_1,
	.param .u32 _ZN3cub18CUB_300001_SM_10006detail6reduce18DeviceReduceKernelINS2_10policy_hubIfj6AbsSumE10Policy1000EPfjS5_fN4cuda3std3__410__identityEEEvT0_PT3_T1_NS0_13GridEvenShareISG_EET2_T4__param_2,
	.param .align 4 .b8 _ZN3cub18CUB_300001_SM_10006detail6reduce18DeviceReduceKernelINS2_10policy_hubIfj6AbsSumE10Policy1000EPfjS5_fN4cuda3std3__410__identityEEEvT0_PT3_T1_NS0_13GridEvenShareISG_EET2_T4__param_3[40],
	.param .align 1 .b8 _ZN3cub18CUB_300001_SM_10006detail6reduce18DeviceReduceKernelINS2_10policy_hubIfj6AbsSumE10Policy1000EPfjS5_fN4cuda3std3__410__identityEEEvT0_PT3_T1_NS0_13GridEvenShareISG_EET2_T4__param_4[1],
	.param .align 1 .b8 _ZN3cub18CUB_300001_SM_10006detail6reduce18DeviceReduceKernelINS2_10policy_hubIfj6AbsSumE10Policy1000EPfjS5_fN4cuda3std3__410__identityEEEvT0_PT3_T1_NS0_13GridEvenShareISG_EET2_T4__param_5[1]
)
.maxntid 256
{
	.reg .pred 	%p<97>;
	.reg .b32 	%r<486>;
	.reg .b32 	%f<711>;
	.reg .b64 	%rd<112>;
	// demoted variable
	.shared .align 4 .b8 _ZZN3cub18CUB_300001_SM_10006detail6reduce18DeviceReduceKernelINS2_10policy_hubIfj6AbsSumE10Policy1000EPfjS5_fN4cuda3std3__410__identityEEEvT0_PT3_T1_NS0_13GridEvenShareISG_EET2_T4_E12temp_storage[44];
	ld.param.u32 	%r1, [_ZN3cub18CUB_300001_SM_10006detail6reduce18DeviceReduceKernelINS2_10policy_hubIfj6AbsSumE10Policy1000EPfjS5_fN4cuda3std3__410__identityEEEvT0_PT3_T1_NS0_13GridEvenShareISG_EET2_T4__param_3+20];
	ld.param.u64 	%rd1, [_ZN3cub18CUB_300001_SM_10006detail6reduce18DeviceReduceKernelINS2_10policy_hubIfj6AbsSumE10Policy1000EPfjS5_fN4cuda3std3__410__identityEEEvT0_PT3_T1_NS0_13GridEvenShareISG_EET2_T4__param_0];
	ld.param.u32 	%r2, [_ZN3cub18CUB_300001_SM_10006detail6reduce18DeviceReduceKernelINS2_10policy_hubIfj6AbsSumE10Policy1000EPfjS5_fN4cuda3std3__410__identityEEEvT0_PT3_T1_NS0_13GridEvenShareISG_EET2_T4__param_3+24];
	mov.u32 	%r3, %ctaid.x;
	shl.b32 	%r4, %r2, 12;
	shl.b32 	%r5, %r3, 12;
	and.b64  	%rd3, %rd1, 15;
	setp.ne.s64 	%p1, %rd3, 0;
	@%p1 bra 	$L__BB4_44;
	sub.s32 	%r6, %r1, %r5;
	setp.gt.u32 	%p49, %r6, 4095;
	@%p49 bra 	$L__BB4_27;
	mov.u32 	%r7, %tid.x;
	setp.ge.u32 	%p66, %r7, %r6;
	mov.f32 	%f687, 0f00000000;
	mov.u32 	%r456, %r7;
	@%p66 bra 	$L__BB4_4;
	add.s32 	%r367, %r5, %r7;
	mul.wide.u32 	%rd97, %r367, 4;
	add.s64 	%rd96, %rd1, %rd97;
	// begin inline asm
	ld.global.nc.u32 %r366, [%rd96];
	// end inline asm
	mov.b32 	%f687, %r366;
	add.s32 	%r456, %r7, 256;
$L__BB4_4:
	setp.ge.u32 	%p67, %r456, %r6;
	@%p67 bra 	$L__BB4_11;
	not.b32 	%r368, %r456;
	add.s32 	%r10, %r1, %r368;
	and.b32  	%r369, %r10, 768;
	setp.eq.s32 	%p68, %r369, 768;
	@%p68 bra 	$L__BB4_8;
	add.s32 	%r454, %r456, %r5;
	shr.u32 	%r370, %r10, 8;
	add.s32 	%r371, %r370, 1;
	and.b32  	%r372, %r371, 3;
	neg.s32 	%r453, %r372;
$L__BB4_7:
	.pragma "nounroll";
	mul.wide.u32 	%rd99, %r454, 4;
	add.s64 	%rd98, %rd1, %rd99;
	// begin inline asm
	ld.global.nc.u32 %r373, [%rd98];
	// end inline asm
	mov.b32 	%f571, %r373;
	abs.f32 	%f572, %f687;
	abs.f32 	%f573, %f571;
	add.f32 	%f687, %f572, %f573;
	add.s32 	%r456, %r456, 256;
	add.s32 	%r454, %r454, 256;
	add.s32 	%r453, %r453, 1;
	setp.ne.s32 	%p69, %r453, 0;
	@%p69 bra 	$L__BB4_7;
$L__BB4_8:
	sub.s32 	%r374, %r10, %r5;
	setp.lt.u32 	%p70, %r374, 768;
	@%p70 bra 	$L__BB4_11;
	add.s32 	%r458, %r456, 512;
	add.s32 	%r457, %r456, %r5;
$L__BB4_10:
	mul.wide.u32 	%rd104, %r457, 4;
	add.s64 	%rd100, %rd1, %rd104;
	// begin inline asm
	ld.global.nc.u32 %r375, [%rd100];
	// end inline asm
	mov.b32 	%f574, %r375;
	abs.f32 	%f575, %f687;
	abs.f32 	%f576, %f574;
	add.f32 	%f577, %f575, %f576;
	add.s32 	%r379, %r457, 256;
	mul.wide.u32 	%rd105, %r379, 4;
	add.s64 	%rd101, %rd1, %rd105;
	// begin inline asm
	ld.global.nc.u32 %r376, [%rd101];
	// end inline asm
	mov.b32 	%f578, %r376;
	abs.f32 	%f579, %f577;
	abs.f32 	%f580, %f578;
	add.f32 	%f581, %f579, %f580;
	add.s32 	%r380, %r457, 512;
	mul.wide.u32 	%rd106, %r380, 4;
	add.s64 	%rd102, %rd1, %rd106;
	// begin inline asm
	ld.global.nc.u32 %r377, [%rd102];
	// end inline asm
	mov.b32 	%f582, %r377;
	abs.f32 	%f583, %f581;
	abs.f32 	%f584, %f582;
	add.f32 	%f585, %f583, %f584;
	add.s32 	%r381, %r457, 768;
	mul.wide.u32 	%rd107, %r381, 4;
	add.s64 	%rd103, %rd1, %rd107;
	// begin inline asm
	ld.global.nc.u32 %r378, [%rd103];
	// end inline asm
	mov.b32 	%f586, %r378;
	abs.f32 	%f587, %f585;
	abs.f32 	%f588, %f586;
	add.f32 	%f687, %f587, %f588;
	add.s32 	%r24, %r458, 1024;
	add.s32 	%r382, %r458, 512;
	add.s32 	%r457, %r457, 1024;
	setp.lt.s32 	%p71, %r382, %r6;
	mov.u32 	%r458, %r24;
	@%p71 bra 	$L__BB4_10;
$L__BB4_11:
	setp.lt.u32 	%p72, %r6, 256;
	@%p72 bra 	$L__BB4_17;
	// begin inline asm
	mov.u32 %r421, %laneid;
	// end inline asm
	mov.b32 	%r423, %f687;
	mov.b32 	%r424, 1;
	mov.b32 	%r445, 31;
	mov.b32 	%r446, -1;
	// begin inline asm
	shfl.sync.down.b32 %r422, %r423, %r424, %r445, %r446;
	// end inline asm
	setp.gt.s32 	%p89, %r421, 30;
	mov.b32 	%f634, %r422;
	abs.f32 	%f635, %f687;
	abs.f32 	%f636, %f634;
	add.f32 	%f637, %f635, %f636;
	selp.f32 	%f638, %f687, %f637, %p89;
	mov.b32 	%r428, %f638;
	mov.b32 	%r429, 2;
	// begin inline asm
	shfl.sync.down.b32 %r427, %r428, %r429, %r445, %r446;
	// end inline asm
	setp.gt.s32 	%p90, %r421, 29;
	mov.b32 	%f639, %r427;
	abs.f32 	%f640, %f638;
	abs.f32 	%f641, %f639;
	add.f32 	%f642, %f641, %f640;
	selp.f32 	%f643, %f638, %f642, %p90;
	mov.b32 	%r433, %f643;
	mov.b32 	%r434, 4;
	// begin inline asm
	shfl.sync.down.b32 %r432, %r433, %r434, %r445, %r446;
	// end inline asm
	setp.gt.s32 	%p91, %r421, 27;
	mov.b32 	%f644, %r432;
	abs.f32 	%f645, %f643;
	abs.f32 	%f646, %f644;
	add.f32 	%f647, %f646, %f645;
	selp.f32 	%f648, %f643, %f647, %p91;
	mov.b32 	%r438, %f648;
	mov.b32 	%r439, 8;
	// begin inline asm
	shfl.sync.down.b32 %r437, %r438, %r439, %r445, %r446;
	// end inline asm
	setp.gt.s32 	%p92, %r421, 23;
	mov.b32 	%f649, %r437;
	abs.f32 	%f650, %f648;
	abs.f32 	%f651, %f649;
	add.f32 	%f10, %f651, %f650;
	selp.f32 	%f710, %f648, %f10, %p92;
	mov.b32 	%r443, %f710;
	mov.b32 	%r444, 16;
	// begin inline asm
	shfl.sync.down.b32 %r442, %r443, %r444, %r445, %r446;
	// end inline asm
	setp.gt.s32 	%p93, %r421, 15;
	@%p93 bra 	$L__BB4_15;
	mov.b32 	%f652, %r442;
	abs.f32 	%f653, %f10;
	abs.f32 	%f654, %f652;
	add.f32 	%f710, %f654, %f653;
	setp.ne.s32 	%p94, %r421, 0;
	@%p94 bra 	$L__BB4_15;
	shr.u32 	%r447, %r7, 3;
	and.b32  	%r448, %r447, 124;
	mov.u32 	%r449, _ZZN3cub18CUB_300001_SM_10006detail6reduce18DeviceReduceKernelINS2_10policy_hubIfj6AbsSumE10Policy1000EPfjS5_fN4cuda3std3__410__identityEEEvT0_PT3_T1_NS0_13GridEvenShareISG_EET2_T4_E12temp_storage;
	add.s32 	%r450, %r449, %r448;
	st.shared.f32 	[%r450+8], %f710;
$L__BB4_15:
	bar.sync 	0;
	setp.ne.s32 	%p95, %r7, 0;
	@%p95 bra 	$L__BB4_87;
	ld.shared.f32 	%f655, [_ZZN3cub18CUB_300001_SM_10006detail6reduce18DeviceReduceKernelINS2_10policy_hubIfj6AbsSumE10Policy1000EPfjS5_fN4cuda3std3__410__identityEEEvT0_PT3_T1_NS0_13GridEvenShareISG_EET2_T4_E12temp_storage+12];
	abs.f32 	%f656, %f710;
	abs.f32 	%f657, %f655;
	add.f32 	%f658, %f656, %f657;
	ld.shared.f32 	%f659, [_ZZN3cub18CUB_300001_SM_10006detail6reduce18DeviceReduceKernelINS2_10policy_hubIfj6AbsSumE10Policy1000EPfjS5_fN4cuda3std3__410__identityEEEvT0_PT3_T1_NS0_13GridEvenShareISG_EET2_T4_E12temp_storage+16];
	abs.f32 	%f660, %f658;
	abs.f32 	%f661, %f659;
	add.f32 	%f662, %f661, %f660;
	ld.shared.f32 	%f663, [_ZZN3cub18CUB_300001_SM_10006detail6reduce18DeviceReduceKernelINS2_10policy_hubIfj6AbsSumE10Policy1000EPfjS5_fN4cuda3std3__410__identityEEEvT0_PT3_T1_NS0_13GridEvenShareISG_EET2_T4_E12temp_storage+20];
	abs.f32 	%f664, %f662;
	abs.f32 	%f665, %f663;
	add.f32 	%f666, %f665, %f664;
	ld.shared.f32 	%f667, [_ZZN3cub18CUB_300001_SM_10006detail6reduce18DeviceReduceKernelINS2_10policy_hubIfj6AbsSumE10Policy1000EPfjS5_fN4cuda3std3__410__identityEEEvT0_PT3_T1_NS0_13GridEvenShareISG_EET2_T4_E12temp_storage+24];
	abs.f32 	%f668, %f666;
	abs.f32 	%f669, %f667;
	add.f32 	%f670, %f669, %f668;
	ld.shared.f32 	%f671, [_ZZN3cub18CUB_300001_SM_10006detail6reduce18DeviceReduceKernelINS2_10policy_hubIfj6AbsSumE10Policy1000EPfjS5_fN4cuda3std3__410__identityEEEvT0_PT3_T1_NS0_13GridEvenShareISG_EET2_T4_E12temp_storage+28];
	abs.f32 	%f672, %f670;
	abs.f32 	%f673, %f671;
	add.f32 	%f674, %f673, %f672;
	ld.shared.f32 	%f675, [_ZZN3cub18CUB_300001_SM_10006detail6reduce18DeviceReduceKernelINS2_10policy_hubIfj6AbsSumE10Policy1000EPfjS5_fN4cuda3std3__410__identityEEEvT0_PT3_T1_NS0_13GridEvenShareISG_EET2_T4_E12temp_storage+32];
	abs.f32 	%f676, %f674;
	abs.f32 	%f677, %f675;
	add.f32 	%f678, %f677, %f676;
	ld.shared.f32 	%f679, [_ZZN3cub18CUB_300001_SM_10006detail6reduce18DeviceReduceKernelINS2_10policy_hubIfj6AbsSumE10Policy1000EPfjS5_fN4cuda3std3__410__identityEEEvT0_PT3_T1_NS0_13GridEvenShareISG_EET2_T4_E12temp_storage+36];
	abs.f32 	%f680, %f678;
	abs.f32 	%f681, %f679;
	add.f32 	%f710, %f681, %f680;
	bra.uni 	$L__BB4_87;
$L__BB4_17:
	// begin inline asm
	mov.u32 %r383, %laneid;
	// end inline asm
	and.b32  	%r409, %r7, 992;
	add.s32 	%r410, %r409, 32;
	setp.gt.u32 	%p73, %r410, %r6;
	not.b32 	%r411, %r409;
	add.s32 	%r412, %r6, %r411;
	selp.b32 	%r407, %r412, 31, %p73;
	mov.b32 	%r385, %f687;
	mov.b32 	%r386, 1;
	mov.b32 	%r408, -1;
	// begin inline asm
	shfl.sync.down.b32 %r384, %r385, %r386, %r407, %r408;
	// end inline asm
	setp.lt.s32 	%p74, %r383, %r407;
	mov.b32 	%f589, %r384;
	abs.f32 	%f590, %f687;
	abs.f32 	%f591, %f589;
	add.f32 	%f592, %f590, %f591;
	selp.f32 	%f593, %f592, %f687, %p74;
	mov.b32 	%r390, %f593;
	mov.b32 	%r391, 2;
	// begin inline asm
	shfl.sync.down.b32 %r389, %r390, %r391, %r407, %r408;
	// end inline asm
	add.s32 	%r413, %r383, 2;
	setp.gt.s32 	%p75, %r413, %r407;
	mov.b32 	%f594, %r389;
	abs.f32 	%f595, %f593;
	abs.f32 	%f596, %f594;
	add.f32 	%f597, %f596, %f595;
	selp.f32 	%f598, %f593, %f597, %p75;
	mov.b32 	%r395, %f598;
	mov.b32 	%r396, 4;
	// begin inline asm
	shfl.sync.down.b32 %r394, %r395, %r396, %r407, %r408;
	// end inline asm
	add.s32 	%r414, %r383, 4;
	setp.gt.s32 	%p76, %r414, %r407;
	mov.b32 	%f599, %r394;
	abs.f32 	%f600, %f598;
	abs.f32 	%f601, %f599;
	add.f32 	%f602, %f601, %f600;
	selp.f32 	%f603, %f598, %f602, %p76;
	mov.b32 	%r400, %f603;
	mov.b32 	%r401, 8;
	// begin inline asm
	shfl.sync.down.b32 %r399, %r400, %r401, %r407, %r408;
	// end inline asm
	add.s32 	%r415, %r383, 8;
	setp.gt.s32 	%p77, %r415, %r407;
	mov.b32 	%f604, %r399;
	abs.f32 	%f605, %f603;
	abs.f32 	%f606, %f604;
	add.f32 	%f607, %f606, %f605;
	selp.f32 	%f608, %f603, %f607, %p77;
	mov.b32 	%r405, %f608;
	mov.b32 	%r406, 16;
	// begin inline asm
	shfl.sync.down.b32 %r404, %r405, %r406, %r407, %r408;
	// end inline asm
	add.s32 	%r416, %r383, 16;
	setp.gt.s32 	%p78, %r416, %r407;
	mov.b32 	%f609, %r404;
	abs.f32 	%f610, %f608;
	abs.f32 	%f611, %f609;
	add.f32 	%f612, %f611, %f610;
	selp.f32 	%f710, %f608, %f612, %p78;
	setp.ne.s32 	%p79, %r383, 0;
	@%p79 bra 	$L__BB4_19;
	shr.u32 	%r417, %r7, 3;
	and.b32  	%r418, %r417, 124;
	mov.u32 	%r419, _ZZN3cub18CUB_300001_SM_10006detail6reduce18DeviceReduceKernelINS2_10policy_hubIfj6AbsSumE10Policy1000EPfjS5_fN4cuda3std3__410__identityEEEvT0_PT3_T1_NS0_13GridEvenShareISG_EET2_T4_E12temp_storage;
	add.s32 	%r420, %r419, %r418;
	st.shared.f32 	[%r420+8], %f710;
$L__BB4_19:
	bar.sync 	0;
	setp.ne.s32 	%p80, %r7, 0;
	setp.lt.u32 	%p81, %r6, 33;
	or.pred  	%p82, %p80, %p81;
	@%p82 bra 	$L__BB4_87;
	ld.shared.f32 	%f613, [_ZZN3cub18CUB_300001_SM_10006detail6reduce18DeviceReduceKernelINS2_10policy_hubIfj6AbsSumE10Policy1000EPfjS5_fN4cuda3std3__410__identityEEEvT0_PT3_T1_NS0_13GridEvenShareISG_EET2_T4_E12temp_storage+12];
	abs.f32 	%f614, %f710;
	abs.f32 	%f615, %f613;
	add.f32 	%f710, %f614, %f615;
	setp.lt.u32 	%p83, %r6, 65;
	@%p83 bra 	$L__BB4_87;
	ld.shared.f32 	%f616, [_ZZN3cub18CUB_300001_SM_10006detail6reduce18DeviceReduceKernelINS2_10policy_hubIfj6AbsSumE10Policy1000EPfjS5_fN4cuda3std3__410__identityEEEvT0_PT3_T1_NS0_13GridEvenShareISG_EET2_T4_E12temp_storage+16];
	abs.f32 	%f617, %f710;
	abs.f32 	%f618, %f616;
	add.f32 	%f710, %f617, %f618;
	setp.lt.u32 	%p84, %r6, 97;
	@%p84 bra 	$L__BB4_87;
	ld.shared.f32 	%f619, [_ZZN3cub18CUB_300001_SM_10006detail6reduce18DeviceReduceKernelINS2_10policy_hubIfj6AbsSumE10Policy1000EPfjS5_fN4cuda3std3__410__identityEEEvT0_PT3_T1_NS0_13GridEvenShareISG_EET2_T4_E12temp_storage+20];
	abs.f32 	%f620, %f710;
	abs.f32 	%f621, %f619;
	add.f32 	%f710, %f620, %f621;
	setp.lt.u32 	%p85, %r6, 129;
	@%p85 bra 	$L__BB4_87;
	ld.shared.f32 	%f622, [_ZZN3cub18CUB_300001_SM_10006detail6reduce18DeviceReduceKernelINS2_10policy_hubIfj6AbsSumE10Policy1000EPfjS5_fN4cuda3std3__410__identityEEEvT0_PT3_T1_NS0_13GridEvenShareISG_EET2_T4_E12temp_storage+24];
	abs.f32 	%f623, %f710;
	abs.f32 	%f624, %f622;
	add.f32 	%f710, %f623, %f624;
	setp.lt.u32 	%p86, %r6, 161;
	@%p86 bra 	$L__BB4_87;
	ld.shared.f32 	%f625, [_ZZN3cub18CUB_300001_SM_10006detail6reduce18DeviceReduceKernelINS2_10policy_hubIfj6AbsSumE10Policy1000EPfjS5_fN4cuda3std3__410__identityEEEvT0_PT3_T1_NS0_13GridEvenShareISG_EET2_T4_E12temp_storage+28];
	abs.f32 	%f626, %f710;
	abs.f32 	%f627, %f625;
	add.f32 	%f710, %f626, %f627;
	setp.lt.u32 	%p87, %r6, 193;
	@%p87 bra 	$L__BB4_87;
	ld.shared.f32 	%f628, [_ZZN3cub18CUB_300001_SM_10006detail6reduce18DeviceReduceKernelINS2_10policy_hubIfj6AbsSumE10Policy1000EPfjS5_fN4cuda3std3__410__identityEEEvT0_PT3_T1_NS0_13GridEvenShareISG_EET2_T4_E12temp_storage+32];
	abs.f32 	%f629, %f710;
	abs.f32 	%f630, %f628;
	add.f32 	%f710, %f629, %f630;
	setp.lt.u32 	%p88, %r6, 225;
	@%p88 bra 	$L__BB4_87;
	ld.shared.f32 	%f631, [_ZZN3cub18CUB_300001_SM_10006detail6reduce18DeviceReduceKernelINS2_10policy_hubIfj6AbsSumE10Policy1000EPfjS5_fN4cuda3std3__410__identityEEEvT0_PT3_T1_NS0_13GridEvenShareISG_EET2_T4_E12temp_storage+36];
	abs.f32 	%f632, %f710;
	abs.f32 	%f633, %f631;
	add.f32 	%f710, %f632, %f633;
	bra.uni 	$L__BB4_87;
$L__BB4_27:
	mov.u32 	%r28, %tid.x;
	shl.b32 	%r29, %r28, 2;
	add.s32 	%r282, %r5, %r29;
	mul.wide.u32 	%rd72, %r282, 4;
	add.s64 	%rd62, %rd1, %rd72;
	// begin inline asm
	ld.global.nc.v2.u64 {%rd60, %rd61}, [%rd62];
	// end inline asm
	mov.b64 	{%r283, %r284}, %rd61;
	mov.b64 	{%r285, %r286}, %rd60;
	mov.b32 	%f379, %r286;
	mov.b32 	%f380, %r285;
	mov.b32 	%f381, %r284;
	mov.b32 	%f382, %r283;
	add.s64 	%rd65, %rd62, 4096;
	// begin inline asm
	ld.global.nc.v2.u64 {%rd63, %rd64}, [%rd65];
	// end inline asm
	mov.b64 	{%r287, %r288}, %rd64;
	mov.b64 	{%r289, %r290}, %rd63;
	mov.b32 	%f383, %r290;
	mov.b32 	%f384, %r289;
	mov.b32 	%f385, %r288;
	mov.b32 	%f386, %r287;
	add.s64 	%rd68, %rd62, 8192;
	// begin inline asm
	ld.global.nc.v2.u64 {%rd66, %rd67}, [%rd68];
	// end inline asm
	mov.b64 	{%r291, %r292}, %rd67;
	mov.b64 	{%r293, %r294}, %rd66;
	mov.b32 	%f387, %r294;
	mov.b32 	%f388, %r293;
	mov.b32 	%f389, %r292;
	mov.b32 	%f390, %r291;
	add.s64 	%rd71, %rd62, 12288;
	// begin inline asm
	ld.global.nc.v2.u64 {%rd69, %rd70}, [%rd71];
	// end inline asm
	mov.b64 	{%r295, %r296}, %rd70;
	mov.b64 	{%r297, %r298}, %rd69;
	mov.b32 	%f391, %r298;
	mov.b32 	%f392, %r297;
	mov.b32 	%f393, %r296;
	mov.b32 	%f394, %r295;
	abs.f32 	%f395, %f380;
	abs.f32 	%f396, %f379;
	add.f32 	%f397, %f395, %f396;
	abs.f32 	%f398, %f397;
	abs.f32 	%f399, %f382;
	add.f32 	%f400, %f398, %f399;
	abs.f32 	%f401, %f400;
	abs.f32 	%f402, %f381;
	add.f32 	%f403, %f401, %f402;
	abs.f32 	%f404, %f403;
	abs.f32 	%f405, %f384;
	add.f32 	%f406, %f404, %f405;
	abs.f32 	%f407, %f406;
	abs.f32 	%f408, %f383;
	add.f32 	%f409, %f407, %f408;
	abs.f32 	%f410, %f409;
	abs.f32 	%f411, %f386;
	add.f32 	%f412, %f410, %f411;
	abs.f32 	%f413, %f412;
	abs.f32 	%f414, %f385;
	add.f32 	%f415, %f413, %f414;
	abs.f32 	%f416, %f415;
	abs.f32 	%f417, %f388;
	add.f32 	%f418, %f416, %f417;
	abs.f32 	%f419, %f418;
	abs.f32 	%f420, %f387;
	add.f32 	%f421, %f419, %f420;
	abs.f32 	%f422, %f421;
	abs.f32 	%f423, %f390;
	add.f32 	%f424, %f422, %f423;
	abs.f32 	%f425, %f424;
	abs.f32 	%f426, %f389;
	add.f32 	%f427, %f425, %f426;
	abs.f32 	%f428, %f427;
	abs.f32 	%f429, %f392;
	add.f32 	%f430, %f428, %f429;
	abs.f32 	%f431, %f430;
	abs.f32 	%f432, %f391;
	add.f32 	%f433, %f431, %f432;
	abs.f32 	%f434, %f433;
	abs.f32 	%f435, %f394;
	add.f32 	%f436, %f434, %f435;
	abs.f32 	%f437, %f436;
	abs.f32 	%f438, %f393;
	add.f32 	%f694, %f437, %f438;
	setp.lt.u32 	%p50, %r6, %r4;
	@%p50 bra 	$L__BB4_39;
	add.s32 	%r30, %r4, %r5;
	add.s32 	%r460, %r30, 256;
	add.s32 	%r459, %r30, %r28;
	mov.b32 	%r461, 0;
$L__BB4_29:
	add.s32 	%r5, %r5, %r4;
	add.s32 	%r300, %r1, -4096;
	setp.gt.u32 	%p51, %r5, %r300;
	@%p51 bra 	$L__BB4_31;
	add.s32 	%r301, %r5, %r29;
	mul.wide.u32 	%rd85, %r301, 4;
	add.s64 	%rd75, %rd1, %rd85;
	// begin inline asm
	ld.global.nc.v2.u64 {%rd73, %rd74}, [%rd75];
	// end inline asm
	mov.b64 	{%r302, %r303}, %rd74;
	mov.b64 	{%r304, %r305}, %rd73;
	mov.b32 	%f439, %r305;
	mov.b32 	%f440, %r304;
	mov.b32 	%f441, %r303;
	mov.b32 	%f442, %r302;
	add.s64 	%rd78, %rd75, 4096;
	// begin inline asm
	ld.global.nc.v2.u64 {%rd76, %rd77}, [%rd78];
	// end inline asm
	mov.b64 	{%r306, %r307}, %rd77;
	mov.b64 	{%r308, %r309}, %rd76;
	mov.b32 	%f443, %r309;
	mov.b32 	%f444, %r308;
	mov.b32 	%f445, %r307;
	mov.b32 	%f446, %r306;
	add.s64 	%rd81, %rd75, 8192;
	// begin inline asm
	ld.global.nc.v2.u64 {%rd79, %rd80}, [%rd81];
	// end inline asm
	mov.b64 	{%r310, %r311}, %rd80;
	mov.b64 	{%r312, %r313}, %rd79;
	mov.b32 	%f447, %r313;
	mov.b32 	%f448, %r312;
	mov.b32 	%f449, %r311;
	mov.b32 	%f450, %r310;
	add.s64 	%rd84, %rd75, 12288;
	// begin inline asm
	ld.global.nc.v2.u64 {%rd82, %rd83}, [%rd84];
	// end inline asm
	mov.b64 	{%r314, %r315}, %rd83;
	mov.b64 	{%r316, %r317}, %rd82;
	mov.b32 	%f451, %r317;
	mov.b32 	%f452, %r316;
	mov.b32 	%f453, %r315;
	mov.b32 	%f454, %r314;
	abs.f32 	%f455, %f694;
	abs.f32 	%f456, %f440;
	add.f32 	%f457, %f455, %f456;
	abs.f32 	%f458, %f457;
	abs.f32 	%f459, %f439;
	add.f32 	%f460, %f458, %f459;
	abs.f32 	%f461, %f460;
	abs.f32 	%f462, %f442;
	add.f32 	%f463, %f461, %f462;
	abs.f32 	%f464, %f463;
	abs.f32 	%f465, %f441;
	add.f32 	%f466, %f464, %f465;
	abs.f32 	%f467, %f466;
	abs.f32 	%f468, %f444;
	add.f32 	%f469, %f467, %f468;
	abs.f32 	%f470, %f469;
	abs.f32 	%f471, %f443;
	add.f32 	%f472, %f470, %f471;
	abs.f32 	%f473, %f472;
	abs.f32 	%f474, %f446;
	add.f32 	%f475, %f473, %f474;
	abs.f32 	%f476, %f475;
	abs.f32 	%f477, %f445;
	add.f32 	%f478, %f476, %f477;
	abs.f32 	%f479, %f478;
	abs.f32 	%f480, %f448;
	add.f32 	%f481, %f479, %f480;
	abs.f32 	%f482, %f481;
	abs.f32 	%f483, %f447;
	add.f32 	%f484, %f482, %f483;
	abs.f32 	%f485, %f484;
	abs.f32 	%f486, %f450;
	add.f32 	%f487, %f485, %f486;
	abs.f32 	%f488, %f487;
	abs.f32 	%f489, %f449;
	add.f32 	%f490, %f488, %f489;
	abs.f32 	%f491, %f490;
	abs.f32 	%f492, %f452;
	add.f32 	%f493, %f491, %f492;
	abs.f32 	%f494, %f493;
	abs.f32 	%f495, %f451;
	add.f32 	%f496, %f494, %f495;
	abs.f32 	%f497, %f496;
	abs.f32 	%f498, %f454;
	add.f32 	%f499, %f497, %f498;
	abs.f32 	%f500, %f499;
	abs.f32 	%f501, %f453;
	add.f32 	%f694, %f500, %f501;
	sub.s32 	%r318, %r1, %r5;
	setp.lt.u32 	%p52, %r318, %r4;
	add.s32 	%r461, %r461, 1;
	add.s32 	%r460, %r460, %r4;
	add.s32 	%r459, %r459, %r4;
	@%p52 bra 	$L__BB4_39;
	bra.uni 	$L__BB4_29;
$L__BB4_31:
	setp.le.u32 	%p53, %r1, %r5;
	@%p53 bra 	$L__BB4_39;
	sub.s32 	%r41, %r1, %r5;
	setp.ge.s32 	%p54, %r28, %r41;
	@%p54 bra 	$L__BB4_39;
	not.b32 	%r319, %r28;
	add.s32 	%r320, %r1, %r319;
	sub.s32 	%r321, %r320, %r30;
	mul.lo.s32 	%r322, %r2, %r461;
	shl.b32 	%r323, %r322, 12;
	sub.s32 	%r42, %r321, %r323;
	shr.u32 	%r324, %r320, 8;
	add.s32 	%r43, %r324, 1;
	and.b32  	%r325, %r320, 768;
	setp.eq.s32 	%p55, %r325, 768;
	mov.u32 	%r466, %r28;
	@%p55 bra 	$L__BB4_36;
	and.b32  	%r326, %r43, 3;
	neg.s32 	%r463, %r326;
	mov.u32 	%r466, %r28;
$L__BB4_35:
	.pragma "nounroll";
	mul.wide.u32 	%rd87, %r459, 4;
	add.s64 	%rd86, %rd1, %rd87;
	// begin inline asm
	ld.global.nc.u32 %r327, [%rd86];
	// end inline asm
	mov.b32 	%f503, %r327;
	abs.f32 	%f504, %f694;
	abs.f32 	%f505, %f503;
	add.f32 	%f694, %f504, %f505;
	add.s32 	%r466, %r466, 256;
	add.s32 	%r459, %r459, 256;
	add.s32 	%r463, %r463, 1;
	setp.ne.s32 	%p56, %r463, 0;
	@%p56 bra 	$L__BB4_35;
$L__BB4_36:
	setp.lt.u32 	%p57, %r42, 768;
	@%p57 bra 	$L__BB4_39;
	add.s32 	%r468, %r466, 512;
	add.s32 	%r467, %r466, %r460;
$L__BB4_38:
	add.s32 	%r332, %r467, -256;
	mul.wide.u32 	%rd92, %r332, 4;
	add.s64 	%rd88, %rd1, %rd92;
	// begin inline asm
	ld.global.nc.u32 %r328, [%rd88];
	// end inline asm
	mov.b32 	%f506, %r328;
	abs.f32 	%f507, %f694;
	abs.f32 	%f508, %f506;
	add.f32 	%f509, %f507, %f508;
	mul.wide.u32 	%rd93, %r467, 4;
	add.s64 	%rd89, %rd1, %rd93;
	// begin inline asm
	ld.global.nc.u32 %r329, [%rd89];
	// end inline asm
	mov.b32 	%f510, %r329;
	abs.f32 	%f511, %f509;
	abs.f32 	%f512, %f510;
	add.f32 	%f513, %f511, %f512;
	add.s32 	%r333, %r467, 256;
	mul.wide.u32 	%rd94, %r333, 4;
	add.s64 	%rd90, %rd1, %rd94;
	// begin inline asm
	ld.global.nc.u32 %r330, [%rd90];
	// end inline asm
	mov.b32 	%f514, %r330;
	abs.f32 	%f515, %f513;
	abs.f32 	%f516, %f514;
	add.f32 	%f517, %f515, %f516;
	add.s32 	%r334, %r467, 512;
	mul.wide.u32 	%rd95, %r334, 4;
	add.s64 	%rd91, %rd1, %rd95;
	// begin inline asm
	ld.global.nc.u32 %r331, [%rd91];
	// end inline asm
	mov.b32 	%f518, %r331;
	abs.f32 	%f519, %f517;
	abs.f32 	%f520, %f518;
	add.f32 	%f694, %f519, %f520;
	add.s32 	%r56, %r468, 1024;
	add.s32 	%r335, %r468, 512;
	add.s32 	%r467, %r467, 1024;
	setp.lt.s32 	%p58, %r335, %r41;
	mov.u32 	%r468, %r56;
	@%p58 bra 	$L__BB4_38;
$L__BB4_39:
	// begin inline asm
	mov.u32 %r336, %laneid;
	// end inline asm
	mov.b32 	%r338, %f694;
	mov.b32 	%r339, 1;
	mov.b32 	%r360, 31;
	mov.b32 	%r361, -1;
	// begin inline asm
	shfl.sync.down.b32 %r337, %r338, %r339, %r360, %r361;
	// end inline asm
	setp.gt.s32 	%p59, %r336, 30;
	mov.b32 	%f521, %r337;
	abs.f32 	%f522, %f694;
	abs.f32 	%f523, %f521;
	add.f32 	%f524, %f522, %f523;
	selp.f32 	%f525, %f694, %f524, %p59;
	mov.b32 	%r343, %f525;
	mov.b32 	%r344, 2;
	// begin inline asm
	shfl.sync.down.b32 %r342, %r343, %r344, %r360, %r361;
	// end inline asm
	setp.gt.s32 	%p60, %r336, 29;
	mov.b32 	%f526, %r342;
	abs.f32 	%f527, %f525;
	abs.f32 	%f528, %f526;
	add.f32 	%f529, %f528, %f527;
	selp.f32 	%f530, %f525, %f529, %p60;
	mov.b32 	%r348, %f530;
	mov.b32 	%r349, 4;
	// begin inline asm
	shfl.sync.down.b32 %r347, %r348, %r349, %r360, %r361;
	// end inline asm
	setp.gt.s32 	%p61, %r336, 27;
	mov.b32 	%f531, %r347;
	abs.f32 	%f532, %f530;
	abs.f32 	%f533, %f531;
	add.f32 	%f534, %f533, %f532;
	selp.f32 	%f535, %f530, %f534, %p61;
	mov.b32 	%r353, %f535;
	mov.b32 	%r354, 8;
	// begin inline asm
	shfl.sync.down.b32 %r352, %r353, %r354, %r360, %r361;
	// end inline asm
	setp.gt.s32 	%p62, %r336, 23;
	mov.b32 	%f536, %r352;
	abs.f32 	%f537, %f535;
	abs.f32 	%f538, %f536;
	add.f32 	%f33, %f538, %f537;
	selp.f32 	%f710, %f535, %f33, %p62;
	mov.b32 	%r358, %f710;
	mov.b32 	%r359, 16;
	// begin inline asm
	shfl.sync.down.b32 %r357, %r358, %r359, %r360, %r361;
	// end inline asm
	setp.gt.s32 	%p63, %r336, 15;
	@%p63 bra 	$L__BB4_42;
	mov.b32 	%f539, %r357;
	abs.f32 	%f540, %f33;
	abs.f32 	%f541, %f539;
	add.f32 	%f710, %f541, %f540;
	setp.ne.s32 	%p64, %r336, 0;
	@%p64 bra 	$L__BB4_42;
	shr.u32 	%r362, %r28, 3;
	and.b32  	%r363, %r362, 124;
	mov.u32 	%r364, _ZZN3cub18CUB_300001_SM_10006detail6reduce18DeviceReduceKernelINS2_10policy_hubIfj6AbsSumE10Policy1000EPfjS5_fN4cuda3std3__410__identityEEEvT0_PT3_T1_NS0_13GridEvenShareISG_EET2_T4_E12temp_storage;
	add.s32 	%r365, %r364, %r363;
	st.shared.f32 	[%r365+8], %f710;
$L__BB4_42:
	bar.sync 	0;
	setp.ne.s32 	%p65, %r28, 0;
	@%p65 bra 	$L__BB4_87;
	ld.shared.f32 	%f542, [_ZZN3cub18CUB_300001_SM_10006detail6reduce18DeviceReduceKernelINS2_10policy_hubIfj6AbsSumE10Policy1000EPfjS5_fN4cuda3std3__410__identityEEEvT0_PT3_T1_NS0_13GridEvenShareISG_EET2_T4_E12temp_storage+12];
	abs.f32 	%f543, %f710;
	abs.f32 	%f544, %f542;
	add.f32 	%f545, %f543, %f544;
	ld.shared.f32 	%f546, [_ZZN3cub18CUB_300001_SM_10006detail6reduce18DeviceReduceKernelINS2_10policy_hubIfj6AbsSumE10Policy1000EPfjS5_fN4cuda3std3__410__identityEEEvT0_PT3_T1_NS0_13GridEvenShareISG_EET2_T4_E12temp_storage+16];
	abs.f32 	%f547, %f545;
	abs.f32 	%f548, %f546;
	add.f32 	%f549, %f548, %f547;
	ld.shared.f32 	%f550, [_ZZN3cub18CUB_300001_SM_10006detail6reduce18DeviceReduceKernelINS2_10policy_hubIfj6AbsSumE10Policy1000EPfjS5_fN4cuda3std3__410__identityEEEvT0_PT3_T1_NS0_13GridEvenShareISG_EET2_T4_E12temp_storage+20];
	abs.f32 	%f551, %f549;
	abs.f32 	%f552, %f550;
	add.f32 	%f553, %f552, %f551;
	ld.shared.f32 	%f554, [_ZZN3cub18CUB_300001_SM_10006detail6reduce18DeviceReduceKernelINS2_10policy_hubIfj6AbsSumE10Policy1000EPfjS5_fN4cuda3std3__410__identityEEEvT0_PT3_T1_NS0_13GridEvenShareISG_EET2_T4_E12temp_storage+24];
	abs.f32 	%f555, %f553;
	abs.f32 	%f556, %f554;
	add.f32 	%f557, %f556, %f555;
	ld.shared.f32 	%f558, [_ZZN3cub18CUB_300001_SM_10006detail6reduce18DeviceReduceKernelINS2_10policy_hubIfj6AbsSumE10Policy1000EPfjS5_fN4cuda3std3__410__identityEEEvT0_PT3_T1_NS0_13GridEvenShareISG_EET2_T4_E12temp_storage+28];
	abs.f32 	%f559, %f557;
	abs.f32 	%f560, %f558;
	add.f32 	%f561, %f560, %f559;
	ld.shared.f32 	%f562, [_ZZN3cub18CUB_300001_SM_10006detail6reduce18DeviceReduceKernelINS2_10policy_hubIfj6AbsSumE10Policy1000EPfjS5_fN4cuda3std3__410__identityEEEvT0_PT3_T1_NS0_13GridEvenShareISG_EET2_T4_E12temp_storage+32];
	abs.f32 	%f563, %f561;
	abs.f32 	%f564, %f562;
	add.f32 	%f565, %f564, %f563;
	ld.shared.f32 	%f566, [_ZZN3cub18CUB_300001_SM_10006detail6reduce18DeviceReduceKernelINS2_10policy_hubIfj6AbsSumE10Policy1000EPfjS5_fN4cuda3std3__410__identityEEEvT0_PT3_T1_NS0_13GridEvenShareISG_EET2_T4_E12temp_storage+36];
	abs.f32 	%f567, %f565;
	abs.f32 	%f568, %f566;
	add.f32 	%f710, %f568, %f567;
	bra.uni 	$L__BB4_87;
$L__BB4_44:
	sub.s32 	%r60, %r1, %r5;
	setp.gt.u32 	%p2, %r60, 4095;
	@%p2 bra 	$L__BB4_70;
	mov.u32 	%r61, %tid.x;
	setp.ge.u32 	%p19, %r61, %r60;
	mov.f32 	%f701, 0f00000000;
	mov.u32 	%r473, %r61;
	@%p19 bra 	$L__BB4_47;
	add.s32 	%r198, %r5, %r61;
	mul.wide.u32 	%rd49, %r198, 4;
	add.s64 	%rd48, %rd1, %rd49;
	// begin inline asm
	ld.global.nc.u32 %r197, [%rd48];
	// end inline asm
	mov.b32 	%f701, %r197;
	add.s32 	%r473, %r61, 256;
$L__BB4_47:
	setp.ge.u32 	%p20, %r473, %r60;
	@%p20 bra 	$L__BB4_54;
	not.b32 	%r199, %r473;
	add.s32 	%r64, %r1, %r199;
	and.b32  	%r200, %r64, 768;
	setp.eq.s32 	%p21, %r200, 768;
	@%p21 bra 	$L__BB4_51;
	add.s32 	%r471, %r473, %r5;
	shr.u32 	%r201, %r64, 8;
	add.s32 	%r202, %r201, 1;
	and.b32  	%r203, %r202, 3;
	neg.s32 	%r470, %r203;
$L__BB4_50:
	.pragma "nounroll";
	mul.wide.u32 	%rd51, %r471, 4;
	add.s64 	%rd50, %rd1, %rd51;
	// begin inline asm
	ld.global.nc.u32 %r204, [%rd50];
	// end inline asm
	mov.b32 	%f268, %r204;
	abs.f32 	%f269, %f701;
	abs.f32 	%f270, %f268;
	add.f32 	%f701, %f269, %f270;
	add.s32 	%r473, %r473, 256;
	add.s32 	%r471, %r471, 256;
	add.s32 	%r470, %r470, 1;
	setp.ne.s32 	%p22, %r470, 0;
	@%p22 bra 	$L__BB4_50;
$L__BB4_51:
	sub.s32 	%r205, %r64, %r5;
	setp.lt.u32 	%p23, %r205, 768;
	@%p23 bra 	$L__BB4_54;
	add.s32 	%r475, %r473, 512;
	add.s32 	%r474, %r473, %r5;
$L__BB4_53:
	mul.wide.u32 	%rd56, %r474, 4;
	add.s64 	%rd52, %rd1, %rd56;
	// begin inline asm
	ld.global.nc.u32 %r206, [%rd52];
	// end inline asm
	mov.b32 	%f271, %r206;
	abs.f32 	%f272, %f701;
	abs.f32 	%f273, %f271;
	add.f32 	%f274, %f272, %f273;
	add.s32 	%r210, %r474, 256;
	mul.wide.u32 	%rd57, %r210, 4;
	add.s64 	%rd53, %rd1, %rd57;
	// begin inline asm
	ld.global.nc.u32 %r207, [%rd53];
	// end inline asm
	mov.b32 	%f275, %r207;
	abs.f32 	%f276, %f274;
	abs.f32 	%f277, %f275;
	add.f32 	%f278, %f276, %f277;
	add.s32 	%r211, %r474, 512;
	mul.wide.u32 	%rd58, %r211, 4;
	add.s64 	%rd54, %rd1, %rd58;
	// begin inline asm
	ld.global.nc.u32 %r208, [%rd54];
	// end inline asm
	mov.b32 	%f279, %r208;
	abs.f32 	%f280, %f278;
	abs.f32 	%f281, %f279;
	add.f32 	%f282, %f280, %f281;
	add.s32 	%r212, %r474, 768;
	mul.wide.u32 	%rd59, %r212, 4;
	add.s64 	%rd55, %rd1, %rd59;
	// begin inline asm
	ld.global.nc.u32 %r209, [%rd55];
	// end inline asm
	mov.b32 	%f283, %r209;
	abs.f32 	%f284, %f282;
	abs.f32 	%f285, %f283;
	add.f32 	%f701, %f284, %f285;
	add.s32 	%r78, %r475, 1024;
	add.s32 	%r213, %r475, 512;
	add.s32 	%r474, %r474, 1024;
	setp.lt.s32 	%p24, %r213, %r60;
	mov.u32 	%r475, %r78;
	@%p24 bra 	$L__BB4_53;
$L__BB4_54:
	setp.lt.u32 	%p25, %r60, 256;
	@%p25 bra 	$L__BB4_60;
	// begin inline asm
	mov.u32 %r252, %laneid;
	// end inline asm
	mov.b32 	%r254, %f701;
	mov.b32 	%r255, 1;
	mov.b32 	%r276, 31;
	mov.b32 	%r277, -1;
	// begin inline asm
	shfl.sync.down.b32 %r253, %r254, %r255, %r276, %r277;
	// end inline asm
	setp.gt.s32 	%p42, %r252, 30;
	mov.b32 	%f331, %r253;
	abs.f32 	%f332, %f701;
	abs.f32 	%f333, %f331;
	add.f32 	%f334, %f332, %f333;
	selp.f32 	%f335, %f701, %f334, %p42;
	mov.b32 	%r259, %f335;
	mov.b32 	%r260, 2;
	// begin inline asm
	shfl.sync.down.b32 %r258, %r259, %r260, %r276, %r277;
	// end inline asm
	setp.gt.s32 	%p43, %r252, 29;
	mov.b32 	%f336, %r258;
	abs.f32 	%f337, %f335;
	abs.f32 	%f338, %f336;
	add.f32 	%f339, %f338, %f337;
	selp.f32 	%f340, %f335, %f339, %p43;
	mov.b32 	%r264, %f340;
	mov.b32 	%r265, 4;
	// begin inline asm
	shfl.sync.down.b32 %r263, %r264, %r265, %r276, %r277;
	// end inline asm
	setp.gt.s32 	%p44, %r252, 27;
	mov.b32 	%f341, %r263;
	abs.f32 	%f342, %f340;
	abs.f32 	%f343, %f341;
	add.f32 	%f344, %f343, %f342;
	selp.f32 	%f345, %f340, %f344, %p44;
	mov.b32 	%r269, %f345;
	mov.b32 	%r270, 8;
	// begin inline asm
	shfl.sync.down.b32 %r268, %r269, %r270, %r276, %r277;
	// end inline asm
	setp.gt.s32 	%p45, %r252, 23;
	mov.b32 	%f346, %r268;
	abs.f32 	%f347, %f345;
	abs.f32 	%f348, %f346;
	add.f32 	%f47, %f348, %f347;
	selp.f32 	%f710, %f345, %f47, %p45;
	mov.b32 	%r274, %f710;
	mov.b32 	%r275, 16;
	// begin inline asm
	shfl.sync.down.b32 %r273, %r274, %r275, %r276, %r277;
	// end inline asm
	setp.gt.s32 	%p46, %r252, 15;
	@%p46 bra 	$L__BB4_58;
	mov.b32 	%f349, %r273;
	abs.f32 	%f350, %f47;
	abs.f32 	%f351, %f349;
	add.f32 	%f710, %f351, %f350;
	setp.ne.s32 	%p47, %r252, 0;
	@%p47 bra 	$L__BB4_58;
	shr.u32 	%r278, %r61, 3;
	and.b32  	%r279, %r278, 124;
	mov.u32 	%r280, _ZZN3cub18CUB_300001_SM_10006detail6reduce18DeviceReduceKernelINS2_10policy_hubIfj6AbsSumE10Policy1000EPfjS5_fN4cuda3std3__410__identityEEEvT0_PT3_T1_NS0_13GridEvenShareISG_EET2_T4_E12temp_storage;
	add.s32 	%r281, %r280, %r279;
	st.shared.f32 	[%r281+8], %f710;
$L__BB4_58:
	bar.sync 	0;
	setp.ne.s32 	%p48, %r61, 0;
	@%p48 bra 	$L__BB4_87;
	ld.shared.f32 	%f352, [_ZZN3cub18CUB_300001_SM_10006detail6reduce18DeviceReduceKernelINS2_10policy_hubIfj6AbsSumE10Policy1000EPfjS5_fN4cuda3std3__410__identityEEEvT0_PT3_T1_NS0_13GridEvenShareISG_EET2_T4_E12temp_storage+12];
	abs.f32 	%f353, %f710;
	abs.f32 	%f354, %f352;
	add.f32 	%f355, %f353, %f354;
	ld.shared.f32 	%f356, [_ZZN3cub18CUB_300001_SM_10006detail6reduce18DeviceReduceKernelINS2_10policy_hubIfj6AbsSumE10Policy1000EPfjS5_fN4cuda3std3__410__identityEEEvT0_PT3_T1_NS0_13GridEvenShareISG_EET2_T4_E12temp_storage+16];
	abs.f32 	%f357, %f355;
	abs.f32 	%f358, %f356;
	add.f32 	%f359, %f358, %f357;
	ld.shared.f32 	%f360, [_ZZN3cub18CUB_300001_SM_10006detail6reduce18DeviceReduceKernelINS2_10policy_hubIfj6AbsSumE10Policy1000EPfjS5_fN4cuda3std3__410__identityEEEvT0_PT3_T1_NS0_13GridEvenShareISG_EET2_T4_E12temp_storage+20];
	abs.f32 	%f361, %f359;
	abs.f32 	%f362, %f360;
	add.f32 	%f363, %f362, %f361;
	ld.shared.f32 	%f364, [_ZZN3cub18CUB_300001_SM_10006detail6reduce18DeviceReduceKernelINS2_10policy_hubIfj6AbsSumE10Policy1000EPfjS5_fN4cuda3std3__410__identityEEEvT0_PT3_T1_NS0_13GridEvenShareISG_EET2_T4_E12temp_storage+24];
	abs.f32 	%f365, %f363;
	abs.f32 	%f366, %f364;
	add.f32 	%f367, %f366, %f365;
	ld.shared.f32 	%f368, [_ZZN3cub18CUB_300001_SM_10006detail6reduce18DeviceReduceKernelINS2_10policy_hubIfj6AbsSumE10Policy1000EPfjS5_fN4cuda3std3__410__identityEEEvT0_PT3_T1_NS0_13GridEvenShareISG_EET2_T4_E12temp_storage+28];
	abs.f32 	%f369, %f367;
	abs.f32 	%f370, %f368;
	add.f32 	%f371, %f370, %f369;
	ld.shared.f32 	%f372, [_ZZN3cub18CUB_300001_SM_10006detail6reduce18DeviceReduceKernelINS2_10policy_hubIfj6AbsSumE10Policy1000EPfjS5_fN4cuda3std3__410__identityEEEvT0_PT3_T1_NS0_13GridEvenShareISG_EET2_T4_E12temp_storage+32];
	abs.f32 	%f373, %f371;
	abs.f32 	%f374, %f372;
	add.f32 	%f375, %f374, %f373;
	ld.shared.f32 	%f376, [_ZZN3cub18CUB_300001_SM_10006detail6reduce18DeviceReduceKernelINS2_10policy_hubIfj6AbsSumE10Policy1000EPfjS5_fN4cuda3std3__410__identityEEEvT0_PT3_T1_NS0_13GridEvenShareISG_EET2_T4_E12temp_storage+36];
	abs.f32 	%f377, %f375;
	abs.f32 	%f378, %f376;
	add.f32 	%f710, %f378, %f377;
	bra.uni 	$L__BB4_87;
$L__BB4_60:
	// begin inline asm
	mov.u32 %r214, %laneid;
	// end inline asm
	and.b32  	%r240, %r61, 992;
	add.s32 	%r241, %r240, 32;
	setp.gt.u32 	%p26, %r241, %r60;
	not.b32 	%r242, %r240;
	add.s32 	%r243, %r60, %r242;
	selp.b32 	%r238, %r243, 31, %p26;
	mov.b32 	%r216, %f701;
	mov.b32 	%r217, 1;
	mov.b32 	%r239, -1;
	// begin inline asm
	shfl.sync.down.b32 %r215, %r216, %r217, %r238, %r239;
	// end inline asm
	setp.lt.s32 	%p27, %r214, %r238;
	mov.b32 	%f286, %r215;
	abs.f32 	%f287, %f701;
	abs.f32 	%f288, %f286;
	add.f32 	%f289, %f287, %f288;
	selp.f32 	%f290, %f289, %f701, %p27;
	mov.b32 	%r221, %f290;
	mov.b32 	%r222, 2;
	// begin inline asm
	shfl.sync.down.b32 %r220, %r221, %r222, %r238, %r239;
	// end inline asm
	add.s32 	%r244, %r214, 2;
	setp.gt.s32 	%p28, %r244, %r238;
	mov.b32 	%f291, %r220;
	abs.f32 	%f292, %f290;
	abs.f32 	%f293, %f291;
	add.f32 	%f294, %f293, %f292;
	selp.f32 	%f295, %f290, %f294, %p28;
	mov.b32 	%r226, %f295;
	mov.b32 	%r227, 4;
	// begin inline asm
	shfl.sync.down.b32 %r225, %r226, %r227, %r238, %r239;
	// end inline asm
	add.s32 	%r245, %r214, 4;
	setp.gt.s32 	%p29, %r245, %r238;
	mov.b32 	%f296, %r225;
	abs.f32 	%f297, %f295;
	abs.f32 	%f298, %f296;
	add.f32 	%f299, %f298, %f297;
	selp.f32 	%f300, %f295, %f299, %p29;
	mov.b32 	%r231, %f300;
	mov.b32 	%r232, 8;
	// begin inline asm
	shfl.sync.down.b32 %r230, %r231, %r232, %r238, %r239;
	// end inline asm
	add.s32 	%r246, %r214, 8;
	setp.gt.s32 	%p30, %r246, %r238;
	mov.b32 	%f301, %r230;
	abs.f32 	%f302, %f300;
	abs.f32 	%f303, %f301;
	add.f32 	%f304, %f303, %f302;
	selp.f32 	%f305, %f300, %f304, %p30;
	mov.b32 	%r236, %f305;
	mov.b32 	%r237, 16;
	// begin inline asm
	shfl.sync.down.b32 %r235, %r236, %r237, %r238, %r239;
	// end inline asm
	add.s32 	%r247, %r214, 16;
	setp.gt.s32 	%p31, %r247, %r238;
	mov.b32 	%f306, %r235;
	abs.f32 	%f307, %f305;
	abs.f32 	%f308, %f306;
	add.f32 	%f309, %f308, %f307;
	selp.f32 	%f710, %f305, %f309, %p31;
	setp.ne.s32 	%p32, %r214, 0;
	@%p32 bra 	$L__BB4_62;
	shr.u32 	%r248, %r61, 3;
	and.b32  	%r249, %r248, 124;
	mov.u32 	%r250, _ZZN3cub18CUB_300001_SM_10006detail6reduce18DeviceReduceKernelINS2_10policy_hubIfj6AbsSumE10Policy1000EPfjS5_fN4cuda3std3__410__identityEEEvT0_PT3_T1_NS0_13GridEvenShareISG_EET2_T4_E12temp_storage;
	add.s32 	%r251, %r250, %r249;
	st.shared.f32 	[%r251+8], %f710;
$L__BB4_62:
	bar.sync 	0;
	setp.ne.s32 	%p33, %r61, 0;
	setp.lt.u32 	%p34, %r60, 33;
	or.pred  	%p35, %p33, %p34;
	@%p35 bra 	$L__BB4_87;
	ld.shared.f32 	%f310, [_ZZN3cub18CUB_300001_SM_10006detail6reduce18DeviceReduceKernelINS2_10policy_hubIfj6AbsSumE10Policy1000EPfjS5_fN4cuda3std3__410__identityEEEvT0_PT3_T1_NS0_13GridEvenShareISG_EET2_T4_E12temp_storage+12];
	abs.f32 	%f311, %f710;
	abs.f32 	%f312, %f310;
	add.f32 	%f710, %f311, %f312;
	setp.lt.u32 	%p36, %r60, 65;
	@%p36 bra 	$L__BB4_87;
	ld.shared.f32 	%f313, [_ZZN3cub18CUB_300001_SM_10006detail6reduce18DeviceReduceKernelINS2_10policy_hubIfj6AbsSumE10Policy1000EPfjS5_fN4cuda3std3__410__identityEEEvT0_PT3_T1_NS0_13GridEvenShareISG_EET2_T4_E12temp_storage+16];
	abs.f32 	%f314, %f710;
	abs.f32 	%f315, %f313;
	add.f32 	%f710, %f314, %f315;
	setp.lt.u32 	%p37, %r60, 97;
	@%p37 bra 	$L__BB4_87;
	ld.shared.f32 	%f316, [_ZZN3cub18CUB_300001_SM_10006detail6reduce18DeviceReduceKernelINS2_10policy_hubIfj6AbsSumE10Policy1000EPfjS5_fN4cuda3std3__410__identityEEEvT0_PT3_T1_NS0_13GridEvenShareISG_EET2_T4_E12temp_storage+20];
	abs.f32 	%f317, %f710;
	abs.f32 	%f318, %f316;
	add.f32 	%f710, %f317, %f318;
	setp.lt.u32 	%p38, %r60, 129;
	@%p38 bra 	$L__BB4_87;
	ld.shared.f32 	%f319, [_ZZN3cub18CUB_300001_SM_10006detail6reduce18DeviceReduceKernelINS2_10policy_hubIfj6AbsSumE10Policy1000EPfjS5_fN4cuda3std3__410__identityEEEvT0_PT3_T1_NS0_13GridEvenShareISG_EET2_T4_E12temp_storage+24];
	abs.f32 	%f320, %f710;
	abs.f32 	%f321, %f319;
	add.f32 	%f710, %f320, %f321;
	setp.lt.u32 	%p39, %r60, 161;
	@%p39 bra 	$L__BB4_87;
	ld.shared.f32 	%f322, [_ZZN3cub18CUB_300001_SM_10006detail6reduce18DeviceReduceKernelINS2_10policy_hubIfj6AbsSumE10Policy1000EPfjS5_fN4cuda3std3__410__identityEEEvT0_PT3_T1_NS0_13GridEvenShareISG_EET2_T4_E12temp_storage+28];
	abs.f32 	%f323, %f710;
	abs.f32 	%f324, %f322;
	add.f32 	%f710, %f323, %f324;
	setp.lt.u32 	%p40, %r60, 193;
	@%p40 bra 	$L__BB4_87;
	ld.shared.f32 	%f325, [_ZZN3cub18CUB_300001_SM_10006detail6reduce18DeviceReduceKernelINS2_10policy_hubIfj6AbsSumE10Policy1000EPfjS5_fN4cuda3std3__410__identityEEEvT0_PT3_T1_NS0_13GridEvenShareISG_EET2_T4_E12temp_storage+32];
	abs.f32 	%f326, %f710;
	abs.f32 	%f327, %f325;
	add.f32 	%f710, %f326, %f327;
	setp.lt.u32 	%p41, %r60, 225;
	@%p41 bra 	$L__BB4_87;
	ld.shared.f32 	%f328, [_ZZN3cub18CUB_300001_SM_10006detail6reduce18DeviceReduceKernelINS2_10policy_hubIfj6AbsSumE10Policy1000EPfjS5_fN4cuda3std3__410__identityEEEvT0_PT3_T1_NS0_13GridEvenShareISG_EET2_T4_E12temp_storage+36];
	abs.f32 	%f329, %f710;
	abs.f32 	%f330, %f328;
	add.f32 	%f710, %f329, %f330;
	bra.uni 	$L__BB4_87;
$L__BB4_70:
	mov.u32 	%r82, %tid.x;
	add.s32 	%r129, %r82, %r5;
	mul.wide.u32 	%rd20, %r129, 4;
	add.s64 	%rd4, %rd1, %rd20;
	// begin inline asm
	ld.global.nc.u32 %r113, [%rd4];
	// end inline asm
	mov.b32 	%f76, %r113;
	add.s64 	%rd5, %rd4, 1024;
	// begin inline asm
	ld.global.nc.u32 %r114, [%rd5];
	// end inline asm
	mov.b32 	%f77, %r114;
	add.s64 	%rd6, %rd4, 2048;
	// begin inline asm
	ld.global.nc.u32 %r115, [%rd6];
	// end inline asm
	mov.b32 	%f78, %r115;
	add.s64 	%rd7, %rd4, 3072;
	// begin inline asm
	ld.global.nc.u32 %r116, [%rd7];
	// end inline asm
	mov.b32 	%f79, %r116;
	add.s64 	%rd8, %rd4, 4096;
	// begin inline asm
	ld.global.nc.u32 %r117, [%rd8];
	// end inline asm
	mov.b32 	%f80, %r117;
	add.s64 	%rd9, %rd4, 5120;
	// begin inline asm
	ld.global.nc.u32 %r118, [%rd9];
	// end inline asm
	mov.b32 	%f81, %r118;
	add.s64 	%rd10, %rd4, 6144;
	// begin inline asm
	ld.global.nc.u32 %r119, [%rd10];
	// end inline asm
	mov.b32 	%f82, %r119;
	add.s64 	%rd11, %rd4, 7168;
	// begin inline asm
	ld.global.nc.u32 %r120, [%rd11];
	// end inline asm
	mov.b32 	%f83, %r120;
	add.s64 	%rd12, %rd4, 8192;
	// begin inline asm
	ld.global.nc.u32 %r121, [%rd12];
	// end inline asm
	mov.b32 	%f84, %r121;
	add.s64 	%rd13, %rd4, 9216;
	// begin inline asm
	ld.global.nc.u32 %r122, [%rd13];
	// end inline asm
	mov.b32 	%f85, %r122;
	add.s64 	%rd14, %rd4, 10240;
	// begin inline asm
	ld.global.nc.u32 %r123, [%rd14];
	// end inline asm
	mov.b32 	%f86, %r123;
	add.s64 	%rd15, %rd4, 11264;
	// begin inline asm
	ld.global.nc.u32 %r124, [%rd15];
	// end inline asm
	mov.b32 	%f87, %r124;
	add.s64 	%rd16, %rd4, 12288;
	// begin inline asm
	ld.global.nc.u32 %r125, [%rd16];
	// end inline asm
	mov.b32 	%f88, %r125;
	add.s64 	%rd17, %rd4, 13312;
	// begin inline asm
	ld.global.nc.u32 %r126, [%rd17];
	// end inline asm
	mov.b32 	%f89, %r126;
	add.s64 	%rd18, %rd4, 14336;
	// begin inline asm
	ld.global.nc.u32 %r127, [%rd18];
	// end inline asm
	mov.b32 	%f90, %r127;
	add.s64 	%rd19, %rd4, 15360;
	// begin inline asm
	ld.global.nc.u32 %r128, [%rd19];
	// end inline asm
	mov.b32 	%f91, %r128;
	abs.f32 	%f92, %f76;
	abs.f32 	%f93, %f77;
	add.f32 	%f94, %f92, %f93;
	abs.f32 	%f95, %f94;
	abs.f32 	%f96, %f78;
	add.f32 	%f97, %f95, %f96;
	abs.f32 	%f98, %f97;
	abs.f32 	%f99, %f79;
	add.f32 	%f100, %f98, %f99;
	abs.f32 	%f101, %f100;
	abs.f32 	%f102, %f80;
	add.f32 	%f103, %f101, %f102;
	abs.f32 	%f104, %f103;
	abs.f32 	%f105, %f81;
	add.f32 	%f106, %f104, %f105;
	abs.f32 	%f107, %f106;
	abs.f32 	%f108, %f82;
	add.f32 	%f109, %f107, %f108;
	abs.f32 	%f110, %f109;
	abs.f32 	%f111, %f83;
	add.f32 	%f112, %f110, %f111;
	abs.f32 	%f113, %f112;
	abs.f32 	%f114, %f84;
	add.f32 	%f115, %f113, %f114;
	abs.f32 	%f116, %f115;
	abs.f32 	%f117, %f85;
	add.f32 	%f118, %f116, %f117;
	abs.f32 	%f119, %f118;
	abs.f32 	%f120, %f86;
	add.f32 	%f121, %f119, %f120;
	abs.f32 	%f122, %f121;
	abs.f32 	%f123, %f87;
	add.f32 	%f124, %f122, %f123;
	abs.f32 	%f125, %f124;
	abs.f32 	%f126, %f88;
	add.f32 	%f127, %f125, %f126;
	abs.f32 	%f128, %f127;
	abs.f32 	%f129, %f89;
	add.f32 	%f130, %f128, %f129;
	abs.f32 	%f131, %f130;
	abs.f32 	%f132, %f90;
	add.f32 	%f133, %f131, %f132;
	abs.f32 	%f134, %f133;
	abs.f32 	%f135, %f91;
	add.f32 	%f708, %f134, %f135;
	setp.lt.u32 	%p3, %r60, %r4;
	@%p3 bra 	$L__BB4_82;
	add.s32 	%r83, %r4, %r5;
	add.s32 	%r477, %r83, 256;
	add.s32 	%r476, %r83, %r82;
	mov.b32 	%r478, 0;
$L__BB4_72:
	add.s32 	%r5, %r5, %r4;
	add.s32 	%r131, %r1, -4096;
	setp.gt.u32 	%p4, %r5, %r131;
	@%p4 bra 	$L__BB4_74;
	add.s32 	%r148, %r82, %r5;
	mul.wide.u32 	%rd37, %r148, 4;
	add.s64 	%rd21, %rd1, %rd37;
	// begin inline asm
	ld.global.nc.u32 %r132, [%rd21];
	// end inline asm
	mov.b32 	%f136, %r132;
	add.s64 	%rd22, %rd21, 1024;
	// begin inline asm
	ld.global.nc.u32 %r133, [%rd22];
	// end inline asm
	mov.b32 	%f137, %r133;
	add.s64 	%rd23, %rd21, 2048;
	// begin inline asm
	ld.global.nc.u32 %r134, [%rd23];
	// end inline asm
	mov.b32 	%f138, %r134;
	add.s64 	%rd24, %rd21, 3072;
	// begin inline asm
	ld.global.nc.u32 %r135, [%rd24];
	// end inline asm
	mov.b32 	%f139, %r135;
	add.s64 	%rd25, %rd21, 4096;
	// begin inline asm
	ld.global.nc.u32 %r136, [%rd25];
	// end inline asm
	mov.b32 	%f140, %r136;
	add.s64 	%rd26, %rd21, 5120;
	// begin inline asm
	ld.global.nc.u32 %r137, [%rd26];
	// end inline asm
	mov.b32 	%f141, %r137;
	add.s64 	%rd27, %rd21, 6144;
	// begin inline asm
	ld.global.nc.u32 %r138, [%rd27];
	// end inline asm
	mov.b32 	%f142, %r138;
	add.s64 	%rd28, %rd21, 7168;
	// begin inline asm
	ld.global.nc.u32 %r139, [%rd28];
	// end inline asm
	mov.b32 	%f143, %r139;
	add.s64 	%rd29, %rd21, 8192;
	// begin inline asm
	ld.global.nc.u32 %r140, [%rd29];
	// end inline asm
	mov.b32 	%f144, %r140;
	add.s64 	%rd30, %rd21, 9216;
	// begin inline asm
	ld.global.nc.u32 %r141, [%rd30];
	// end inline asm
	mov.b32 	%f145, %r141;
	add.s64 	%rd31, %rd21, 10240;
	// begin inline asm
	ld.global.nc.u32 %r142, [%rd31];
	// end inline asm
	mov.b32 	%f146, %r142;
	add.s64 	%rd32, %rd21, 11264;
	// begin inline asm
	ld.global.nc.u32 %r143, [%rd32];
	// end inline asm
	mov.b32 	%f147, %r143;
	add.s64 	%rd33, %rd21, 12288;
	// begin inline asm
	ld.global.nc.u32 %r144, [%rd33];
	// end inline asm
	mov.b32 	%f148, %r144;
	add.s64 	%rd34, %rd21, 13312;
	// begin inline asm
	ld.global.nc.u32 %r145, [%rd34];
	// end inline asm
	mov.b32 	%f149, %r145;
	add.s64 	%rd35, %rd21, 14336;
	// begin inline asm
	ld.global.nc.u32 %r146, [%rd35];
	// end inline asm
	mov.b32 	%f150, %r146;
	add.s64 	%rd36, %rd21, 15360;
	// begin inline asm
	ld.global.nc.u32 %r147, [%rd36];
	// end inline asm
	mov.b32 	%f151, %r147;
	abs.f32 	%f152, %f708;
	abs.f32 	%f153, %f136;
	add.f32 	%f154, %f152, %f153;
	abs.f32 	%f155, %f154;
	abs.f32 	%f156, %f137;
	add.f32 	%f157, %f155, %f156;
	abs.f32 	%f158, %f157;
	abs.f32 	%f159, %f138;
	add.f32 	%f160, %f158, %f159;
	abs.f32 	%f161, %f160;
	abs.f32 	%f162, %f139;
	add.f32 	%f163, %f161, %f162;
	abs.f32 	%f164, %f163;
	abs.f32 	%f165, %f140;
	add.f32 	%f166, %f164, %f165;
	abs.f32 	%f167, %f166;
	abs.f32 	%f168, %f141;
	add.f32 	%f169, %f167, %f168;
	abs.f32 	%f170, %f169;
	abs.f32 	%f171, %f142;
	add.f32 	%f172, %f170, %f171;
	abs.f32 	%f173, %f172;
	abs.f32 	%f174, %f143;
	add.f32 	%f175, %f173, %f174;
	abs.f32 	%f176, %f175;
	abs.f32 	%f177, %f144;
	add.f32 	%f178, %f176, %f177;
	abs.f32 	%f179, %f178;
	abs.f32 	%f180, %f145;
	add.f32 	%f181, %f179, %f180;
	abs.f32 	%f182, %f181;
	abs.f32 	%f183, %f146;
	add.f32 	%f184, %f182, %f183;
	abs.f32 	%f185, %f184;
	abs.f32 	%f186, %f147;
	add.f32 	%f187, %f185, %f186;
	abs.f32 	%f188, %f187;
	abs.f32 	%f189, %f148;
	add.f32 	%f190, %f188, %f189;
	abs.f32 	%f191, %f190;
	abs.f32 	%f192, %f149;
	add.f32 	%f193, %f191, %f192;
	abs.f32 	%f194, %f193;
	abs.f32 	%f195, %f150;
	add.f32 	%f196, %f194, %f195;
	abs.f32 	%f197, %f196;
	abs.f32 	%f198, %f151;
	add.f32 	%f708, %f197, %f198;
	sub.s32 	%r149, %r1, %r5;
	setp.lt.u32 	%p5, %r149, %r4;
	add.s32 	%r478, %r478, 1;
	add.s32 	%r477, %r477, %r4;
	add.s32 	%r476, %r476, %r4;
	@%p5 bra 	$L__BB4_82;
	bra.uni 	$L__BB4_72;
$L__BB4_74:
	setp.le.u32 	%p6, %r1, %r5;
	@%p6 bra 	$L__BB4_82;
	sub.s32 	%r94, %r1, %r5;
	setp.ge.s32 	%p7, %r82, %r94;
	@%p7 bra 	$L__BB4_82;
	not.b32 	%r150, %r82;
	add.s32 	%r151, %r1, %r150;
	sub.s32 	%r152, %r151, %r83;
	mul.lo.s32 	%r153, %r2, %r478;
	shl.b32 	%r154, %r153, 12;
	sub.s32 	%r95, %r152, %r154;
	shr.u32 	%r155, %r151, 8;
	add.s32 	%r96, %r155, 1;
	and.b32  	%r156, %r151, 768;
	setp.eq.s32 	%p8, %r156, 768;
	mov.u32 	%r483, %r82;
	@%p8 bra 	$L__BB4_79;
	and.b32  	%r157, %r96, 3;
	neg.s32 	%r480, %r157;
	mov.u32 	%r483, %r82;
$L__BB4_78:
	.pragma "nounroll";
	mul.wide.u32 	%rd39, %r476, 4;
	add.s64 	%rd38, %rd1, %rd39;
	// begin inline asm
	ld.global.nc.u32 %r158, [%rd38];
	// end inline asm
	mov.b32 	%f200, %r158;
	abs.f32 	%f201, %f708;
	abs.f32 	%f202, %f200;
	add.f32 	%f708, %f201, %f202;
	add.s32 	%r483, %r483, 256;
	add.s32 	%r476, %r476, 256;
	add.s32 	%r480, %r480, 1;
	setp.ne.s32 	%p9, %r480, 0;
	@%p9 bra 	$L__BB4_78;
$L__BB4_79:
	setp.lt.u32 	%p10, %r95, 768;
	@%p10 bra 	$L__BB4_82;
	add.s32 	%r485, %r483, 512;
	add.s32 	%r484, %r483, %r477;
$L__BB4_81:
	add.s32 	%r163, %r484, -256;
	mul.wide.u32 	%rd44, %r163, 4;
	add.s64 	%rd40, %rd1, %rd44;
	// begin inline asm
	ld.global.nc.u32 %r159, [%rd40];
	// end inline asm
	mov.b32 	%f203, %r159;
	abs.f32 	%f204, %f708;
	abs.f32 	%f205, %f203;
	add.f32 	%f206, %f204, %f205;
	mul.wide.u32 	%rd45, %r484, 4;
	add.s64 	%rd41, %rd1, %rd45;
	// begin inline asm
	ld.global.nc.u32 %r160, [%rd41];
	// end inline asm
	mov.b32 	%f207, %r160;
	abs.f32 	%f208, %f206;
	abs.f32 	%f209, %f207;
	add.f32 	%f210, %f208, %f209;
	add.s32 	%r164, %r484, 256;
	mul.wide.u32 	%rd46, %r164, 4;
	add.s64 	%rd42, %rd1, %rd46;
	// begin inline asm
	ld.global.nc.u32 %r161, [%rd42];
	// end inline asm
	mov.b32 	%f211, %r161;
	abs.f32 	%f212, %f210;
	abs.f32 	%f213, %f211;
	add.f32 	%f214, %f212, %f213;
	add.s32 	%r165, %r484, 512;
	mul.wide.u32 	%rd47, %r165, 4;
	add.s64 	%rd43, %rd1, %rd47;
	// begin inline asm
	ld.global.nc.u32 %r162, [%rd43];
	// end inline asm
	mov.b32 	%f215, %r162;
	abs.f32 	%f216, %f214;
	abs.f32 	%f217, %f215;
	add.f32 	%f708, %f216, %f217;
	add.s32 	%r109, %r485, 1024;
	add.s32 	%r166, %r485, 512;
	add.s32 	%r484, %r484, 1024;
	setp.lt.s32 	%p11, %r166, %r94;
	mov.u32 	%r485, %r109;
	@%p11 bra 	$L__BB4_81;
$L__BB4_82:
	// begin inline asm
	mov.u32 %r167, %laneid;
	// end inline asm
	mov.b32 	%r169, %f708;
	mov.b32 	%r170, 1;
	mov.b32 	%r191, 31;
	mov.b32 	%r192, -1;
	// begin inline asm
	shfl.sync.down.b32 %r168, %r169, %r170, %r191, %r192;
	// end inline asm
	setp.gt.s32 	%p12, %r167, 30;
	mov.b32 	%f218, %r168;
	abs.f32 	%f219, %f708;
	abs.f32 	%f220, %f218;
	add.f32 	%f221, %f219, %f220;
	selp.f32 	%f222, %f708, %f221, %p12;
	mov.b32 	%r174, %f222;
	mov.b32 	%r175, 2;
	// begin inline asm
	shfl.sync.down.b32 %r173, %r174, %r175, %r191, %r192;
	// end inline asm
	setp.gt.s32 	%p13, %r167, 29;
	mov.b32 	%f223, %r173;
	abs.f32 	%f224, %f222;
	abs.f32 	%f225, %f223;
	add.f32 	%f226, %f225, %f224;
	selp.f32 	%f227, %f222, %f226, %p13;
	mov.b32 	%r179, %f227;
	mov.b32 	%r180, 4;
	// begin inline asm
	shfl.sync.down.b32 %r178, %r179, %r180, %r191, %r192;
	// end inline asm
	setp.gt.s32 	%p14, %r167, 27;
	mov.b32 	%f228, %r178;
	abs.f32 	%f229, %f227;
	abs.f32 	%f230, %f228;
	add.f32 	%f231, %f230, %f229;
	selp.f32 	%f232, %f227, %f231, %p14;
	mov.b32 	%r184, %f232;
	mov.b32 	%r185, 8;
	// begin inline asm
	shfl.sync.down.b32 %r183, %r184, %r185, %r191, %r192;
	// end inline asm
	setp.gt.s32 	%p15, %r167, 23;
	mov.b32 	%f233, %r183;
	abs.f32 	%f234, %f232;
	abs.f32 	%f235, %f233;
	add.f32 	%f70, %f235, %f234;
	selp.f32 	%f710, %f232, %f70, %p15;
	mov.b32 	%r189, %f710;
	mov.b32 	%r190, 16;
	// begin inline asm
	shfl.sync.down.b32 %r188, %r189, %r190, %r191, %r192;
	// end inline asm
	setp.gt.s32 	%p16, %r167, 15;
	@%p16 bra 	$L__BB4_85;
	mov.b32 	%f236, %r188;
	abs.f32 	%f237, %f70;
	abs.f32 	%f238, %f236;
	add.f32 	%f710, %f238, %f237;
	setp.ne.s32 	%p17, %r167, 0;
	@%p17 bra 	$L__BB4_85;
	shr.u32 	%r193, %r82, 3;
	and.b32  	%r194, %r193, 124;
	mov.u32 	%r195, _ZZN3cub18CUB_300001_SM_10006detail6reduce18DeviceReduceKernelINS2_10policy_hubIfj6AbsSumE10Policy1000EPfjS5_fN4cuda3std3__410__identityEEEvT0_PT3_T1_NS0_13GridEvenShareISG_EET2_T4_E12temp_storage;
	add.s32 	%r196, %r195, %r194;
	st.shared.f32 	[%r196+8], %f710;
$L__BB4_85:
	bar.sync 	0;
	setp.ne.s32 	%p18, %r82, 0;
	@%p18 bra 	$L__BB4_87;
	ld.shared.f32 	%f239, [_ZZN3cub18CUB_300001_SM_10006detail6reduce18DeviceReduceKernelINS2_10policy_hubIfj6AbsSumE10Policy1000EPfjS5_fN4cuda3std3__410__identityEEEvT0_PT3_T1_NS0_13GridEvenShareISG_EET2_T4_E12temp_storage+12];
	abs.f32 	%f240, %f710;
	abs.f32 	%f241, %f239;
	add.f32 	%f242, %f240, %f241;
	ld.shared.f32 	%f243, [_ZZN3cub18CUB_300001_SM_10006detail6reduce18DeviceReduceKernelINS2_10policy_hubIfj6AbsSumE10Policy1000EPfjS5_fN4cuda3std3__410__identityEEEvT0_PT3_T1_NS0_13GridEvenShareISG_EET2_T4_E12temp_storage+16];
	abs.f32 	%f244, %f242;
	abs.f32 	%f245, %f243;
	add.f32 	%f246, %f245, %f244;
	ld.shared.f32 	%f247, [_ZZN3cub18CUB_300001_SM_10006detail6reduce18DeviceReduceKernelINS2_10policy_hubIfj6AbsSumE10Policy1000EPfjS5_fN4cuda3std3__410__identityEEEvT0_PT3_T1_NS0_13GridEvenShareISG_EET2_T4_E12temp_storage+20];
	abs.f32 	%f248, %f246;
	abs.f32 	%f249, %f247;
	add.f32 	%f250, %f249, %f248;
	ld.shared.f32 	%f251, [_ZZN3cub18CUB_300001_SM_10006detail6reduce18DeviceReduceKernelINS2_10policy_hubIfj6AbsSumE10Policy1000EPfjS5_fN4cuda3std3__410__identityEEEvT0_PT3_T1_NS0_13GridEvenShareISG_EET2_T4_E12temp_storage+24];
	abs.f32 	%f252, %f250;
	abs.f32 	%f253, %f251;
	add.f32 	%f254, %f253, %f252;
	ld.shared.f32 	%f255, [_ZZN3cub18CUB_300001_SM_10006detail6reduce18DeviceReduceKernelINS2_10policy_hubIfj6AbsSumE10Policy1000EPfjS5_fN4cuda3std3__410__identityEEEvT0_PT3_T1_NS0_13GridEvenShareISG_EET2_T4_E12temp_storage+28];
	abs.f32 	%f256, %f254;
	abs.f32 	%f257, %f255;
	add.f32 	%f258, %f257, %f256;
	ld.shared.f32 	%f259, [_ZZN3cub18CUB_300001_SM_10006detail6reduce18DeviceReduceKernelINS2_10policy_hubIfj6AbsSumE10Policy1000EPfjS5_fN4cuda3std3__410__identityEEEvT0_PT3_T1_NS0_13GridEvenShareISG_EET2_T4_E12temp_storage+32];
	abs.f32 	%f260, %f258;
	abs.f32 	%f261, %f259;
	add.f32 	%f262, %f261, %f260;
	ld.shared.f32 	%f263, [_ZZN3cub18CUB_300001_SM_10006detail6reduce18DeviceReduceKernelINS2_10policy_hubIfj6AbsSumE10Policy1000EPfjS5_fN4cuda3std3__410__identityEEEvT0_PT3_T1_NS0_13GridEvenShareISG_EET2_T4_E12temp_storage+36];
	abs.f32 	%f264, %f262;
	abs.f32 	%f265, %f263;
	add.f32 	%f710, %f265, %f264;
$L__BB4_87:
	mov.u32 	%r451, %tid.x;
	setp.ne.s32 	%p96, %r451, 0;
	@%p96 bra 	$L__BB4_89;
	ld.param.u64 	%rd111, [_ZN3cub18CUB_300001_SM_10006detail6reduce18DeviceReduceKernelINS2_10policy_hubIfj6AbsSumE10Policy1000EPfjS5_fN4cuda3std3__410__identityEEEvT0_PT3_T1_NS0_13GridEvenShareISG_EET2_T4__param_1];
	cvta.to.global.u64 	%rd108, %rd111;
	mul.wide.u32 	%rd109, %r3, 4;
	add.s64 	%rd110, %rd108, %rd109;
	st.global.f32 	[%rd110], %f710;
$L__BB4_89:
	ret;

}
	// .globl	_ZN3cub18CUB_300001_SM_10006detail6reduce28DeviceReduceSingleTileKernelINS2_10policy_hubIfj6AbsSumE10Policy1000EPfS8_iS5_ffN4cuda3std3__410__identityEEEvT0_T1_T2_T3_T4_T6_
.visible .entry _ZN3cub18CUB_300001_SM_10006detail6reduce28DeviceReduceSingleTileKernelINS2_10policy_hubIfj6AbsSumE10Policy1000EPfS8_iS5_ffN4cuda3std3__410__identityEEEvT0_T1_T2_T3_T4_T6_(
	.param .u64 .ptr .align 1 _ZN3cub18CUB_300001_SM_10006detail6reduce28DeviceReduceSingleTileKernelINS2_10policy_hubIfj6AbsSumE10Policy1000EPfS8_iS5_ffN4cuda3std3__410__identityEEEvT0_T1_T2_T3_T4_T6__param_0,
	.param .u64 .ptr .align 1 _ZN3cub18CUB_300001_SM_10006detail6reduce28DeviceReduceSingleTileKernelINS2_10policy_hubIfj6AbsSumE10Policy1000EPfS8_iS5_ffN4cuda3std3__410__identityEEEvT0_T1_T2_T3_T4_T6__param_1,
	.param .u32 _ZN3cub18CUB_300001_SM_10006detail6reduce28DeviceReduceSingleTileKernelINS2_10policy_hubIfj6AbsSumE10Policy1000EPfS8_iS5_ffN4cuda3std3__410__identityEEEvT0_T1_T2_T3_T4_T6__param_2,
	.param .align 1 .b8 _ZN3cub18CUB_300001_SM_10006detail6reduce28DeviceReduceSingleTileKernelINS2_10policy_hubIfj6AbsSumE10Policy1000EPfS8_iS5_ffN4cuda3std3__410__identityEEEvT0_T1_T2_T3_T4_T6__param_3[1],
	.param .f32 _ZN3cub18CUB_300001_SM_10006detail6reduce28DeviceReduceSingleTileKernelINS2_10policy_hubIfj6AbsSumE10Policy1000EPfS8_iS5_ffN4cuda3std3__410__identityEEEvT0_T1_T2_T3_T4_T6__param_4,
	.param .align 1 .b8 _ZN3cub18CUB_300001_SM_10006detail6reduce28DeviceReduceSingleTileKernelINS2_10policy_hubIfj6AbsSumE10Policy1000EPfS8_iS5_ffN4cuda3std3__410__identityEEEvT0_T1_T2_T3_T4_T6__param_5[1]
)
.maxntid 256
.minnctapersm 1
{
	.reg .pred 	%p<99>;
	.reg .b32 	%r<415>;
	.reg .b32 	%f<719>;
	.reg .b64 	%rd<125>;
	// demoted variable
	.shared .align 4 .b8 _ZZN3cub18CUB_300001_SM_10006detail6reduce28DeviceReduceSingleTileKernelINS2_10policy_hubIfj6AbsSumE10Policy1000EPfS8_iS5_ffN4cuda3std3__410__identityEEEvT0_T1_T2_T3_T4_T6_E12temp_storage[44];
	ld.param.u64 	%rd16, [_ZN3cub18CUB_300001_SM_10006detail6reduce28DeviceReduceSingleTileKernelINS2_10policy_hubIfj6AbsSumE10Policy1000EPfS8_iS5_ffN4cuda3std3__410__identityEEEvT0_T1_T2_T3_T4_T6__param_0];
	ld.param.u64 	%rd17, [_ZN3cub18CUB_300001_SM_10006detail6reduce28DeviceReduceSingleTileKernelINS2_10policy_hubIfj6AbsSumE10Policy1000EPfS8_iS5_ffN4cuda3std3__410__identityEEEvT0_T1_T2_T3_T4_T6__param_1];
	ld.param.u32 	%r75, [_ZN3cub18CUB_300001_SM_10006detail6reduce28DeviceReduceSingleTileKernelINS2_10policy_hubIfj6AbsSumE10Policy1000EPfS8_iS5_ffN4cuda3std3__410__identityEEEvT0_T1_T2_T3_T4_T6__param_2];
	ld.param.f32 	%f78, [_ZN3cub18CUB_300001_SM_10006detail6reduce28DeviceReduceSingleTileKernelINS2_10policy_hubIfj6AbsSumE10Policy1000EPfS8_iS5_ffN4cuda3std3__410__identityEEEvT0_T1_T2_T3_T4_T6__param_4];
	cvta.to.global.u64 	%rd1, %rd17;
	setp.ne.s32 	%p1, %r75, 0;
	@%p1 bra 	$L__BB5_3;
	mov.u32 	%r388, %tid.x;
	setp.ne.s32 	%p98, %r388, 0;
	@%p98 bra 	$L__BB5_90;
	st.global.f32 	[%rd1], %f78;
	bra.uni 	$L__BB5_90;
$L__BB5_3:
	and.b64  	%rd18, %rd16, 15;
	setp.ne.s64 	%p2, %rd18, 0;
	@%p2 bra 	$L__BB5_46;
	setp.gt.s32 	%p50, %r75, 4095;
	@%p50 bra 	$L__BB5_29;
	mov.u32 	%r1, %tid.x;
	setp.ge.s32 	%p67, %r1, %r75;
	mov.f32 	%f693, 0f00000000;
	mov.u32 	%r392, %r1;
	@%p67 bra 	$L__BB5_7;
	mul.wide.u32 	%rd113, %r1, 4;
	add.s64 	%rd112, %rd16, %rd113;
	// begin inline asm
	ld.global.nc.u32 %r308, [%rd112];
	// end inline asm
	mov.b32 	%f693, %r308;
	add.s32 	%r392, %r1, 256;
$L__BB5_7:
	setp.ge.s32 	%p68, %r392, %r75;
	@%p68 bra 	$L__BB5_13;
	not.b32 	%r309, %r392;
	add.s32 	%r4, %r75, %r309;
	and.b32  	%r310, %r4, 768;
	setp.eq.s32 	%p69, %r310, 768;
	@%p69 bra 	$L__BB5_11;
	mul.wide.u32 	%rd114, %r392, 4;
	add.s64 	%rd121, %rd16, %rd114;
	shr.u32 	%r311, %r4, 8;
	add.s32 	%r312, %r311, 1;
	and.b32  	%r313, %r312, 3;
	neg.s32 	%r390, %r313;
$L__BB5_10:
	.pragma "nounroll";
	// begin inline asm
	ld.global.nc.u32 %r314, [%rd121];
	// end inline asm
	mov.b32 	%f574, %r314;
	abs.f32 	%f575, %f693;
	abs.f32 	%f576, %f574;
	add.f32 	%f693, %f575, %f576;
	add.s32 	%r392, %r392, 256;
	add.s64 	%rd121, %rd121, 1024;
	add.s32 	%r390, %r390, 1;
	setp.ne.s32 	%p70, %r390, 0;
	@%p70 bra 	$L__BB5_10;
$L__BB5_11:
	setp.lt.u32 	%p71, %r4, 768;
	@%p71 bra 	$L__BB5_13;
$L__BB5_12:
	mul.wide.s32 	%rd120, %r392, 4;
	add.s64 	%rd116, %rd16, %rd120;
	// begin inline asm
	ld.global.nc.u32 %r315, [%rd116];
	// end inline asm
	mov.b32 	%f577, %r315;
	abs.f32 	%f578, %f693;
	abs.f32 	%f579, %f577;
	add.f32 	%f580, %f578, %f579;
	add.s64 	%rd117, %rd116, 1024;
	// begin inline asm
	ld.global.nc.u32 %r316, [%rd117];
	// end inline asm
	mov.b32 	%f581, %r316;
	abs.f32 	%f582, %f580;
	abs.f32 	%f583, %f581;
	add.f32 	%f584, %f582, %f583;
	add.s64 	%rd118, %rd116, 2048;
	// begin inline asm
	ld.global.nc.u32 %r317, [%rd118];
	// end inline asm
	mov.b32 	%f585, %r317;
	abs.f32 	%f586, %f584;
	abs.f32 	%f587, %f585;
	add.f32 	%f588, %f586, %f587;
	add.s64 	%rd119, %rd116, 3072;
	// begin inline asm
	ld.global.nc.u32 %r318, [%rd119];
	// end inline asm
	mov.b32 	%f589, %r318;
	abs.f32 	%f590, %f588;
	abs.f32 	%f591, %f589;
	add.f32 	%f693, %f590, %f591;
	add.s32 	%r392, %r392, 1024;
	setp.lt.s32 	%p72, %r392, %r75;
	@%p72 bra 	$L__BB5_12;
$L__BB5_13:
	setp.lt.s32 	%p73, %r75, 256;
	@%p73 bra 	$L__BB5_19;
	// begin inline asm
	mov.u32 %r357, %laneid;
	// end inline asm
	mov.b32 	%r359, %f693;
	mov.b32 	%r360, 1;
	mov.b32 	%r381, 31;
	mov.b32 	%r382, -1;
	// begin inline asm
	shfl.sync.down.b32 %r358, %r359, %r360, %r381, %r382;
	// end inline asm
	setp.gt.s32 	%p90, %r357, 30;
	mov.b32 	%f637, %r358;
	abs.f32 	%f638, %f693;
	abs.f32 	%f639, %f637;
	add.f32 	%f640, %f638, %f639;
	selp.f32 	%f641, %f693, %f640, %p90;
	mov.b32 	%r364, %f641;
	mov.b32 	%r365, 2;
	// begin inline asm
	shfl.sync.down.b32 %r363, %r364, %r365, %r381, %r382;
	// end inline asm
	setp.gt.s32 	%p91, %r357, 29;
	mov.b32 	%f642, %r363;
	abs.f32 	%f643, %f641;
	abs.f32 	%f644, %f642;
	add.f32 	%f645, %f644, %f643;
	selp.f32 	%f646, %f641, %f645, %p91;
	mov.b32 	%r369, %f646;
	mov.b32 	%r370, 4;
	// begin inline asm
	shfl.sync.down.b32 %r368, %r369, %r370, %r381, %r382;
	// end inline asm
	setp.gt.s32 	%p92, %r357, 27;
	mov.b32 	%f647, %r368;
	abs.f32 	%f648, %f646;
	abs.f32 	%f649, %f647;
	add.f32 	%f650, %f649, %f648;
	selp.f32 	%f651, %f646, %f650, %p92;
	mov.b32 	%r374, %f651;
	mov.b32 	%r375, 8;
	// begin inline asm
	shfl.sync.down.b32 %r373, %r374, %r375, %r381, %r382;
	// end inline asm
	setp.gt.s32 	%p93, %r357, 23;
	mov.b32 	%f652, %r373;
	abs.f32 	%f653, %f651;
	abs.f32 	%f654, %f652;
	add.f32 	%f10, %f654, %f653;
	selp.f32 	%f718, %f651, %f10, %p93;
	mov.b32 	%r379, %f718;
	mov.b32 	%r380, 16;
	// begin inline asm
	shfl.sync.down.b32 %r378, %r379, %r380, %r381, %r382;
	// end inline asm
	setp.gt.s32 	%p94, %r357, 15;
	@%p94 bra 	$L__BB5_17;
	mov.b32 	%f655, %r378;
	abs.f32 	%f656, %f10;
	abs.f32 	%f657, %f655;
	add.f32 	%f718, %f657, %f656;
	setp.ne.s32 	%p95, %r357, 0;
	@%p95 bra 	$L__BB5_17;
	shr.u32 	%r383, %r1, 3;
	and.b32  	%r384, %r383, 124;
	mov.u32 	%r385, _ZZN3cub18CUB_300001_SM_10006detail6reduce28DeviceReduceSingleTileKernelINS2_10policy_hubIfj6AbsSumE10Policy1000EPfS8_iS5_ffN4cuda3std3__410__identityEEEvT0_T1_T2_T3_T4_T6_E12temp_storage;
	add.s32 	%r386, %r385, %r384;
	st.shared.f32 	[%r386+8], %f718;
$L__BB5_17:
	bar.sync 	0;
	setp.ne.s32 	%p96, %r1, 0;
	@%p96 bra 	$L__BB5_88;
	ld.shared.f32 	%f658, [_ZZN3cub18CUB_300001_SM_10006detail6reduce28DeviceReduceSingleTileKernelINS2_10policy_hubIfj6AbsSumE10Policy1000EPfS8_iS5_ffN4cuda3std3__410__identityEEEvT0_T1_T2_T3_T4_T6_E12temp_storage+12];
	abs.f32 	%f659, %f718;
	abs.f32 	%f660, %f658;
	add.f32 	%f661, %f659, %f660;
	ld.shared.f32 	%f662, [_ZZN3cub18CUB_300001_SM_10006detail6reduce28DeviceReduceSingleTileKernelINS2_10policy_hubIfj6AbsSumE10Policy1000EPfS8_iS5_ffN4cuda3std3__410__identityEEEvT0_T1_T2_T3_T4_T6_E12temp_storage+16];
	abs.f32 	%f663, %f661;
	abs.f32 	%f664, %f662;
	add.f32 	%f665, %f664, %f663;
	ld.shared.f32 	%f666, [_ZZN3cub18CUB_300001_SM_10006detail6reduce28DeviceReduceSingleTileKernelINS2_10policy_hubIfj6AbsSumE10Policy1000EPfS8_iS5_ffN4cuda3std3__410__identityEEEvT0_T1_T2_T3_T4_T6_E12temp_storage+20];
	abs.f32 	%f667, %f665;
	abs.f32 	%f668, %f666;
	add.f32 	%f669, %f668, %f667;
	ld.shared.f32 	%f670, [_ZZN3cub18CUB_300001_SM_10006detail6reduce28DeviceReduceSingleTileKernelINS2_10policy_hubIfj6AbsSumE10Policy1000EPfS8_iS5_ffN4cuda3std3__410__identityEEEvT0_T1_T2_T3_T4_T6_E12temp_storage+24];
	abs.f32 	%f671, %f669;
	abs.f32 	%f672, %f670;
	add.f32 	%f673, %f672, %f671;
	ld.shared.f32 	%f674, [_ZZN3cub18CUB_300001_SM_10006detail6reduce28DeviceReduceSingleTileKernelINS2_10policy_hubIfj6AbsSumE10Policy1000EPfS8_iS5_ffN4cuda3std3__410__identityEEEvT0_T1_T2_T3_T4_T6_E12temp_storage+28];
	abs.f32 	%f675, %f673;
	abs.f32 	%f676, %f674;
	add.f32 	%f677, %f676, %f675;
	ld.shared.f32 	%f678, [_ZZN3cub18CUB_300001_SM_10006detail6reduce28DeviceReduceSingleTileKernelINS2_10policy_hubIfj6AbsSumE10Policy1000EPfS8_iS5_ffN4cuda3std3__410__identityEEEvT0_T1_T2_T3_T4_T6_E12temp_storage+32];
	abs.f32 	%f679, %f677;
	abs.f32 	%f680, %f678;
	add.f32 	%f681, %f680, %f679;
	ld.shared.f32 	%f682, [_ZZN3cub18CUB_300001_SM_10006detail6reduce28DeviceReduceSingleTileKernelINS2_10policy_hubIfj6AbsSumE10Policy1000EPfS8_iS5_ffN4cuda3std3__410__identityEEEvT0_T1_T2_T3_T4_T6_E12temp_storage+36];
	abs.f32 	%f683, %f681;
	abs.f32 	%f684, %f682;
	add.f32 	%f718, %f684, %f683;
	bra.uni 	$L__BB5_88;
$L__BB5_19:
	// begin inline asm
	mov.u32 %r319, %laneid;
	// end inline asm
	and.b32  	%r345, %r1, 992;
	add.s32 	%r346, %r345, 32;
	setp.gt.s32 	%p74, %r346, %r75;
	not.b32 	%r347, %r345;
	add.s32 	%r348, %r75, %r347;
	selp.b32 	%r343, %r348, 31, %p74;
	mov.b32 	%r321, %f693;
	mov.b32 	%r322, 1;
	mov.b32 	%r344, -1;
	// begin inline asm
	shfl.sync.down.b32 %r320, %r321, %r322, %r343, %r344;
	// end inline asm
	setp.lt.s32 	%p75, %r319, %r343;
	mov.b32 	%f592, %r320;
	abs.f32 	%f593, %f693;
	abs.f32 	%f594, %f592;
	add.f32 	%f595, %f593, %f594;
	selp.f32 	%f596, %f595, %f693, %p75;
	mov.b32 	%r326, %f596;
	mov.b32 	%r327, 2;
	// begin inline asm
	shfl.sync.down.b32 %r325, %r326, %r327, %r343, %r344;
	// end inline asm
	add.s32 	%r349, %r319, 2;
	setp.gt.s32 	%p76, %r349, %r343;
	mov.b32 	%f597, %r325;
	abs.f32 	%f598, %f596;
	abs.f32 	%f599, %f597;
	add.f32 	%f600, %f599, %f598;
	selp.f32 	%f601, %f596, %f600, %p76;
	mov.b32 	%r331, %f601;
	mov.b32 	%r332, 4;
	// begin inline asm
	shfl.sync.down.b32 %r330, %r331, %r332, %r343, %r344;
	// end inline asm
	add.s32 	%r350, %r319, 4;
	setp.gt.s32 	%p77, %r350, %r343;
	mov.b32 	%f602, %r330;
	abs.f32 	%f603, %f601;
	abs.f32 	%f604, %f602;
	add.f32 	%f605, %f604, %f603;
	selp.f32 	%f606, %f601, %f605, %p77;
	mov.b32 	%r336, %f606;
	mov.b32 	%r337, 8;
	// begin inline asm
	shfl.sync.down.b32 %r335, %r336, %r337, %r343, %r344;
	// end inline asm
	add.s32 	%r351, %r319, 8;
	setp.gt.s32 	%p78, %r351, %r343;
	mov.b32 	%f607, %r335;
	abs.f32 	%f608, %f606;
	abs.f32 	%f609, %f607;
	add.f32 	%f610, %f609, %f608;
	selp.f32 	%f611, %f606, %f610, %p78;
	mov.b32 	%r341, %f611;
	mov.b32 	%r342, 16;
	// begin inline asm
	shfl.sync.down.b32 %r340, %r341, %r342, %r343, %r344;
	// end inline asm
	add.s32 	%r352, %r319, 16;
	setp.gt.s32 	%p79, %r352, %r343;
	mov.b32 	%f612, %r340;
	abs.f32 	%f613, %f611;
	abs.f32 	%f614, %f612;
	add.f32 	%f615, %f614, %f613;
	selp.f32 	%f718, %f611, %f615, %p79;
	setp.ne.s32 	%p80, %r319, 0;
	@%p80 bra 	$L__BB5_21;
	shr.u32 	%r353, %r1, 3;
	and.b32  	%r354, %r353, 124;
	mov.u32 	%r355, _ZZN3cub18CUB_300001_SM_10006detail6reduce28DeviceReduceSingleTileKernelINS2_10policy_hubIfj6AbsSumE10Policy1000EPfS8_iS5_ffN4cuda3std3__410__identityEEEvT0_T1_T2_T3_T4_T6_E12temp_storage;
	add.s32 	%r356, %r355, %r354;
	st.shared.f32 	[%r356+8], %f718;
$L__BB5_21:
	bar.sync 	0;
	setp.ne.s32 	%p81, %r1, 0;
	setp.lt.s32 	%p82, %r75, 33;
	or.pred  	%p83, %p81, %p82;
	@%p83 bra 	$L__BB5_88;
	ld.shared.f32 	%f616, [_ZZN3cub18CUB_300001_SM_10006detail6reduce28DeviceReduceSingleTileKernelINS2_10policy_hubIfj6AbsSumE10Policy1000EPfS8_iS5_ffN4cuda3std3__410__identityEEEvT0_T1_T2_T3_T4_T6_E12temp_storage+12];
	abs.f32 	%f617, %f718;
	abs.f32 	%f618, %f616;
	add.f32 	%f718, %f617, %f618;
	setp.lt.u32 	%p84, %r75, 65;
	@%p84 bra 	$L__BB5_88;
	ld.shared.f32 	%f619, [_ZZN3cub18CUB_300001_SM_10006detail6reduce28DeviceReduceSingleTileKernelINS2_10policy_hubIfj6AbsSumE10Policy1000EPfS8_iS5_ffN4cuda3std3__410__identityEEEvT0_T1_T2_T3_T4_T6_E12temp_storage+16];
	abs.f32 	%f620, %f718;
	abs.f32 	%f621, %f619;
	add.f32 	%f718, %f620, %f621;
	setp.lt.u32 	%p85, %r75, 97;
	@%p85 bra 	$L__BB5_88;
	ld.shared.f32 	%f622, [_ZZN3cub18CUB_300001_SM_10006detail6reduce28DeviceReduceSingleTileKernelINS2_10policy_hubIfj6AbsSumE10Policy1000EPfS8_iS5_ffN4cuda3std3__410__identityEEEvT0_T1_T2_T3_T4_T6_E12temp_storage+20];
	abs.f32 	%f623, %f718;
	abs.f32 	%f624, %f622;
	add.f32 	%f718, %f623, %f624;
	setp.lt.u32 	%p86, %r75, 129;
	@%p86 bra 	$L__BB5_88;
	ld.shared.f32 	%f625, [_ZZN3cub18CUB_300001_SM_10006detail6reduce28DeviceReduceSingleTileKernelINS2_10policy_hubIfj6AbsSumE10Policy1000EPfS8_iS5_ffN4cuda3std3__410__identityEEEvT0_T1_T2_T3_T4_T6_E12temp_storage+24];
	abs.f32 	%f626, %f718;
	abs.f32 	%f627, %f625;
	add.f32 	%f718, %f626, %f627;
	setp.lt.u32 	%p87, %r75, 161;
	@%p87 bra 	$L__BB5_88;
	ld.shared.f32 	%f628, [_ZZN3cub18CUB_300001_SM_10006detail6reduce28DeviceReduceSingleTileKernelINS2_10policy_hubIfj6AbsSumE10Policy1000EPfS8_iS5_ffN4cuda3std3__410__identityEEEvT0_T1_T2_T3_T4_T6_E12temp_storage+28];
	abs.f32 	%f629, %f718;
	abs.f32 	%f630, %f628;
	add.f32 	%f718, %f629, %f630;
	setp.lt.u32 	%p88, %r75, 193;
	@%p88 bra 	$L__BB5_88;
	ld.shared.f32 	%f631, [_ZZN3cub18CUB_300001_SM_10006detail6reduce28DeviceReduceSingleTileKernelINS2_10policy_hubIfj6AbsSumE10Policy1000EPfS8_iS5_ffN4cuda3std3__410__identityEEEvT0_T1_T2_T3_T4_T6_E12temp_storage+32];
	abs.f32 	%f632, %f718;
	abs.f32 	%f633, %f631;
	add.f32 	%f718, %f632, %f633;
	setp.lt.u32 	%p89, %r75, 225;
	@%p89 bra 	$L__BB5_88;
	ld.shared.f32 	%f634, [_ZZN3cub18CUB_300001_SM_10006detail6reduce28DeviceReduceSingleTileKernelINS2_10policy_hubIfj6AbsSumE10Policy1000EPfS8_iS5_ffN4cuda3std3__410__identityEEEvT0_T1_T2_T3_T4_T6_E12temp_storage+36];
	abs.f32 	%f635, %f718;
	abs.f32 	%f636, %f634;
	add.f32 	%f718, %f635, %f636;
	bra.uni 	$L__BB5_88;
$L__BB5_29:
	mov.u32 	%r15, %tid.x;
	shl.b32 	%r232, %r15, 2;
	mul.wide.u32 	%rd86, %r232, 4;
	add.s64 	%rd76, %rd16, %rd86;
	// begin inline asm
	ld.global.nc.v2.u64 {%rd74, %rd75}, [%rd76];
	// end inline asm
	mov.b64 	{%r233, %r234}, %rd75;
	mov.b64 	{%r235, %r236}, %rd74;
	mov.b32 	%f382, %r236;
	mov.b32 	%f383, %r235;
	mov.b32 	%f384, %r234;
	mov.b32 	%f385, %r233;
	add.s64 	%rd79, %rd76, 4096;
	// begin inline asm
	ld.global.nc.v2.u64 {%rd77, %rd78}, [%rd79];
	// end inline asm
	mov.b64 	{%r237, %r238}, %rd78;
	mov.b64 	{%r239, %r240}, %rd77;
	mov.b32 	%f386, %r240;
	mov.b32 	%f387, %r239;
	mov.b32 	%f388, %r238;
	mov.b32 	%f389, %r237;
	add.s64 	%rd82, %rd76, 8192;
	// begin inline asm
	ld.global.nc.v2.u64 {%rd80, %rd81}, [%rd82];
	// end inline asm
	mov.b64 	{%r241, %r242}, %rd81;
	mov.b64 	{%r243, %r244}, %rd80;
	mov.b32 	%f390, %r244;
	mov.b32 	%f391, %r243;
	mov.b32 	%f392, %r242;
	mov.b32 	%f393, %r241;
	add.s64 	%rd85, %rd76, 12288;
	// begin inline asm
	ld.global.nc.v2.u64 {%rd83, %rd84}, [%rd85];
	// end inline asm
	mov.b64 	{%r245, %r246}, %rd84;
	mov.b64 	{%r247, %r248}, %rd83;
	mov.b32 	%f394, %r248;
	mov.b32 	%f395, %r247;
	mov.b32 	%f396, %r246;
	mov.b32 	%f397, %r245;
	abs.f32 	%f398, %f383;
	abs.f32 	%f399, %f382;
	add.f32 	%f400, %f398, %f399;
	abs.f32 	%f401, %f400;
	abs.f32 	%f402, %f385;
	add.f32 	%f403, %f401, %f402;
	abs.f32 	%f404, %f403;
	abs.f32 	%f405, %f384;
	add.f32 	%f406, %f404, %f405;
	abs.f32 	%f407, %f406;
	abs.f32 	%f408, %f387;
	add.f32 	%f409, %f407, %f408;
	abs.f32 	%f410, %f409;
	abs.f32 	%f411, %f386;
	add.f32 	%f412, %f410, %f411;
	abs.f32 	%f413, %f412;
	abs.f32 	%f414, %f389;
	add.f32 	%f415, %f413, %f414;
	abs.f32 	%f416, %f415;
	abs.f32 	%f417, %f388;
	add.f32 	%f418, %f416, %f417;
	abs.f32 	%f419, %f418;
	abs.f32 	%f420, %f391;
	add.f32 	%f421, %f419, %f420;
	abs.f32 	%f422, %f421;
	abs.f32 	%f423, %f390;
	add.f32 	%f424, %f422, %f423;
	abs.f32 	%f425, %f424;
	abs.f32 	%f426, %f393;
	add.f32 	%f427, %f425, %f426;
	abs.f32 	%f428, %f427;
	abs.f32 	%f429, %f392;
	add.f32 	%f430, %f428, %f429;
	abs.f32 	%f431, %f430;
	abs.f32 	%f432, %f395;
	add.f32 	%f433, %f431, %f432;
	abs.f32 	%f434, %f433;
	abs.f32 	%f435, %f394;
	add.f32 	%f436, %f434, %f435;
	abs.f32 	%f437, %f436;
	abs.f32 	%f438, %f397;
	add.f32 	%f439, %f437, %f438;
	abs.f32 	%f440, %f439;
	abs.f32 	%f441, %f396;
	add.f32 	%f701, %f440, %f441;
	setp.lt.u32 	%p51, %r75, 8192;
	mov.b32 	%r395, 4096;
	@%p51 bra 	$L__BB5_33;
	add.s32 	%r16, %r75, -4096;
	mov.b32 	%r395, 4096;
$L__BB5_31:
	mul.wide.s32 	%rd99, %r395, 4;
	add.s64 	%rd89, %rd76, %rd99;
	// begin inline asm
	ld.global.nc.v2.u64 {%rd87, %rd88}, [%rd89];
	// end inline asm
	mov.b64 	{%r250, %r251}, %rd88;
	mov.b64 	{%r252, %r253}, %rd87;
	mov.b32 	%f442, %r253;
	mov.b32 	%f443, %r252;
	mov.b32 	%f444, %r251;
	mov.b32 	%f445, %r250;
	add.s64 	%rd92, %rd89, 4096;
	// begin inline asm
	ld.global.nc.v2.u64 {%rd90, %rd91}, [%rd92];
	// end inline asm
	mov.b64 	{%r254, %r255}, %rd91;
	mov.b64 	{%r256, %r257}, %rd90;
	mov.b32 	%f446, %r257;
	mov.b32 	%f447, %r256;
	mov.b32 	%f448, %r255;
	mov.b32 	%f449, %r254;
	add.s64 	%rd95, %rd89, 8192;
	// begin inline asm
	ld.global.nc.v2.u64 {%rd93, %rd94}, [%rd95];
	// end inline asm
	mov.b64 	{%r258, %r259}, %rd94;
	mov.b64 	{%r260, %r261}, %rd93;
	mov.b32 	%f450, %r261;
	mov.b32 	%f451, %r260;
	mov.b32 	%f452, %r259;
	mov.b32 	%f453, %r258;
	add.s64 	%rd98, %rd89, 12288;
	// begin inline asm
	ld.global.nc.v2.u64 {%rd96, %rd97}, [%rd98];
	// end inline asm
	mov.b64 	{%r262, %r263}, %rd97;
	mov.b64 	{%r264, %r265}, %rd96;
	mov.b32 	%f454, %r265;
	mov.b32 	%f455, %r264;
	mov.b32 	%f456, %r263;
	mov.b32 	%f457, %r262;
	abs.f32 	%f458, %f701;
	abs.f32 	%f459, %f443;
	add.f32 	%f460, %f458, %f459;
	abs.f32 	%f461, %f460;
	abs.f32 	%f462, %f442;
	add.f32 	%f463, %f461, %f462;
	abs.f32 	%f464, %f463;
	abs.f32 	%f465, %f445;
	add.f32 	%f466, %f464, %f465;
	abs.f32 	%f467, %f466;
	abs.f32 	%f468, %f444;
	add.f32 	%f469, %f467, %f468;
	abs.f32 	%f470, %f469;
	abs.f32 	%f471, %f447;
	add.f32 	%f472, %f470, %f471;
	abs.f32 	%f473, %f472;
	abs.f32 	%f474, %f446;
	add.f32 	%f475, %f473, %f474;
	abs.f32 	%f476, %f475;
	abs.f32 	%f477, %f449;
	add.f32 	%f478, %f476, %f477;
	abs.f32 	%f479, %f478;
	abs.f32 	%f480, %f448;
	add.f32 	%f481, %f479, %f480;
	abs.f32 	%f482, %f481;
	abs.f32 	%f483, %f451;
	add.f32 	%f484, %f482, %f483;
	abs.f32 	%f485, %f484;
	abs.f32 	%f486, %f450;
	add.f32 	%f487, %f485, %f486;
	abs.f32 	%f488, %f487;
	abs.f32 	%f489, %f453;
	add.f32 	%f490, %f488, %f489;
	abs.f32 	%f491, %f490;
	abs.f32 	%f492, %f452;
	add.f32 	%f493, %f491, %f492;
	abs.f32 	%f494, %f493;
	abs.f32 	%f495, %f455;
	add.f32 	%f496, %f494, %f495;
	abs.f32 	%f497, %f496;
	abs.f32 	%f498, %f454;
	add.f32 	%f499, %f497, %f498;
	abs.f32 	%f500, %f499;
	abs.f32 	%f501, %f457;
	add.f32 	%f502, %f500, %f501;
	abs.f32 	%f503, %f502;
	abs.f32 	%f504, %f456;
	add.f32 	%f701, %f503, %f504;
	sub.s32 	%r266, %r75, %r395;
	setp.lt.s32 	%p52, %r266, 4096;
	@%p52 bra 	$L__BB5_41;
	add.s32 	%r395, %r395, 4096;
	setp.le.s32 	%p53, %r395, %r16;
	@%p53 bra 	$L__BB5_31;
$L__BB5_33:
	setp.le.s32 	%p54, %r75, %r395;
	@%p54 bra 	$L__BB5_41;
	sub.s32 	%r20, %r75, %r395;
	setp.ge.s32 	%p55, %r15, %r20;
	@%p55 bra 	$L__BB5_41;
	not.b32 	%r267, %r15;
	add.s32 	%r268, %r75, %r267;
	sub.s32 	%r21, %r268, %r395;
	and.b32  	%r269, %r21, 768;
	setp.eq.s32 	%p56, %r269, 768;
	mov.u32 	%r399, %r15;
	@%p56 bra 	$L__BB5_38;
	add.s32 	%r397, %r15, %r395;
	shr.u32 	%r270, %r21, 8;
	add.s32 	%r271, %r270, 1;
	and.b32  	%r272, %r271, 3;
	neg.s32 	%r396, %r272;
	mov.u32 	%r399, %r15;
$L__BB5_37:
	.pragma "nounroll";
	mul.wide.u32 	%rd101, %r397, 4;
	add.s64 	%rd100, %rd16, %rd101;
	// begin inline asm
	ld.global.nc.u32 %r273, [%rd100];
	// end inline asm
	mov.b32 	%f506, %r273;
	abs.f32 	%f507, %f701;
	abs.f32 	%f508, %f506;
	add.f32 	%f701, %f507, %f508;
	add.s32 	%r399, %r399, 256;
	add.s32 	%r397, %r397, 256;
	add.s32 	%r396, %r396, 1;
	setp.ne.s32 	%p57, %r396, 0;
	@%p57 bra 	$L__BB5_37;
$L__BB5_38:
	setp.lt.u32 	%p58, %r21, 768;
	@%p58 bra 	$L__BB5_41;
	cvt.u64.u32 	%rd102, %r399;
	cvt.u64.u32 	%rd103, %r395;
	add.s64 	%rd104, %rd102, %rd103;
	shl.b64 	%rd105, %rd104, 2;
	add.s64 	%rd106, %rd105, %rd16;
	add.s64 	%rd122, %rd106, 2048;
	add.s32 	%r400, %r399, %r395;
$L__BB5_40:
	mul.wide.u32 	%rd111, %r400, 4;
	add.s64 	%rd107, %rd16, %rd111;
	// begin inline asm
	ld.global.nc.u32 %r274, [%rd107];
	// end inline asm
	mov.b32 	%f509, %r274;
	abs.f32 	%f510, %f701;
	abs.f32 	%f511, %f509;
	add.f32 	%f512, %f510, %f511;
	add.s64 	%rd108, %rd122, -1024;
	// begin inline asm
	ld.global.nc.u32 %r275, [%rd108];
	// end inline asm
	mov.b32 	%f513, %r275;
	abs.f32 	%f514, %f512;
	abs.f32 	%f515, %f513;
	add.f32 	%f516, %f514, %f515;
	// begin inline asm
	ld.global.nc.u32 %r276, [%rd122];
	// end inline asm
	mov.b32 	%f517, %r276;
	abs.f32 	%f518, %f516;
	abs.f32 	%f519, %f517;
	add.f32 	%f520, %f518, %f519;
	add.s64 	%rd110, %rd122, 1024;
	// begin inline asm
	ld.global.nc.u32 %r277, [%rd110];
	// end inline asm
	mov.b32 	%f521, %r277;
	abs.f32 	%f522, %f520;
	abs.f32 	%f523, %f521;
	add.f32 	%f701, %f522, %f523;
	add.s32 	%r399, %r399, 1024;
	add.s64 	%rd122, %rd122, 4096;
	add.s32 	%r400, %r400, 1024;
	setp.lt.s32 	%p59, %r399, %r20;
	@%p59 bra 	$L__BB5_40;
$L__BB5_41:
	// begin inline asm
	mov.u32 %r278, %laneid;
	// end inline asm
	mov.b32 	%r280, %f701;
	mov.b32 	%r281, 1;
	mov.b32 	%r302, 31;
	mov.b32 	%r303, -1;
	// begin inline asm
	shfl.sync.down.b32 %r279, %r280, %r281, %r302, %r303;
	// end inline asm
	setp.gt.s32 	%p60, %r278, 30;
	mov.b32 	%f524, %r279;
	abs.f32 	%f525, %f701;
	abs.f32 	%f526, %f524;
	add.f32 	%f527, %f525, %f526;
	selp.f32 	%f528, %f701, %f527, %p60;
	mov.b32 	%r285, %f528;
	mov.b32 	%r286, 2;
	// begin inline asm
	shfl.sync.down.b32 %r284, %r285, %r286, %r302, %r303;
	// end inline asm
	setp.gt.s32 	%p61, %r278, 29;
	mov.b32 	%f529, %r284;
	abs.f32 	%f530, %f528;
	abs.f32 	%f531, %f529;
	add.f32 	%f532, %f531, %f530;
	selp.f32 	%f533, %f528, %f532, %p61;
	mov.b32 	%r290, %f533;
	mov.b32 	%r291, 4;
	// begin inline asm
	shfl.sync.down.b32 %r289, %r290, %r291, %r302, %r303;
	// end inline asm
	setp.gt.s32 	%p62, %r278, 27;
	mov.b32 	%f534, %r289;
	abs.f32 	%f535, %f533;
	abs.f32 	%f536, %f534;
	add.f32 	%f537, %f536, %f535;
	selp.f32 	%f538, %f533, %f537, %p62;
	mov.b32 	%r295, %f538;
	mov.b32 	%r296, 8;
	// begin inline asm
	shfl.sync.down.b32 %r294, %r295, %r296, %r302, %r303;
	// end inline asm
	setp.gt.s32 	%p63, %r278, 23;
	mov.b32 	%f539, %r294;
	abs.f32 	%f540, %f538;
	abs.f32 	%f541, %f539;
	add.f32 	%f34, %f541, %f540;
	selp.f32 	%f718, %f538, %f34, %p63;
	mov.b32 	%r300, %f718;
	mov.b32 	%r301, 16;
	// begin inline asm
	shfl.sync.down.b32 %r299, %r300, %r301, %r302, %r303;
	// end inline asm
	setp.gt.s32 	%p64, %r278, 15;
	@%p64 bra 	$L__BB5_44;
	mov.b32 	%f542, %r299;
	abs.f32 	%f543, %f34;
	abs.f32 	%f544, %f542;
	add.f32 	%f718, %f544, %f543;
	setp.ne.s32 	%p65, %r278, 0;
	@%p65 bra 	$L__BB5_44;
	shr.u32 	%r304, %r15, 3;
	and.b32  	%r305, %r304, 124;
	mov.u32 	%r306, _ZZN3cub18CUB_300001_SM_10006detail6reduce28DeviceReduceSingleTileKernelINS2_10policy_hubIfj6AbsSumE10Policy1000EPfS8_iS5_ffN4cuda3std3__410__identityEEEvT0_T1_T2_T3_T4_T6_E12temp_storage;
	add.s32 	%r307, %r306, %r305;
	st.shared.f32 	[%r307+8], %f718;
$L__BB5_44:
	bar.sync 	0;
	setp.ne.s32 	%p66, %r15, 0;
	@%p66 bra 	$L__BB5_88;
	ld.shared.f32 	%f545, [_ZZN3cub18CUB_300001_SM_10006detail6reduce28DeviceReduceSingleTileKernelINS2_10policy_hubIfj6AbsSumE10Policy1000EPfS8_iS5_ffN4cuda3std3__410__identityEEEvT0_T1_T2_T3_T4_T6_E12temp_storage+12];
	abs.f32 	%f546, %f718;
	abs.f32 	%f547, %f545;
	add.f32 	%f548, %f546, %f547;
	ld.shared.f32 	%f549, [_ZZN3cub18CUB_300001_SM_10006detail6reduce28DeviceReduceSingleTileKernelINS2_10policy_hubIfj6AbsSumE10Policy1000EPfS8_iS5_ffN4cuda3std3__410__identityEEEvT0_T1_T2_T3_T4_T6_E12temp_storage+16];
	abs.f32 	%f550, %f548;
	abs.f32 	%f551, %f549;
	add.f32 	%f552, %f551, %f550;
	ld.shared.f32 	%f553, [_ZZN3cub18CUB_300001_SM_10006detail6reduce28DeviceReduceSingleTileKernelINS2_10policy_hubIfj6AbsSumE10Policy1000EPfS8_iS5_ffN4cuda3std3__410__identityEEEvT0_T1_T2_T3_T4_T6_E12temp_storage+20];
	abs.f32 	%f554, %f552;
	abs.f32 	%f555, %f553;
	add.f32 	%f556, %f555, %f554;
	ld.shared.f32 	%f557, [_ZZN3cub18CUB_300001_SM_10006detail6reduce28DeviceReduceSingleTileKernelINS2_10policy_hubIfj6AbsSumE10Policy1000EPfS8_iS5_ffN4cuda3std3__410__identityEEEvT0_T1_T2_T3_T4_T6_E12temp_storage+24];
	abs.f32 	%f558, %f556;
	abs.f32 	%f559, %f557;
	add.f32 	%f560, %f559, %f558;
	ld.shared.f32 	%f561, [_ZZN3cub18CUB_300001_SM_10006detail6reduce28DeviceReduceSingleTileKernelINS2_10policy_hubIfj6AbsSumE10Policy1000EPfS8_iS5_ffN4cuda3std3__410__identityEEEvT0_T1_T2_T3_T4_T6_E12temp_storage+28];
	abs.f32 	%f562, %f560;
	abs.f32 	%f563, %f561;
	add.f32 	%f564, %f563, %f562;
	ld.shared.f32 	%f565, [_ZZN3cub18CUB_300001_SM_10006detail6reduce28DeviceReduceSingleTileKernelINS2_10policy_hubIfj6AbsSumE10Policy1000EPfS8_iS5_ffN4cuda3std3__410__identityEEEvT0_T1_T2_T3_T4_T6_E12temp_storage+32];
	abs.f32 	%f566, %f564;
	abs.f32 	%f567, %f565;
	add.f32 	%f568, %f567, %f566;
	ld.shared.f32 	%f569, [_ZZN3cub18CUB_300001_SM_10006detail6reduce28DeviceReduceSingleTileKernelINS2_10policy_hubIfj6AbsSumE10Policy1000EPfS8_iS5_ffN4cuda3std3__410__identityEEEvT0_T1_T2_T3_T4_T6_E12temp_storage+36];
	abs.f32 	%f570, %f568;
	abs.f32 	%f571, %f569;
	add.f32 	%f718, %f571, %f570;
	bra.uni 	$L__BB5_88;
$L__BB5_46:
	setp.gt.s32 	%p3, %r75, 4095;
	@%p3 bra 	$L__BB5_71;
	mov.u32 	%r38, %tid.x;
	setp.ge.s32 	%p20, %r38, %r75;
	mov.f32 	%f708, 0f00000000;
	mov.u32 	%r405, %r38;
	@%p20 bra 	$L__BB5_49;
	mul.wide.u32 	%rd66, %r38, 4;
	add.s64 	%rd65, %rd16, %rd66;
	// begin inline asm
	ld.global.nc.u32 %r152, [%rd65];
	// end inline asm
	mov.b32 	%f708, %r152;
	add.s32 	%r405, %r38, 256;
$L__BB5_49:
	setp.ge.s32 	%p21, %r405, %r75;
	@%p21 bra 	$L__BB5_55;
	not.b32 	%r153, %r405;
	add.s32 	%r41, %r75, %r153;
	and.b32  	%r154, %r41, 768;
	setp.eq.s32 	%p22, %r154, 768;
	@%p22 bra 	$L__BB5_53;
	mul.wide.u32 	%rd67, %r405, 4;
	add.s64 	%rd123, %rd16, %rd67;
	shr.u32 	%r155, %r41, 8;
	add.s32 	%r156, %r155, 1;
	and.b32  	%r157, %r156, 3;
	neg.s32 	%r403, %r157;
$L__BB5_52:
	.pragma "nounroll";
	// begin inline asm
	ld.global.nc.u32 %r158, [%rd123];
	// end inline asm
	mov.b32 	%f271, %r158;
	abs.f32 	%f272, %f708;
	abs.f32 	%f273, %f271;
	add.f32 	%f708, %f272, %f273;
	add.s32 	%r405, %r405, 256;
	add.s64 	%rd123, %rd123, 1024;
	add.s32 	%r403, %r403, 1;
	setp.ne.s32 	%p23, %r403, 0;
	@%p23 bra 	$L__BB5_52;
$L__BB5_53:
	setp.lt.u32 	%p24, %r41, 768;
	@%p24 bra 	$L__BB5_55;
$L__BB5_54:
	mul.wide.s32 	%rd73, %r405, 4;
	add.s64 	%rd69, %rd16, %rd73;
	// begin inline asm
	ld.global.nc.u32 %r159, [%rd69];
	// end inline asm
	mov.b32 	%f274, %r159;
	abs.f32 	%f275, %f708;
	abs.f32 	%f276, %f274;
	add.f32 	%f277, %f275, %f276;
	add.s64 	%rd70, %rd69, 1024;
	// begin inline asm
	ld.global.nc.u32 %r160, [%rd70];
	// end inline asm
	mov.b32 	%f278, %r160;
	abs.f32 	%f279, %f277;
	abs.f32 	%f280, %f278;
	add.f32 	%f281, %f279, %f280;
	add.s64 	%rd71, %rd69, 2048;
	// begin inline asm
	ld.global.nc.u32 %r161, [%rd71];
	// end inline asm
	mov.b32 	%f282, %r161;
	abs.f32 	%f283, %f281;
	abs.f32 	%f284, %f282;
	add.f32 	%f285, %f283, %f284;
	add.s64 	%rd72, %rd69, 3072;
	// begin inline asm
	ld.global.nc.u32 %r162, [%rd72];
	// end inline asm
	mov.b32 	%f286, %r162;
	abs.f32 	%f287, %f285;
	abs.f32 	%f288, %f286;
	add.f32 	%f708, %f287, %f288;
	add.s32 	%r405, %r405, 1024;
	setp.lt.s32 	%p25, %r405, %r75;
	@%p25 bra 	$L__BB5_54;
$L__BB5_55:
	setp.lt.s32 	%p26, %r75, 256;
	@%p26 bra 	$L__BB5_61;
	// begin inline asm
	mov.u32 %r201, %laneid;
	// end inline asm
	mov.b32 	%r203, %f708;
	mov.b32 	%r204, 1;
	mov.b32 	%r225, 31;
	mov.b32 	%r226, -1;
	// begin inline asm
	shfl.sync.down.b32 %r202, %r203, %r204, %r225, %r226;
	// end inline asm
	setp.gt.s32 	%p43, %r201, 30;
	mov.b32 	%f334, %r202;
	abs.f32 	%f335, %f708;
	abs.f32 	%f336, %f334;
	add.f32 	%f337, %f335, %f336;
	selp.f32 	%f338, %f708, %f337, %p43;
	mov.b32 	%r208, %f338;
	mov.b32 	%r209, 2;
	// begin inline asm
	shfl.sync.down.b32 %r207, %r208, %r209, %r225, %r226;
	// end inline asm
	setp.gt.s32 	%p44, %r201, 29;
	mov.b32 	%f339, %r207;
	abs.f32 	%f340, %f338;
	abs.f32 	%f341, %f339;
	add.f32 	%f342, %f341, %f340;
	selp.f32 	%f343, %f338, %f342, %p44;
	mov.b32 	%r213, %f343;
	mov.b32 	%r214, 4;
	// begin inline asm
	shfl.sync.down.b32 %r212, %r213, %r214, %r225, %r226;
	// end inline asm
	setp.gt.s32 	%p45, %r201, 27;
	mov.b32 	%f344, %r212;
	abs.f32 	%f345, %f343;
	abs.f32 	%f346, %f344;
	add.f32 	%f347, %f346, %f345;
	selp.f32 	%f348, %f343, %f347, %p45;
	mov.b32 	%r218, %f348;
	mov.b32 	%r219, 8;
	// begin inline asm
	shfl.sync.down.b32 %r217, %r218, %r219, %r225, %r226;
	// end inline asm
	setp.gt.s32 	%p46, %r201, 23;
	mov.b32 	%f349, %r217;
	abs.f32 	%f350, %f348;
	abs.f32 	%f351, %f349;
	add.f32 	%f48, %f351, %f350;
	selp.f32 	%f718, %f348, %f48, %p46;
	mov.b32 	%r223, %f718;
	mov.b32 	%r224, 16;
	// begin inline asm
	shfl.sync.down.b32 %r222, %r223, %r224, %r225, %r226;
	// end inline asm
	setp.gt.s32 	%p47, %r201, 15;
	@%p47 bra 	$L__BB5_59;
	mov.b32 	%f352, %r222;
	abs.f32 	%f353, %f48;
	abs.f32 	%f354, %f352;
	add.f32 	%f718, %f354, %f353;
	setp.ne.s32 	%p48, %r201, 0;
	@%p48 bra 	$L__BB5_59;
	shr.u32 	%r227, %r38, 3;
	and.b32  	%r228, %r227, 124;
	mov.u32 	%r229, _ZZN3cub18CUB_300001_SM_10006detail6reduce28DeviceReduceSingleTileKernelINS2_10policy_hubIfj6AbsSumE10Policy1000EPfS8_iS5_ffN4cuda3std3__410__identityEEEvT0_T1_T2_T3_T4_T6_E12temp_storage;
	add.s32 	%r230, %r229, %r228;
	st.shared.f32 	[%r230+8], %f718;
$L__BB5_59:
	bar.sync 	0;
	setp.ne.s32 	%p49, %r38, 0;
	@%p49 bra 	$L__BB5_88;
	ld.shared.f32 	%f355, [_ZZN3cub18CUB_300001_SM_10006detail6reduce28DeviceReduceSingleTileKernelINS2_10policy_hubIfj6AbsSumE10Policy1000EPfS8_iS5_ffN4cuda3std3__410__identityEEEvT0_T1_T2_T3_T4_T6_E12temp_storage+12];
	abs.f32 	%f356, %f718;
	abs.f32 	%f357, %f355;
	add.f32 	%f358, %f356, %f357;
	ld.shared.f32 	%f359, [_ZZN3cub18CUB_300001_SM_10006detail6reduce28DeviceReduceSingleTileKernelINS2_10policy_hubIfj6AbsSumE10Policy1000EPfS8_iS5_ffN4cuda3std3__410__identityEEEvT0_T1_T2_T3_T4_T6_E12temp_storage+16];
	abs.f32 	%f360, %f358;
	abs.f32 	%f361, %f359;
	add.f32 	%f362, %f361, %f360;
	ld.shared.f32 	%f363, [_ZZN3cub18CUB_300001_SM_10006detail6reduce28DeviceReduceSingleTileKernelINS2_10policy_hubIfj6AbsSumE10Policy1000EPfS8_iS5_ffN4cuda3std3__410__identityEEEvT0_T1_T2_T3_T4_T6_E12temp_storage+20];
	abs.f32 	%f364, %f362;
	abs.f32 	%f365, %f363;
	add.f32 	%f366, %f365, %f364;
	ld.shared.f32 	%f367, [_ZZN3cub18CUB_300001_SM_10006detail6reduce28DeviceReduceSingleTileKernelINS2_10policy_hubIfj6AbsSumE10Policy1000EPfS8_iS5_ffN4cuda3std3__410__identityEEEvT0_T1_T2_T3_T4_T6_E12temp_storage+24];
	abs.f32 	%f368, %f366;
	abs.f32 	%f369, %f367;
	add.f32 	%f370, %f369, %f368;
	ld.shared.f32 	%f371, [_ZZN3cub18CUB_300001_SM_10006detail6reduce28DeviceReduceSingleTileKernelINS2_10policy_hubIfj6AbsSumE10Policy1000EPfS8_iS5_ffN4cuda3std3__410__identityEEEvT0_T1_T2_T3_T4_T6_E12temp_storage+28];
	abs.f32 	%f372, %f370;
	abs.f32 	%f373, %f371;
	add.f32 	%f374, %f373, %f372;
	ld.shared.f32 	%f375, [_ZZN3cub18CUB_300001_SM_10006detail6reduce28DeviceReduceSingleTileKernelINS2_10policy_hubIfj6AbsSumE10Policy1000EPfS8_iS5_ffN4cuda3std3__410__identityEEEvT0_T1_T2_T3_T4_T6_E12temp_storage+32];
	abs.f32 	%f376, %f374;
	abs.f32 	%f377, %f375;
	add.f32 	%f378, %f377, %f376;
	ld.shared.f32 	%f379, [_ZZN3cub18CUB_300001_SM_10006detail6reduce28DeviceReduceSingleTileKernelINS2_10policy_hubIfj6AbsSumE10Policy1000EPfS8_iS5_ffN4cuda3std3__410__identityEEEvT0_T1_T2_T3_T4_T6_E12temp_storage+36];
	abs.f32 	%f380, %f378;
	abs.f32 	%f381, %f379;
	add.f32 	%f718, %f381, %f380;
	bra.uni 	$L__BB5_88;
$L__BB5_61:
	// begin inline asm
	mov.u32 %r163, %laneid;
	// end inline asm
	and.b32  	%r189, %r38, 992;
	add.s32 	%r190, %r189, 32;
	setp.gt.s32 	%p27, %r190, %r75;
	not.b32 	%r191, %r189;
	add.s32 	%r192, %r75, %r191;
	selp.b32 	%r187, %r192, 31, %p27;
	mov.b32 	%r165, %f708;
	mov.b32 	%r166, 1;
	mov.b32 	%r188, -1;
	// begin inline asm
	shfl.sync.down.b32 %r164, %r165, %r166, %r187, %r188;
	// end inline asm
	setp.lt.s32 	%p28, %r163, %r187;
	mov.b32 	%f289, %r164;
	abs.f32 	%f290, %f708;
	abs.f32 	%f291, %f289;
	add.f32 	%f292, %f290, %f291;
	selp.f32 	%f293, %f292, %f708, %p28;
	mov.b32 	%r170, %f293;
	mov.b32 	%r171, 2;
	// begin inline asm
	shfl.sync.down.b32 %r169, %r170, %r171, %r187, %r188;
	// end inline asm
	add.s32 	%r193, %r163, 2;
	setp.gt.s32 	%p29, %r193, %r187;
	mov.b32 	%f294, %r169;
	abs.f32 	%f295, %f293;
	abs.f32 	%f296, %f294;
	add.f32 	%f297, %f296, %f295;
	selp.f32 	%f298, %f293, %f297, %p29;
	mov.b32 	%r175, %f298;
	mov.b32 	%r176, 4;
	// begin inline asm
	shfl.sync.down.b32 %r174, %r175, %r176, %r187, %r188;
	// end inline asm
	add.s32 	%r194, %r163, 4;
	setp.gt.s32 	%p30, %r194, %r187;
	mov.b32 	%f299, %r174;
	abs.f32 	%f300, %f298;
	abs.f32 	%f301, %f299;
	add.f32 	%f302, %f301, %f300;
	selp.f32 	%f303, %f298, %f302, %p30;
	mov.b32 	%r180, %f303;
	mov.b32 	%r181, 8;
	// begin inline asm
	shfl.sync.down.b32 %r179, %r180, %r181, %r187, %r188;
	// end inline asm
	add.s32 	%r195, %r163, 8;
	setp.gt.s32 	%p31, %r195, %r187;
	mov.b32 	%f304, %r179;
	abs.f32 	%f305, %f303;
	abs.f32 	%f306, %f304;
	add.f32 	%f307, %f306, %f305;
	selp.f32 	%f308, %f303, %f307, %p31;
	mov.b32 	%r185, %f308;
	mov.b32 	%r186, 16;
	// begin inline asm
	shfl.sync.down.b32 %r184, %r185, %r186, %r187, %r188;
	// end inline asm
	add.s32 	%r196, %r163, 16;
	setp.gt.s32 	%p32, %r196, %r187;
	mov.b32 	%f309, %r184;
	abs.f32 	%f310, %f308;
	abs.f32 	%f311, %f309;
	add.f32 	%f312, %f311, %f310;
	selp.f32 	%f718, %f308, %f312, %p32;
	setp.ne.s32 	%p33, %r163, 0;
	@%p33 bra 	$L__BB5_63;
	shr.u32 	%r197, %r38, 3;
	and.b32  	%r198, %r197, 124;
	mov.u32 	%r199, _ZZN3cub18CUB_300001_SM_10006detail6reduce28DeviceReduceSingleTileKernelINS2_10policy_hubIfj6AbsSumE10Policy1000EPfS8_iS5_ffN4cuda3std3__410__identityEEEvT0_T1_T2_T3_T4_T6_E12temp_storage;
	add.s32 	%r200, %r199, %r198;
	st.shared.f32 	[%r200+8], %f718;
$L__BB5_63:
	bar.sync 	0;
	setp.ne.s32 	%p34, %r38, 0;
	setp.lt.s32 	%p35, %r75, 33;
	or.pred  	%p36, %p34, %p35;
	@%p36 bra 	$L__BB5_88;
	ld.shared.f32 	%f313, [_ZZN3cub18CUB_300001_SM_10006detail6reduce28DeviceReduceSingleTileKernelINS2_10policy_hubIfj6AbsSumE10Policy1000EPfS8_iS5_ffN4cuda3std3__410__identityEEEvT0_T1_T2_T3_T4_T6_E12temp_storage+12];
	abs.f32 	%f314, %f718;
	abs.f32 	%f315, %f313;
	add.f32 	%f718, %f314, %f315;
	setp.lt.u32 	%p37, %r75, 65;
	@%p37 bra 	$L__BB5_88;
	ld.shared.f32 	%f316, [_ZZN3cub18CUB_300001_SM_10006detail6reduce28DeviceReduceSingleTileKernelINS2_10policy_hubIfj6AbsSumE10Policy1000EPfS8_iS5_ffN4cuda3std3__410__identityEEEvT0_T1_T2_T3_T4_T6_E12temp_storage+16];
	abs.f32 	%f317, %f718;
	abs.f32 	%f318, %f316;
	add.f32 	%f718, %f317, %f318;
	setp.lt.u32 	%p38, %r75, 97;
	@%p38 bra 	$L__BB5_88;
	ld.shared.f32 	%f319, [_ZZN3cub18CUB_300001_SM_10006detail6reduce28DeviceReduceSingleTileKernelINS2_10policy_hubIfj6AbsSumE10Policy1000EPfS8_iS5_ffN4cuda3std3__410__identityEEEvT0_T1_T2_T3_T4_T6_E12temp_storage+20];
	abs.f32 	%f320, %f718;
	abs.f32 	%f321, %f319;
	add.f32 	%f718, %f320, %f321;
	setp.lt.u32 	%p39, %r75, 129;
	@%p39 bra 	$L__BB5_88;
	ld.shared.f32 	%f322, [_ZZN3cub18CUB_300001_SM_10006detail6reduce28DeviceReduceSingleTileKernelINS2_10policy_hubIfj6AbsSumE10Policy1000EPfS8_iS5_ffN4cuda3std3__410__identityEEEvT0_T1_T2_T3_T4_T6_E12temp_storage+24];
	abs.f32 	%f323, %f718;
	abs.f32 	%f324, %f322;
	add.f32 	%f718, %f323, %f324;
	setp.lt.u32 	%p40, %r75, 161;
	@%p40 bra 	$L__BB5_88;
	ld.shared.f32 	%f325, [_ZZN3cub18CUB_300001_SM_10006detail6reduce28DeviceReduceSingleTileKernelINS2_10policy_hubIfj6AbsSumE10Policy1000EPfS8_iS5_ffN4cuda3std3__410__identityEEEvT0_T1_T2_T3_T4_T6_E12temp_storage+28];
	abs.f32 	%f326, %f718;
	abs.f32 	%f327, %f325;
	add.f32 	%f718, %f326, %f327;
	setp.lt.u32 	%p41, %r75, 193;
	@%p41 bra 	$L__BB5_88;
	ld.shared.f32 	%f328, [_ZZN3cub18CUB_300001_SM_10006detail6reduce28DeviceReduceSingleTileKernelINS2_10policy_hubIfj6AbsSumE10Policy1000EPfS8_iS5_ffN4cuda3std3__410__identityEEEvT0_T1_T2_T3_T4_T6_E12temp_storage+32];
	abs.f32 	%f329, %f718;
	abs.f32 	%f330, %f328;
	add.f32 	%f718, %f329, %f330;
	setp.lt.u32 	%p42, %r75, 225;
	@%p42 bra 	$L__BB5_88;
	ld.shared.f32 	%f331, [_ZZN3cub18CUB_300001_SM_10006detail6reduce28DeviceReduceSingleTileKernelINS2_10policy_hubIfj6AbsSumE10Policy1000EPfS8_iS5_ffN4cuda3std3__410__identityEEEvT0_T1_T2_T3_T4_T6_E12temp_storage+36];
	abs.f32 	%f332, %f718;
	abs.f32 	%f333, %f331;
	add.f32 	%f718, %f332, %f333;
	bra.uni 	$L__BB5_88;
$L__BB5_71:
	mov.u32 	%r52, %tid.x;
	mul.wide.u32 	%rd35, %r52, 4;
	add.s64 	%rd19, %rd16, %rd35;
	// begin inline asm
	ld.global.nc.u32 %r76, [%rd19];
	// end inline asm
	mov.b32 	%f79, %r76;
	add.s64 	%rd20, %rd19, 1024;
	// begin inline asm
	ld.global.nc.u32 %r77, [%rd20];
	// end inline asm
	mov.b32 	%f80, %r77;
	add.s64 	%rd21, %rd19, 2048;
	// begin inline asm
	ld.global.nc.u32 %r78, [%rd21];
	// end inline asm
	mov.b32 	%f81, %r78;
	add.s64 	%rd22, %rd19, 3072;
	// begin inline asm
	ld.global.nc.u32 %r79, [%rd22];
	// end inline asm
	mov.b32 	%f82, %r79;
	add.s64 	%rd23, %rd19, 4096;
	// begin inline asm
	ld.global.nc.u32 %r80, [%rd23];
	// end inline asm
	mov.b32 	%f83, %r80;
	add.s64 	%rd24, %rd19, 5120;
	// begin inline asm
	ld.global.nc.u32 %r81, [%rd24];
	// end inline asm
	mov.b32 	%f84, %r81;
	add.s64 	%rd25, %rd19, 6144;
	// begin inline asm
	ld.global.nc.u32 %r82, [%rd25];
	// end inline asm
	mov.b32 	%f85, %r82;
	add.s64 	%rd26, %rd19, 7168;
	// begin inline asm
	ld.global.nc.u32 %r83, [%rd26];
	// end inline asm
	mov.b32 	%f86, %r83;
	add.s64 	%rd27, %rd19, 8192;
	// begin inline asm
	ld.global.nc.u32 %r84, [%rd27];
	// end inline asm
	mov.b32 	%f87, %r84;
	add.s64 	%rd28, %rd19, 9216;
	// begin inline asm
	ld.global.nc.u32 %r85, [%rd28];
	// end inline asm
	mov.b32 	%f88, %r85;
	add.s64 	%rd29, %rd19, 10240;
	// begin inline asm
	ld.global.nc.u32 %r86, [%rd29];
	// end inline asm
	mov.b32 	%f89, %r86;
	add.s64 	%rd30, %rd19, 11264;
	// begin inline asm
	ld.global.nc.u32 %r87, [%rd30];
	// end inline asm
	mov.b32 	%f90, %r87;
	add.s64 	%rd31, %rd19, 12288;
	// begin inline asm
	ld.global.nc.u32 %r88, [%rd31];
	// end inline asm
	mov.b32 	%f91, %r88;
	add.s64 	%rd32, %rd19, 13312;
	// begin inline asm
	ld.global.nc.u32 %r89, [%rd32];
	// end inline asm
	mov.b32 	%f92, %r89;
	add.s64 	%rd33, %rd19, 14336;
	// begin inline asm
	ld.global.nc.u32 %r90, [%rd33];
	// end inline asm
	mov.b32 	%f93, %r90;
	add.s64 	%rd34, %rd19, 15360;
	// begin inline asm
	ld.global.nc.u32 %r91, [%rd34];
	// end inline asm
	mov.b32 	%f94, %r91;
	abs.f32 	%f95, %f79;
	abs.f32 	%f96, %f80;
	add.f32 	%f97, %f95, %f96;
	abs.f32 	%f98, %f97;
	abs.f32 	%f99, %f81;
	add.f32 	%f100, %f98, %f99;
	abs.f32 	%f101, %f100;
	abs.f32 	%f102, %f82;
	add.f32 	%f103, %f101, %f102;
	abs.f32 	%f104, %f103;
	abs.f32 	%f105, %f83;
	add.f32 	%f106, %f104, %f105;
	abs.f32 	%f107, %f106;
	abs.f32 	%f108, %f84;
	add.f32 	%f109, %f107, %f108;
	abs.f32 	%f110, %f109;
	abs.f32 	%f111, %f85;
	add.f32 	%f112, %f110, %f111;
	abs.f32 	%f113, %f112;
	abs.f32 	%f114, %f86;
	add.f32 	%f115, %f113, %f114;
	abs.f32 	%f116, %f115;
	abs.f32 	%f117, %f87;
	add.f32 	%f118, %f116, %f117;
	abs.f32 	%f119, %f118;
	abs.f32 	%f120, %f88;
	add.f32 	%f121, %f119, %f120;
	abs.f32 	%f122, %f121;
	abs.f32 	%f123, %f89;
	add.f32 	%f124, %f122, %f123;
	abs.f32 	%f125, %f124;
	abs.f32 	%f126, %f90;
	add.f32 	%f127, %f125, %f126;
	abs.f32 	%f128, %f127;
	abs.f32 	%f129, %f91;
	add.f32 	%f130, %f128, %f129;
	abs.f32 	%f131, %f130;
	abs.f32 	%f132, %f92;
	add.f32 	%f133, %f131, %f132;
	abs.f32 	%f134, %f133;
	abs.f32 	%f135, %f93;
	add.f32 	%f136, %f134, %f135;
	abs.f32 	%f137, %f136;
	abs.f32 	%f138, %f94;
	add.f32 	%f716, %f137, %f138;
	setp.lt.u32 	%p4, %r75, 8192;
	mov.b32 	%r408, 4096;
	@%p4 bra 	$L__BB5_75;
	add.s32 	%r53, %r75, -4096;
	mov.b32 	%r408, 4096;
$L__BB5_73:
	mul.wide.s32 	%rd52, %r408, 4;
	add.s64 	%rd36, %rd19, %rd52;
	// begin inline asm
	ld.global.nc.u32 %r94, [%rd36];
	// end inline asm
	mov.b32 	%f139, %r94;
	add.s64 	%rd37, %rd36, 1024;
	// begin inline asm
	ld.global.nc.u32 %r95, [%rd37];
	// end inline asm
	mov.b32 	%f140, %r95;
	add.s64 	%rd38, %rd36, 2048;
	// begin inline asm
	ld.global.nc.u32 %r96, [%rd38];
	// end inline asm
	mov.b32 	%f141, %r96;
	add.s64 	%rd39, %rd36, 3072;
	// begin inline asm
	ld.global.nc.u32 %r97, [%rd39];
	// end inline asm
	mov.b32 	%f142, %r97;
	add.s64 	%rd40, %rd36, 4096;
	// begin inline asm
	ld.global.nc.u32 %r98, [%rd40];
	// end inline asm
	mov.b32 	%f143, %r98;
	add.s64 	%rd41, %rd36, 5120;
	// begin inline asm
	ld.global.nc.u32 %r99, [%rd41];
	// end inline asm
	mov.b32 	%f144, %r99;
	add.s64 	%rd42, %rd36, 6144;
	// begin inline asm
	ld.global.nc.u32 %r100, [%rd42];
	// end inline asm
	mov.b32 	%f145, %r100;
	add.s64 	%rd43, %rd36, 7168;
	// begin inline asm
	ld.global.nc.u32 %r101, [%rd43];
	// end inline asm
	mov.b32 	%f146, %r101;
	add.s64 	%rd44, %rd36, 8192;
	// begin inline asm
	ld.global.nc.u32 %r102, [%rd44];
	// end inline asm
	mov.b32 	%f147, %r102;
	add.s64 	%rd45, %rd36, 9216;
	// begin inline asm
	ld.global.nc.u32 %r103, [%rd45];
	// end inline asm
	mov.b32 	%f148, %r103;
	add.s64 	%rd46, %rd36, 10240;
	// begin inline asm
	ld.global.nc.u32 %r104, [%rd46];
	// end inline asm
	mov.b32 	%f149, %r104;
	add.s64 	%rd47, %rd36, 11264;
	// begin inline asm
	ld.global.nc.u32 %r105, [%rd47];
	// end inline asm
	mov.b32 	%f150, %r105;
	add.s64 	%rd48, %rd36, 12288;
	// begin inline asm
	ld.global.nc.u32 %r106, [%rd48];
	// end inline asm
	mov.b32 	%f151, %r106;
	add.s64 	%rd49, %rd36, 13312;
	// begin inline asm
	ld.global.nc.u32 %r107, [%rd49];
	// end inline asm
	mov.b32 	%f152, %r107;
	add.s64 	%rd50, %rd36, 14336;
	// begin inline asm
	ld.global.nc.u32 %r108, [%rd50];
	// end inline asm
	mov.b32 	%f153, %r108;
	add.s64 	%rd51, %rd36, 15360;
	// begin inline asm
	ld.global.nc.u32 %r109, [%rd51];
	// end inline asm
	mov.b32 	%f154, %r109;
	abs.f32 	%f155, %f716;
	abs.f32 	%f156, %f139;
	add.f32 	%f157, %f155, %f156;
	abs.f32 	%f158, %f157;
	abs.f32 	%f159, %f140;
	add.f32 	%f160, %f158, %f159;
	abs.f32 	%f161, %f160;
	abs.f32 	%f162, %f141;
	add.f32 	%f163, %f161, %f162;
	abs.f32 	%f164, %f163;
	abs.f32 	%f165, %f142;
	add.f32 	%f166, %f164, %f165;
	abs.f32 	%f167, %f166;
	abs.f32 	%f168, %f143;
	add.f32 	%f169, %f167, %f168;
	abs.f32 	%f170, %f169;
	abs.f32 	%f171, %f144;
	add.f32 	%f172, %f170, %f171;
	abs.f32 	%f173, %f172;
	abs.f32 	%f174, %f145;
	add.f32 	%f175, %f173, %f174;
	abs.f32 	%f176, %f175;
	abs.f32 	%f177, %f146;
	add.f32 	%f178, %f176, %f177;
	abs.f32 	%f179, %f178;
	abs.f32 	%f180, %f147;
	add.f32 	%f181, %f179, %f180;
	abs.f32 	%f182, %f181;
	abs.f32 	%f183, %f148;
	add.f32 	%f184, %f182, %f183;
	abs.f32 	%f185, %f184;
	abs.f32 	%f186, %f149;
	add.f32 	%f187, %f185, %f186;
	abs.f32 	%f188, %f187;
	abs.f32 	%f189, %f150;
	add.f32 	%f190, %f188, %f189;
	abs.f32 	%f191, %f190;
	abs.f32 	%f192, %f151;
	add.f32 	%f193, %f191, %f192;
	abs.f32 	%f194, %f193;
	abs.f32 	%f195, %f152;
	add.f32 	%f196, %f194, %f195;
	abs.f32 	%f197, %f196;
	abs.f32 	%f198, %f153;
	add.f32 	%f199, %f197, %f198;
	abs.f32 	%f200, %f199;
	abs.f32 	%f201, %f154;
	add.f32 	%f716, %f200, %f201;
	sub.s32 	%r110, %r75, %r408;
	setp.lt.s32 	%p5, %r110, 4096;
	@%p5 bra 	$L__BB5_83;
	add.s32 	%r408, %r408, 4096;
	setp.le.s32 	%p6, %r408, %r53;
	@%p6 bra 	$L__BB5_73;
$L__BB5_75:
	setp.le.s32 	%p7, %r75, %r408;
	@%p7 bra 	$L__BB5_83;
	sub.s32 	%r57, %r75, %r408;
	setp.ge.s32 	%p8, %r52, %r57;
	@%p8 bra 	$L__BB5_83;
	not.b32 	%r111, %r52;
	add.s32 	%r112, %r75, %r111;
	sub.s32 	%r58, %r112, %r408;
	and.b32  	%r113, %r58, 768;
	setp.eq.s32 	%p9, %r113, 768;
	mov.u32 	%r412, %r52;
	@%p9 bra 	$L__BB5_80;
	add.s32 	%r410, %r52, %r408;
	shr.u32 	%r114, %r58, 8;
	add.s32 	%r115, %r114, 1;
	and.b32  	%r116, %r115, 3;
	neg.s32 	%r409, %r116;
	mov.u32 	%r412, %r52;
$L__BB5_79:
	.pragma "nounroll";
	mul.wide.u32 	%rd54, %r410, 4;
	add.s64 	%rd53, %rd16, %rd54;
	// begin inline asm
	ld.global.nc.u32 %r117, [%rd53];
	// end inline asm
	mov.b32 	%f203, %r117;
	abs.f32 	%f204, %f716;
	abs.f32 	%f205, %f203;
	add.f32 	%f716, %f204, %f205;
	add.s32 	%r412, %r412, 256;
	add.s32 	%r410, %r410, 256;
	add.s32 	%r409, %r409, 1;
	setp.ne.s32 	%p10, %r409, 0;
	@%p10 bra 	$L__BB5_79;
$L__BB5_80:
	setp.lt.u32 	%p11, %r58, 768;
	@%p11 bra 	$L__BB5_83;
	cvt.u64.u32 	%rd55, %r412;
	cvt.u64.u32 	%rd56, %r408;
	add.s64 	%rd57, %rd55, %rd56;
	shl.b64 	%rd58, %rd57, 2;
	add.s64 	%rd59, %rd58, %rd16;
	add.s64 	%rd124, %rd59, 2048;
	add.s32 	%r413, %r412, %r408;
$L__BB5_82:
	mul.wide.u32 	%rd64, %r413, 4;
	add.s64 	%rd60, %rd16, %rd64;
	// begin inline asm
	ld.global.nc.u32 %r118, [%rd60];
	// end inline asm
	mov.b32 	%f206, %r118;
	abs.f32 	%f207, %f716;
	abs.f32 	%f208, %f206;
	add.f32 	%f209, %f207, %f208;
	add.s64 	%rd61, %rd124, -1024;
	// begin inline asm
	ld.global.nc.u32 %r119, [%rd61];
	// end inline asm
	mov.b32 	%f210, %r119;
	abs.f32 	%f211, %f209;
	abs.f32 	%f212, %f210;
	add.f32 	%f213, %f211, %f212;
	// begin inline asm
	ld.global.nc.u32 %r120, [%rd124];
	// end inline asm
	mov.b32 	%f214, %r120;
	abs.f32 	%f215, %f213;
	abs.f32 	%f216, %f214;
	add.f32 	%f217, %f215, %f216;
	add.s64 	%rd63, %rd124, 1024;
	// begin inline asm
	ld.global.nc.u32 %r121, [%rd63];
	// end inline asm
	mov.b32 	%f218, %r121;
	abs.f32 	%f219, %f217;
	abs.f32 	%f220, %f218;
	add.f32 	%f716, %f219, %f220;
	add.s32 	%r412, %r412, 1024;
	add.s64 	%rd124, %rd124, 4096;
	add.s32 	%r413, %r413, 1024;
	setp.lt.s32 	%p12, %r412, %r57;
	@%p12 bra 	$L__BB5_82;
$L__BB5_83:
	// begin inline asm
	mov.u32 %r122, %laneid;
	// end inline asm
	mov.b32 	%r124, %f716;
	mov.b32 	%r125, 1;
	mov.b32 	%r146, 31;
	mov.b32 	%r147, -1;
	// begin inline asm
	shfl.sync.down.b32 %r123, %r124, %r125, %r146, %r147;
	// end inline asm
	setp.gt.s32 	%p13, %r122, 30;
	mov.b32 	%f221, %r123;
	abs.f32 	%f222, %f716;
	abs.f32 	%f223, %f221;
	add.f32 	%f224, %f222, %f223;
	selp.f32 	%f225, %f716, %f224, %p13;
	mov.b32 	%r129, %f225;
	mov.b32 	%r130, 2;
	// begin inline asm
	shfl.sync.down.b32 %r128, %r129, %r130, %r146, %r147;
	// end inline asm
	setp.gt.s32 	%p14, %r122, 29;
	mov.b32 	%f226, %r128;
	abs.f32 	%f227, %f225;
	abs.f32 	%f228, %f226;
	add.f32 	%f229, %f228, %f227;
	selp.f32 	%f230, %f225, %f229, %p14;
	mov.b32 	%r134, %f230;
	mov.b32 	%r135, 4;
	// begin inline asm
	shfl.sync.down.b32 %r133, %r134, %r135, %r146, %r147;
	// end inline asm
	setp.gt.s32 	%p15, %r122, 27;
	mov.b32 	%f231, %r133;
	abs.f32 	%f232, %f230;
	abs.f32 	%f233, %f231;
	add.f32 	%f234, %f233, %f232;
	selp.f32 	%f235, %f230, %f234, %p15;
	mov.b32 	%r139, %f235;
	mov.b32 	%r140, 8;
	// begin inline asm
	shfl.sync.down.b32 %r138, %r139, %r140, %r146, %r147;
	// end inline asm
	setp.gt.s32 	%p16, %r122, 23;
	mov.b32 	%f236, %r138;
	abs.f32 	%f237, %f235;
	abs.f32 	%f238, %f236;
	add.f32 	%f72, %f238, %f237;
	selp.f32 	%f718, %f235, %f72, %p16;
	mov.b32 	%r144, %f718;
	mov.b32 	%r145, 16;
	// begin inline asm
	shfl.sync.down.b32 %r143, %r144, %r145, %r146, %r147;
	// end inline asm
	setp.gt.s32 	%p17, %r122, 15;
	@%p17 bra 	$L__BB5_86;
	mov.b32 	%f239, %r143;
	abs.f32 	%f240, %f72;
	abs.f32 	%f241, %f239;
	add.f32 	%f718, %f241, %f240;
	setp.ne.s32 	%p18, %r122, 0;
	@%p18 bra 	$L__BB5_86;
	shr.u32 	%r148, %r52, 3;
	and.b32  	%r149, %r148, 124;
	mov.u32 	%r150, _ZZN3cub18CUB_300001_SM_10006detail6reduce28DeviceReduceSingleTileKernelINS2_10policy_hubIfj6AbsSumE10Policy1000EPfS8_iS5_ffN4cuda3std3__410__identityEEEvT0_T1_T2_T3_T4_T6_E12temp_storage;
	add.s32 	%r151, %r150, %r149;
	st.shared.f32 	[%r151+8], %f718;
$L__BB5_86:
	bar.sync 	0;
	setp.ne.s32 	%p19, %r52, 0;
	@%p19 bra 	$L__BB5_88;
	ld.shared.f32 	%f242, [_ZZN3cub18CUB_300001_SM_10006detail6reduce28DeviceReduceSingleTileKernelINS2_10policy_hubIfj6AbsSumE10Policy1000EPfS8_iS5_ffN4cuda3std3__410__identityEEEvT0_T1_T2_T3_T4_T6_E12temp_storage+12];
	abs.f32 	%f243, %f718;
	abs.f32 	%f244, %f242;
	add.f32 	%f245, %f243, %f244;
	ld.shared.f32 	%f246, [_ZZN3cub18CUB_300001_SM_10006detail6reduce28DeviceReduceSingleTileKernelINS2_10policy_hubIfj6AbsSumE10Policy1000EPfS8_iS5_ffN4cuda3std3__410__identityEEEvT0_T1_T2_T3_T4_T6_E12temp_storage+16];
	abs.f32 	%f247, %f245;
	abs.f32 	%f248, %f246;
	add.f32 	%f249, %f248, %f247;
	ld.shared.f32 	%f250, [_ZZN3cub18CUB_300001_SM_10006detail6reduce28DeviceReduceSingleTileKernelINS2_10policy_hubIfj6AbsSumE10Policy1000EPfS8_iS5_ffN4cuda3std3__410__identityEEEvT0_T1_T2_T3_T4_T6_E12temp_storage+20];
	abs.f32 	%f251, %f249;
	abs.f32 	%f252, %f250;
	add.f32 	%f253, %f252, %f251;
	ld.shared.f32 	%f254, [_ZZN3cub18CUB_300001_SM_10006detail6reduce28DeviceReduceSingleTileKernelINS2_10policy_hubIfj6AbsSumE10Policy1000EPfS8_iS5_ffN4cuda3std3__410__identityEEEvT0_T1_T2_T3_T4_T6_E12temp_storage+24];
	abs.f32 	%f255, %f253;
	abs.f32 	%f256, %f254;
	add.f32 	%f257, %f256, %f255;
	ld.shared.f32 	%f258, [_ZZN3cub18CUB_300001_SM_10006detail6reduce28DeviceReduceSingleTileKernelINS2_10policy_hubIfj6AbsSumE10Policy1000EPfS8_iS5_ffN4cuda3std3__410__identityEEEvT0_T1_T2_T3_T4_T6_E12temp_storage+28];
	abs.f32 	%f259, %f257;
	abs.f32 	%f260, %f258;
	add.f32 	%f261, %f260, %f259;
	ld.shared.f32 	%f262, [_ZZN3cub18CUB_300001_SM_10006detail6reduce28DeviceReduceSingleTileKernelINS2_10policy_hubIfj6AbsSumE10Policy1000EPfS8_iS5_ffN4cuda3std3__410__identityEEEvT0_T1_T2_T3_T4_T6_E12temp_storage+32];
	abs.f32 	%f263, %f261;
	abs.f32 	%f264, %f262;
	add.f32 	%f265, %f264, %f263;
	ld.shared.f32 	%f266, [_ZZN3cub18CUB_300001_SM_10006detail6reduce28DeviceReduceSingleTileKernelINS2_10policy_hubIfj6AbsSumE10Policy1000EPfS8_iS5_ffN4cuda3std3__410__identityEEEvT0_T1_T2_T3_T4_T6_E12temp_storage+36];
	abs.f32 	%f267, %f265;
	abs.f32 	%f268, %f266;
	add.f32 	%f718, %f268, %f267;
$L__BB5_88:
	mov.u32 	%r387, %tid.x;
	setp.ne.s32 	%p97, %r387, 0;
	@%p97 bra 	$L__BB5_90;
	abs.f32 	%f685, %f78;
	abs.f32 	%f686, %f718;
	add.f32 	%f687, %f685, %f686;
	st.global.f32 	[%rd1], %f687;
$L__BB5_90:
	ret;

}
	// .globl	_ZN3cub18CUB_300001_SM_10006detail6reduce28DeviceReduceSingleTileKernelINS2_10policy_hubIfj6AbsMaxE10Policy1000EPfS8_jS5_ffN4cuda3std3__410__identityEEEvT0_T1_T2_T3_T4_T6_
.visible .entry _ZN3cub18CUB_300001_SM_10006detail6reduce28DeviceReduceSingleTileKernelINS2_10policy_hubIfj6AbsMaxE10Policy1000EPfS8_jS5_ffN4cuda3std3__410__identityEEEvT0_T1_T2_T3_T4_T6_(
	.param .u64 .ptr .align 1 _ZN3cub18CUB_300001_SM_10006detail6reduce28DeviceReduceSingleTileKernelINS2_10policy_hubIfj6AbsMaxE10Policy1000EPfS8_jS5_ffN4cuda3std3__410__identityEEEvT0_T1_T2_T3_T4_T6__param_0,
	.param .u64 .ptr .align 1 _ZN3cub18CUB_300001_SM_10006detail6reduce28DeviceReduceSingleTileKernelINS2_10policy_hubIfj6AbsMaxE10Policy1000EPfS8_jS5_ffN4cuda3std3__410__identityEEEvT0_T1_T2_T3_T4_T6__param_1,
	.param .u32 _ZN3cub18CUB_300001_SM_10006detail6reduce28DeviceReduceSingleTileKernelINS2_10policy_hubIfj6AbsMaxE10Policy1000EPfS8_jS5_ffN4cuda3std3__410__identityEEEvT0_T1_T2_T3_T4_T6__param_2,
	.param .align 1 .b8 _ZN3cub18CUB_300001_SM_10006detail6reduce28DeviceReduceSingleTileKernelINS2_10policy_hubIfj6AbsMaxE10Policy1000EPfS8_jS5_ffN4cuda3std3__410__identityEEEvT0_T1_T2_T3_T4_T6__param_3[1],
	.param .f32 _ZN3cub18CUB_300001_SM_10006detail6reduce28DeviceReduceSingleTileKernelINS2_10policy_hubIfj6AbsMaxE10Policy1000EPfS8_jS5_ffN4cuda3std3__410__identityEEEvT0_T1_T2_T3_T4_T6__param_4,
	.param .align 1 .b8 _ZN3cub18CUB_300001_SM_10006detail6reduce28DeviceReduceSingleTileKernelINS2_10policy_hubIfj6AbsMaxE10Policy1000EPfS8_jS5_ffN4cuda3std3__410__identityEEEvT0_T1_T2_T3_T4_T6__param_5[1]
)
.maxntid 256
.minnctapersm 1
{
	.reg .pred 	%p<254>;
	.reg .b32 	%r<457>;
	.reg .b32 	%f<713>;
	.reg .b64 	%rd<122>;
	// demoted variable
	.shared .align 4 .b8 _ZZN3cub18CUB_300001_SM_10006detail6reduce28DeviceReduceSingleTileKernelINS2_10policy_hubIfj6AbsMaxE10Policy1000EPfS8_jS5_ffN4cuda3std3__410__identityEEEvT0_T1_T2_T3_T4_T6_E12temp_storage[44];
	ld.param.u64 	%rd15, [_ZN3cub18CUB_300001_SM_10006detail6reduce28DeviceReduceSingleTileKernelINS2_10policy_hubIfj6AbsMaxE10Policy1000EPfS8_jS5_ffN4cuda3std3__410__identityEEEvT0_T1_T2_T3_T4_T6__param_0];
	ld.param.u64 	%rd16, [_ZN3cub18CUB_300001_SM_10006detail6reduce28DeviceReduceSingleTileKernelINS2_10policy_hubIfj6AbsMaxE10Policy1000EPfS8_jS5_ffN4cuda3std3__410__identityEEEvT0_T1_T2_T3_T4_T6__param_1];
	ld.param.u32 	%r108, [_ZN3cub18CUB_300001_SM_10006detail6reduce28DeviceReduceSingleTileKernelINS2_10policy_hubIfj6AbsMaxE10Policy1000EPfS8_jS5_ffN4cuda3std3__410__identityEEEvT0_T1_T2_T3_T4_T6__param_2];
	ld.param.f32 	%f152, [_ZN3cub18CUB_300001_SM_10006detail6reduce28DeviceReduceSingleTileKernelINS2_10policy_hubIfj6AbsMaxE10Policy1000EPfS8_jS5_ffN4cuda3std3__410__identityEEEvT0_T1_T2_T3_T4_T6__param_4];
	cvta.to.global.u64 	%rd1, %rd16;
	setp.ne.s32 	%p1, %r108, 0;
	@%p1 bra 	$L__BB6_3;
	mov.u32 	%r430, %tid.x;
	setp.ne.s32 	%p253, %r430, 0;
	@%p253 bra 	$L__BB6_176;
	st.global.f32 	[%rd1], %f152;
	bra.uni 	$L__BB6_176;
$L__BB6_3:
	and.b64  	%rd17, %rd15, 15;
	setp.ne.s64 	%p2, %rd17, 0;
	@%p2 bra 	$L__BB6_89;
	setp.gt.u32 	%p127, %r108, 4095;
	@%p127 bra 	$L__BB6_59;
	mov.u32 	%r1, %tid.x;
	setp.ge.u32 	%p192, %r1, %r108;
	mov.f32 	%f712, 0f00000000;
	mov.u32 	%r434, %r1;
	@%p192 bra 	$L__BB6_7;
	mul.wide.u32 	%rd110, %r1, 4;
	add.s64 	%rd109, %rd15, %rd110;
	// begin inline asm
	ld.global.nc.u32 %r350, [%rd109];
	// end inline asm
	mov.b32 	%f712, %r350;
	add.s32 	%r434, %r1, 256;
$L__BB6_7:
	setp.ge.u32 	%p193, %r434, %r108;
	@%p193 bra 	$L__BB6_14;
	not.b32 	%r351, %r434;
	add.s32 	%r4, %r108, %r351;
	and.b32  	%r352, %r4, 768;
	setp.eq.s32 	%p194, %r352, 768;
	@%p194 bra 	$L__BB6_11;
	mul.wide.u32 	%rd111, %r434, 4;
	add.s64 	%rd118, %rd15, %rd111;
	shr.u32 	%r353, %r4, 8;
	add.s32 	%r354, %r353, 1;
	and.b32  	%r355, %r354, 3;
	neg.s32 	%r432, %r355;
$L__BB6_10:
	.pragma "nounroll";
	// begin inline asm
	ld.global.nc.u32 %r356, [%rd118];
	// end inline asm
	mov.b32 	%f579, %r356;
	abs.f32 	%f580, %f579;
	abs.f32 	%f581, %f712;
	setp.gt.f32 	%p195, %f580, %f581;
	selp.f32 	%f712, %f580, %f581, %p195;
	add.s32 	%r434, %r434, 256;
	add.s64 	%rd118, %rd118, 1024;
	add.s32 	%r432, %r432, 1;
	setp.ne.s32 	%p196, %r432, 0;
	@%p196 bra 	$L__BB6_10;
$L__BB6_11:
	setp.lt.u32 	%p197, %r4, 768;
	@%p197 bra 	$L__BB6_14;
	mul.wide.u32 	%rd113, %r434, 4;
	add.s64 	%rd119, %rd15, %rd113;
$L__BB6_13:
	// begin inline asm
	ld.global.nc.u32 %r357, [%rd119];
	// end inline asm
	mov.b32 	%f582, %r357;
	abs.f32 	%f583, %f582;
	abs.f32 	%f584, %f712;
	setp.gt.f32 	%p198, %f583, %f584;
	selp.f32 	%f585, %f583, %f584, %p198;
	add.s64 	%rd115, %rd119, 1024;
	// begin inline asm
	ld.global.nc.u32 %r358, [%rd115];
	// end inline asm
	mov.b32 	%f586, %r358;
	abs.f32 	%f587, %f586;
	abs.f32 	%f588, %f585;
	setp.gt.f32 	%p199, %f587, %f588;
	selp.f32 	%f589, %f587, %f588, %p199;
	add.s64 	%rd116, %rd119, 2048;
	// begin inline asm
	ld.global.nc.u32 %r359, [%rd116];
	// end inline asm
	mov.b32 	%f590, %r359;
	abs.f32 	%f591, %f590;
	abs.f32 	%f592, %f589;
	setp.gt.f32 	%p200, %f591, %f592;
	selp.f32 	%f593, %f591, %f592, %p200;
	add.s64 	%rd117, %rd119, 3072;
	// begin inline asm
	ld.global.nc.u32 %r360, [%rd117];
	// end inline asm
	mov.b32 	%f594, %r360;
	abs.f32 	%f595, %f594;
	abs.f32 	%f596, %f593;
	setp.gt.f32 	%p201, %f595, %f596;
	selp.f32 	%f712, %f595, %f596, %p201;
	add.s32 	%r434, %r434, 1024;
	add.s64 	%rd119, %rd119, 4096;
	setp.lt.s32 	%p202, %r434, %r108;
	@%p202 bra 	$L__BB6_13;
$L__BB6_14:
	setp.lt.u32 	%p203, %r108, 256;
	@%p203 bra 	$L__BB6_33;
	// begin inline asm
	mov.u32 %r399, %laneid;
	// end inline asm
	mov.b32 	%r401, %f712;
	mov.b32 	%r402, 1;
	mov.b32 	%r403, 31;
	mov.b32 	%r404, -1;
	// begin inline asm
	shfl.sync.down.b32 %r400, %r401, %r402, %r403, %r404;
	// end inline asm
	setp.gt.s32 	%p232, %r399, 30;
	@%p232 bra 	$L__BB6_18;
	mov.b32 	%f621, %r400;
	abs.f32 	%f10, %f621;
	abs.f32 	%f11, %f712;
	setp.gt.f32 	%p233, %f10, %f11;
	mov.f32 	%f712, %f10;
	@%p233 bra 	$L__BB6_18;
	mov.f32 	%f712, %f11;
$L__BB6_18:
	mov.b32 	%r406, %f712;
	mov.b32 	%r407, 2;
	mov.b32 	%r408, 31;
	mov.b32 	%r409, -1;
	// begin inline asm
	shfl.sync.down.b32 %r405, %r406, %r407, %r408, %r409;
	// end inline asm
	setp.gt.s32 	%p234, %r399, 29;
	@%p234 bra 	$L__BB6_21;
	mov.b32 	%f622, %r405;
	abs.f32 	%f13, %f622;
	abs.f32 	%f14, %f712;
	setp.gt.f32 	%p235, %f13, %f14;
	mov.f32 	%f712, %f13;
	@%p235 bra 	$L__BB6_21;
	mov.f32 	%f712, %f14;
$L__BB6_21:
	mov.b32 	%r411, %f712;
	mov.b32 	%r412, 4;
	mov.b32 	%r413, 31;
	mov.b32 	%r414, -1;
	// begin inline asm
	shfl.sync.down.b32 %r410, %r411, %r412, %r413, %r414;
	// end inline asm
	setp.gt.s32 	%p236, %r399, 27;
	@%p236 bra 	$L__BB6_24;
	mov.b32 	%f623, %r410;
	abs.f32 	%f16, %f623;
	abs.f32 	%f17, %f712;
	setp.gt.f32 	%p237, %f16, %f17;
	mov.f32 	%f712, %f16;
	@%p237 bra 	$L__BB6_24;
	mov.f32 	%f712, %f17;
$L__BB6_24:
	mov.b32 	%r416, %f712;
	mov.b32 	%r417, 8;
	mov.b32 	%r418, 31;
	mov.b32 	%r419, -1;
	// begin inline asm
	shfl.sync.down.b32 %r415, %r416, %r417, %r418, %r419;
	// end inline asm
	setp.gt.s32 	%p238, %r399, 23;
	@%p238 bra 	$L__BB6_27;
	mov.b32 	%f624, %r415;
	abs.f32 	%f19, %f624;
	abs.f32 	%f20, %f712;
	setp.gt.f32 	%p239, %f19, %f20;
	mov.f32 	%f712, %f19;
	@%p239 bra 	$L__BB6_27;
	mov.f32 	%f712, %f20;
$L__BB6_27:
	mov.b32 	%r421, %f712;
	mov.b32 	%r422, 16;
	mov.b32 	%r423, 31;
	mov.b32 	%r424, -1;
	// begin inline asm
	shfl.sync.down.b32 %r420, %r421, %r422, %r423, %r424;
	// end inline asm
	setp.gt.s32 	%p240, %r399, 15;
	@%p240 bra 	$L__BB6_30;
	mov.b32 	%f625, %r420;
	abs.f32 	%f626, %f625;
	abs.f32 	%f627, %f712;
	setp.gt.f32 	%p241, %f626, %f627;
	selp.f32 	%f712, %f626, %f627, %p241;
	setp.ne.s32 	%p242, %r399, 0;
	@%p242 bra 	$L__BB6_30;
	shr.u32 	%r425, %r1, 3;
	and.b32  	%r426, %r425, 124;
	mov.u32 	%r427, _ZZN3cub18CUB_300001_SM_10006detail6reduce28DeviceReduceSingleTileKernelINS2_10policy_hubIfj6AbsMaxE10Policy1000EPfS8_jS5_ffN4cuda3std3__410__identityEEEvT0_T1_T2_T3_T4_T6_E12temp_storage;
	add.s32 	%r428, %r427, %r426;
	st.shared.f32 	[%r428+8], %f712;
$L__BB6_30:
	bar.sync 	0;
	setp.ne.s32 	%p243, %r1, 0;
	@%p243 bra 	$L__BB6_174;
	ld.shared.f32 	%f628, [_ZZN3cub18CUB_300001_SM_10006detail6reduce28DeviceReduceSingleTileKernelINS2_10policy_hubIfj6AbsMaxE10Policy1000EPfS8_jS5_ffN4cuda3std3__410__identityEEEvT0_T1_T2_T3_T4_T6_E12temp_storage+12];
	abs.f32 	%f629, %f628;
	abs.f32 	%f630, %f712;
	setp.gt.f32 	%p244, %f629, %f630;
	selp.f32 	%f631, %f629, %f630, %p244;
	ld.shared.f32 	%f632, [_ZZN3cub18CUB_300001_SM_10006detail6reduce28DeviceReduceSingleTileKernelINS2_10policy_hubIfj6AbsMaxE10Policy1000EPfS8_jS5_ffN4cuda3std3__410__identityEEEvT0_T1_T2_T3_T4_T6_E12temp_storage+16];
	abs.f32 	%f633, %f632;
	abs.f32 	%f634, %f631;
	setp.gt.f32 	%p245, %f633, %f634;
	selp.f32 	%f635, %f633, %f634, %p245;
	ld.shared.f32 	%f636, [_ZZN3cub18CUB_300001_SM_10006detail6reduce28DeviceReduceSingleTileKernelINS2_10policy_hubIfj6AbsMaxE10Policy1000EPfS8_jS5_ffN4cuda3std3__410__identityEEEvT0_T1_T2_T3_T4_T6_E12temp_storage+20];
	abs.f32 	%f637, %f636;
	abs.f32 	%f638, %f635;
	setp.gt.f32 	%p246, %f637, %f638;
	selp.f32 	%f639, %f637, %f638, %p246;
	ld.shared.f32 	%f640, [_ZZN3cub18CUB_300001_SM_10006detail6reduce28DeviceReduceSingleTileKernelINS2_10policy_hubIfj6AbsMaxE10Policy1000EPfS8_jS5_ffN4cuda3std3__410__identityEEEvT0_T1_T2_T3_T4_T6_E12temp_storage+24];
	abs.f32 	%f641, %f640;
	abs.f32 	%f642, %f639;
	setp.gt.f32 	%p247, %f641, %f642;
	selp.f32 	%f643, %f641, %f642, %p247;
	ld.shared.f32 	%f644, [_ZZN3cub18CUB_300001_SM_10006detail6reduce28DeviceReduceSingleTileKernelINS2_10policy_hubIfj6AbsMaxE10Policy1000EPfS8_jS5_ffN4cuda3std3__410__identityEEEvT0_T1_T2_T3_T4_T6_E12temp_storage+28];
	abs.f32 	%f645, %f644;
	abs.f32 	%f646, %f643;
	setp.gt.f32 	%p248, %f645, %f646;
	selp.f32 	%f647, %f645, %f646, %p248;
	ld.shared.f32 	%f648, [_ZZN3cub18CUB_300001_SM_10006detail6reduce28DeviceReduceSingleTileKernelINS2_10policy_hubIfj6AbsMaxE10Policy1000EPfS8_jS5_ffN4cuda3std3__410__identityEEEvT0_T1_T2_T3_T4_T6_E12temp_storage+32];
	abs.f32 	%f649, %f648;
	abs.f32 	%f650, %f647;
	setp.gt.f32 	%p249, %f649, %f650;
	selp.f32 	%f651, %f649, %f650, %p249;
	ld.shared.f32 	%f652, [_ZZN3cub18CUB_300001_SM_10006detail6reduce28DeviceReduceSingleTileKernelINS2_10policy_hubIfj6AbsMaxE10Policy1000EPfS8_jS5_ffN4cuda3std3__410__identityEEEvT0_T1_T2_T3_T4_T6_E12temp_storage+36];
	abs.f32 	%f712, %f652;
	abs.f32 	%f25, %f651;
	setp.gt.f32 	%p250, %f712, %f25;
	@%p250 bra 	$L__BB6_174;
	mov.f32 	%f712, %f25;
	bra.uni 	$L__BB6_174;
$L__BB6_33:
	// begin inline asm
	mov.u32 %r361, %laneid;
	// end inline asm
	and.b32  	%r367, %r1, 992;
	add.s32 	%r368, %r367, 32;
	setp.gt.u32 	%p204, %r368, %r108;
	not.b32 	%r369, %r367;
	add.s32 	%r370, %r108, %r369;
	selp.b32 	%r365, %r370, 31, %p204;
	mov.b32 	%r363, %f712;
	mov.b32 	%r364, 1;
	mov.b32 	%r366, -1;
	// begin inline asm
	shfl.sync.down.b32 %r362, %r363, %r364, %r365, %r366;
	// end inline asm
	setp.ge.s32 	%p205, %r361, %r365;
	@%p205 bra 	$L__BB6_36;
	mov.b32 	%f597, %r362;
	abs.f32 	%f26, %f597;
	abs.f32 	%f27, %f712;
	setp.gt.f32 	%p206, %f26, %f27;
	mov.f32 	%f712, %f26;
	@%p206 bra 	$L__BB6_36;
	mov.f32 	%f712, %f27;
$L__BB6_36:
	mov.b32 	%r372, %f712;
	mov.b32 	%r373, 2;
	mov.b32 	%r375, -1;
	// begin inline asm
	shfl.sync.down.b32 %r371, %r372, %r373, %r365, %r375;
	// end inline asm
	add.s32 	%r376, %r361, 2;
	setp.gt.s32 	%p207, %r376, %r365;
	@%p207 bra 	$L__BB6_39;
	mov.b32 	%f598, %r371;
	abs.f32 	%f29, %f598;
	abs.f32 	%f30, %f712;
	setp.gt.f32 	%p208, %f29, %f30;
	mov.f32 	%f712, %f29;
	@%p208 bra 	$L__BB6_39;
	mov.f32 	%f712, %f30;
$L__BB6_39:
	mov.b32 	%r378, %f712;
	mov.b32 	%r379, 4;
	mov.b32 	%r381, -1;
	// begin inline asm
	shfl.sync.down.b32 %r377, %r378, %r379, %r365, %r381;
	// end inline asm
	add.s32 	%r382, %r361, 4;
	setp.gt.s32 	%p209, %r382, %r365;
	@%p209 bra 	$L__BB6_42;
	mov.b32 	%f599, %r377;
	abs.f32 	%f32, %f599;
	abs.f32 	%f33, %f712;
	setp.gt.f32 	%p210, %f32, %f33;
	mov.f32 	%f712, %f32;
	@%p210 bra 	$L__BB6_42;
	mov.f32 	%f712, %f33;
$L__BB6_42:
	mov.b32 	%r384, %f712;
	mov.b32 	%r385, 8;
	mov.b32 	%r387, -1;
	// begin inline asm
	shfl.sync.down.b32 %r383, %r384, %r385, %r365, %r387;
	// end inline asm
	add.s32 	%r388, %r361, 8;
	setp.gt.s32 	%p211, %r388, %r365;
	@%p211 bra 	$L__BB6_45;
	mov.b32 	%f600, %r383;
	abs.f32 	%f35, %f600;
	abs.f32 	%f36, %f712;
	setp.gt.f32 	%p212, %f35, %f36;
	mov.f32 	%f712, %f35;
	@%p212 bra 	$L__BB6_45;
	mov.f32 	%f712, %f36;
$L__BB6_45:
	mov.b32 	%r390, %f712;
	mov.b32 	%r391, 16;
	mov.b32 	%r393, -1;
	// begin inline asm
	shfl.sync.down.b32 %r389, %r390, %r391, %r365, %r393;
	// end inline asm
	add.s32 	%r394, %r361, 16;
	setp.gt.s32 	%p213, %r394, %r365;
	@%p213 bra 	$L__BB6_48;
	mov.b32 	%f601, %r389;
	abs.f32 	%f38, %f601;
	abs.f32 	%f39, %f712;
	setp.gt.f32 	%p214, %f38, %f39;
	mov.f32 	%f712, %f38;
	@%p214 bra 	$L__BB6_48;
	mov.f32 	%f712, %f39;
$L__BB6_48:
	setp.ne.s32 	%p215, %r361, 0;
	@%p215 bra 	$L__BB6_50;
	shr.u32 	%r395, %r1, 3;
	and.b32  	%r396, %r395, 124;
	mov.u32 	%r397, _ZZN3cub18CUB_300001_SM_10006detail6reduce28DeviceReduceSingleTileKernelINS2_10policy_hubIfj6AbsMaxE10Policy1000EPfS8_jS5_ffN4cuda3std3__410__identityEEEvT0_T1_T2_T3_T4_T6_E12temp_storage;
	add.s32 	%r398, %r397, %r396;
	st.shared.f32 	[%r398+8], %f712;
$L__BB6_50:
	bar.sync 	0;
	setp.ne.s32 	%p216, %r1, 0;
	setp.lt.u32 	%p217, %r108, 33;
	or.pred  	%p218, %p216, %p217;
	@%p218 bra 	$L__BB6_174;
	ld.shared.f32 	%f602, [_ZZN3cub18CUB_300001_SM_10006detail6reduce28DeviceReduceSingleTileKernelINS2_10policy_hubIfj6AbsMaxE10Policy1000EPfS8_jS5_ffN4cuda3std3__410__identityEEEvT0_T1_T2_T3_T4_T6_E12temp_storage+12];
	abs.f32 	%f603, %f602;
	abs.f32 	%f604, %f712;
	setp.gt.f32 	%p219, %f603, %f604;
	selp.f32 	%f712, %f603, %f604, %p219;
	setp.lt.u32 	%p220, %r108, 65;
	@%p220 bra 	$L__BB6_174;
	ld.shared.f32 	%f605, [_ZZN3cub18CUB_300001_SM_10006detail6reduce28DeviceReduceSingleTileKernelINS2_10policy_hubIfj6AbsMaxE10Policy1000EPfS8_jS5_ffN4cuda3std3__410__identityEEEvT0_T1_T2_T3_T4_T6_E12temp_storage+16];
	abs.f32 	%f606, %f605;
	abs.f32 	%f607, %f712;
	setp.gt.f32 	%p221, %f606, %f607;
	selp.f32 	%f712, %f606, %f607, %p221;
	setp.lt.u32 	%p222, %r108, 97;
	@%p222 bra 	$L__BB6_174;
	ld.shared.f32 	%f608, [_ZZN3cub18CUB_300001_SM_10006detail6reduce28DeviceReduceSingleTileKernelINS2_10policy_hubIfj6AbsMaxE10Policy1000EPfS8_jS5_ffN4cuda3std3__410__identityEEEvT0_T1_T2_T3_T4_T6_E12temp_storage+20];
	abs.f32 	%f609, %f608;
	abs.f32 	%f610, %f712;
	setp.gt.f32 	%p223, %f609, %f610;
	selp.f32 	%f712, %f609, %f610, %p223;
	setp.lt.u32 	%p224, %r108, 129;
	@%p224 bra 	$L__BB6_174;
	ld.shared.f32 	%f611, [_ZZN3cub18CUB_300001_SM_10006detail6reduce28DeviceReduceSingleTileKernelINS2_10policy_hubIfj6AbsMaxE10Policy1000EPfS8_jS5_ffN4cuda3std3__410__identityEEEvT0_T1_T2_T3_T4_T6_E12temp_storage+24];
	abs.f32 	%f612, %f611;
	abs.f32 	%f613, %f712;
	setp.gt.f32 	%p225, %f612, %f613;
	selp.f32 	%f712, %f612, %f613, %p225;
	setp.lt.u32 	%p226, %r108, 161;
	@%p226 bra 	$L__BB6_174;
	ld.shared.f32 	%f614, [_ZZN3cub18CUB_300001_SM_10006detail6reduce28DeviceReduceSingleTileKernelINS2_10policy_hubIfj6AbsMaxE10Policy1000EPfS8_jS5_ffN4cuda3std3__410__identityEEEvT0_T1_T2_T3_T4_T6_E12temp_storage+28];
	abs.f32 	%f615, %f614;
	abs.f32 	%f616, %f712;
	setp.gt.f32 	%p227, %f615, %f616;
	selp.f32 	%f712, %f615, %f616, %p227;
	setp.lt.u32 	%p228, %r108, 193;
	@%p228 bra 	$L__BB6_174;
	ld.shared.f32 	%f617, [_ZZN3cub18CUB_300001_SM_10006detail6reduce28DeviceReduceSingleTileKernelINS2_10policy_hubIfj6AbsMaxE10Policy1000EPfS8_jS5_ffN4cuda3std3__410__identityEEEvT0_T1_T2_T3_T4_T6_E12temp_storage+32];
	abs.f32 	%f618, %f617;
	abs.f32 	%f619, %f712;
	setp.gt.f32 	%p229, %f618, %f619;
	selp.f32 	%f712, %f618, %f619, %p229;
	setp.lt.u32 	%p230, %r108, 225;
	@%p230 bra 	$L__BB6_174;
	ld.shared.f32 	%f620, [_ZZN3cub18CUB_300001_SM_10006detail6reduce28DeviceReduceSingleTileKernelINS2_10policy_hubIfj6AbsMaxE10Policy1000EPfS8_jS5_ffN4cuda3std3__410__identityEEEvT0_T1_T2_T3_T4_T6_E12temp_storage+36];
	abs.f32 	%f47, %f620;
	abs.f32 	%f48, %f712;
	setp.gt.f32 	%p231, %f47, %f48;
	mov.f32 	%f712, %f47;
	@%p231 bra 	$L__BB6_174;
	mov.f32 	%f712, %f48;
	bra.uni 	$L__BB6_174;
$L__BB6_59:
	mov.u32 	%r26, %tid.x;
	shl.b32 	%r27, %r26, 2;
	mul.wide.u32 	%rd85, %r27, 4;
	add.s64 	%rd75, %rd15, %rd85;
	// begin inline asm
	ld.global.nc.v2.u64 {%rd73, %rd74}, [%rd75];
	// end inline asm
	mov.b64 	{%r270, %r271}, %rd74;
	mov.b64 	{%r272, %r273}, %rd73;
	mov.b32 	%f403, %r272;
	mov.b32 	%f404, %r273;
	mov.b32 	%f405, %r271;
	mov.b32 	%f406, %r270;
	add.s64 	%rd78, %rd75, 4096;
	// begin inline asm
	ld.global.nc.v2.u64 {%rd76, %rd77}, [%rd78];
	// end inline asm
	mov.b64 	{%r274, %r275}, %rd77;
	mov.b64 	{%r276, %r277}, %rd76;
	mov.b32 	%f407, %r277;
	mov.b32 	%f408, %r276;
	mov.b32 	%f409, %r275;
	mov.b32 	%f410, %r274;
	add.s64 	%rd81, %rd75, 8192;
	// begin inline asm
	ld.global.nc.v2.u64 {%rd79, %rd80}, [%rd81];
	// end inline asm
	mov.b64 	{%r278, %r279}, %rd80;
	mov.b64 	{%r280, %r281}, %rd79;
	mov.b32 	%f411, %r281;
	mov.b32 	%f412, %r280;
	mov.b32 	%f413, %r279;
	mov.b32 	%f414, %r278;
	add.s64 	%rd84, %rd75, 12288;
	// begin inline asm
	ld.global.nc.v2.u64 {%rd82, %rd83}, [%rd84];
	// end inline asm
	mov.b64 	{%r282, %r283}, %rd83;
	mov.b64 	{%r284, %r285}, %rd82;
	mov.b32 	%f415, %r285;
	mov.b32 	%f416, %r284;
	mov.b32 	%f417, %r283;
	mov.b32 	%f418, %r282;
	abs.f32 	%f419, %f404;
	abs.f32 	%f420, %f403;
	setp.gt.f32 	%p128, %f419, %f420;
	selp.f32 	%f421, %f419, %f420, %p128;
	abs.f32 	%f422, %f406;
	abs.f32 	%f423, %f421;
	setp.gt.f32 	%p129, %f422, %f423;
	selp.f32 	%f424, %f422, %f423, %p129;
	abs.f32 	%f425, %f405;
	abs.f32 	%f426, %f424;
	setp.gt.f32 	%p130, %f425, %f426;
	selp.f32 	%f427, %f425, %f426, %p130;
	abs.f32 	%f428, %f408;
	abs.f32 	%f429, %f427;
	setp.gt.f32 	%p131, %f428, %f429;
	selp.f32 	%f430, %f428, %f429, %p131;
	abs.f32 	%f431, %f407;
	abs.f32 	%f432, %f430;
	setp.gt.f32 	%p132, %f431, %f432;
	selp.f32 	%f433, %f431, %f432, %p132;
	abs.f32 	%f434, %f410;
	abs.f32 	%f435, %f433;
	setp.gt.f32 	%p133, %f434, %f435;
	selp.f32 	%f436, %f434, %f435, %p133;
	abs.f32 	%f437, %f409;
	abs.f32 	%f438, %f436;
	setp.gt.f32 	%p134, %f437, %f438;
	selp.f32 	%f439, %f437, %f438, %p134;
	abs.f32 	%f440, %f412;
	abs.f32 	%f441, %f439;
	setp.gt.f32 	%p135, %f440, %f441;
	selp.f32 	%f442, %f440, %f441, %p135;
	abs.f32 	%f443, %f411;
	abs.f32 	%f444, %f442;
	setp.gt.f32 	%p136, %f443, %f444;
	selp.f32 	%f445, %f443, %f444, %p136;
	abs.f32 	%f446, %f414;
	abs.f32 	%f447, %f445;
	setp.gt.f32 	%p137, %f446, %f447;
	selp.f32 	%f448, %f446, %f447, %p137;
	abs.f32 	%f449, %f413;
	abs.f32 	%f450, %f448;
	setp.gt.f32 	%p138, %f449, %f450;
	selp.f32 	%f451, %f449, %f450, %p138;
	abs.f32 	%f452, %f416;
	abs.f32 	%f453, %f451;
	setp.gt.f32 	%p139, %f452, %f453;
	selp.f32 	%f454, %f452, %f453, %p139;
	abs.f32 	%f455, %f415;
	abs.f32 	%f456, %f454;
	setp.gt.f32 	%p140, %f455, %f456;
	selp.f32 	%f457, %f455, %f456, %p140;
	abs.f32 	%f458, %f418;
	abs.f32 	%f459, %f457;
	setp.gt.f32 	%p141, %f458, %f459;
	selp.f32 	%f460, %f458, %f459, %p141;
	abs.f32 	%f461, %f417;
	abs.f32 	%f462, %f460;
	setp.gt.f32 	%p142, %f461, %f462;
	selp.f32 	%f712, %f461, %f462, %p142;
	add.s32 	%r28, %r108, -4096;
	setp.lt.u32 	%p143, %r28, 4096;
	mov.b32 	%r437, 4096;
	@%p143 bra 	$L__BB6_63;
	mov.b32 	%r437, 4096;
$L__BB6_61:
	add.s32 	%r287, %r437, %r27;
	mul.wide.u32 	%rd98, %r287, 4;
	add.s64 	%rd88, %rd15, %rd98;
	// begin inline asm
	ld.global.nc.v2.u64 {%rd86, %rd87}, [%rd88];
	// end inline asm
	mov.b64 	{%r288, %r289}, %rd87;
	mov.b64 	{%r290, %r291}, %rd86;
	mov.b32 	%f463, %r291;
	mov.b32 	%f464, %r290;
	mov.b32 	%f465, %r289;
	mov.b32 	%f466, %r288;
	add.s64 	%rd91, %rd88, 4096;
	// begin inline asm
	ld.global.nc.v2.u64 {%rd89, %rd90}, [%rd91];
	// end inline asm
	mov.b64 	{%r292, %r293}, %rd90;
	mov.b64 	{%r294, %r295}, %rd89;
	mov.b32 	%f467, %r295;
	mov.b32 	%f468, %r294;
	mov.b32 	%f469, %r293;
	mov.b32 	%f470, %r292;
	add.s64 	%rd94, %rd88, 8192;
	// begin inline asm
	ld.global.nc.v2.u64 {%rd92, %rd93}, [%rd94];
	// end inline asm
	mov.b64 	{%r296, %r297}, %rd93;
	mov.b64 	{%r298, %r299}, %rd92;
	mov.b32 	%f471, %r299;
	mov.b32 	%f472, %r298;
	mov.b32 	%f473, %r297;
	mov.b32 	%f474, %r296;
	add.s64 	%rd97, %rd88, 12288;
	// begin inline asm
	ld.global.nc.v2.u64 {%rd95, %rd96}, [%rd97];
	// end inline asm
	mov.b64 	{%r300, %r301}, %rd96;
	mov.b64 	{%r302, %r303}, %rd95;
	mov.b32 	%f475, %r303;
	mov.b32 	%f476, %r302;
	mov.b32 	%f477, %r301;
	mov.b32 	%f478, %r300;
	abs.f32 	%f479, %f464;
	abs.f32 	%f480, %f712;
	setp.gt.f32 	%p144, %f479, %f480;
	selp.f32 	%f481, %f479, %f480, %p144;
	abs.f32 	%f482, %f463;
	abs.f32 	%f483, %f481;
	setp.gt.f32 	%p145, %f482, %f483;
	selp.f32 	%f484, %f482, %f483, %p145;
	abs.f32 	%f485, %f466;
	abs.f32 	%f486, %f484;
	setp.gt.f32 	%p146, %f485, %f486;
	selp.f32 	%f487, %f485, %f486, %p146;
	abs.f32 	%f488, %f465;
	abs.f32 	%f489, %f487;
	setp.gt.f32 	%p147, %f488, %f489;
	selp.f32 	%f490, %f488, %f489, %p147;
	abs.f32 	%f491, %f468;
	abs.f32 	%f492, %f490;
	setp.gt.f32 	%p148, %f491, %f492;
	selp.f32 	%f493, %f491, %f492, %p148;
	abs.f32 	%f494, %f467;
	abs.f32 	%f495, %f493;
	setp.gt.f32 	%p149, %f494, %f495;
	selp.f32 	%f496, %f494, %f495, %p149;
	abs.f32 	%f497, %f470;
	abs.f32 	%f498, %f496;
	setp.gt.f32 	%p150, %f497, %f498;
	selp.f32 	%f499, %f497, %f498, %p150;
	abs.f32 	%f500, %f469;
	abs.f32 	%f501, %f499;
	setp.gt.f32 	%p151, %f500, %f501;
	selp.f32 	%f502, %f500, %f501, %p151;
	abs.f32 	%f503, %f472;
	abs.f32 	%f504, %f502;
	setp.gt.f32 	%p152, %f503, %f504;
	selp.f32 	%f505, %f503, %f504, %p152;
	abs.f32 	%f506, %f471;
	abs.f32 	%f507, %f505;
	setp.gt.f32 	%p153, %f506, %f507;
	selp.f32 	%f508, %f506, %f507, %p153;
	abs.f32 	%f509, %f474;
	abs.f32 	%f510, %f508;
	setp.gt.f32 	%p154, %f509, %f510;
	selp.f32 	%f511, %f509, %f510, %p154;
	abs.f32 	%f512, %f473;
	abs.f32 	%f513, %f511;
	setp.gt.f32 	%p155, %f512, %f513;
	selp.f32 	%f514, %f512, %f513, %p155;
	abs.f32 	%f515, %f476;
	abs.f32 	%f516, %f514;
	setp.gt.f32 	%p156, %f515, %f516;
	selp.f32 	%f517, %f515, %f516, %p156;
	abs.f32 	%f518, %f475;
	abs.f32 	%f519, %f517;
	setp.gt.f32 	%p157, %f518, %f519;
	selp.f32 	%f520, %f518, %f519, %p157;
	abs.f32 	%f521, %f478;
	abs.f32 	%f522, %f520;
	setp.gt.f32 	%p158, %f521, %f522;
	selp.f32 	%f523, %f521, %f522, %p158;
	abs.f32 	%f524, %f477;
	abs.f32 	%f525, %f523;
	setp.gt.f32 	%p159, %f524, %f525;
	selp.f32 	%f712, %f524, %f525, %p159;
	sub.s32 	%r304, %r108, %r437;
	setp.lt.u32 	%p160, %r304, 4096;
	@%p160 bra 	$L__BB6_71;
	add.s32 	%r437, %r437, 4096;
	setp.le.u32 	%p161, %r437, %r28;
	@%p161 bra 	$L__BB6_61;
$L__BB6_63:
	setp.le.u32 	%p162, %r108, %r437;
	@%p162 bra 	$L__BB6_71;
	sub.s32 	%r32, %r108, %r437;
	setp.ge.s32 	%p163, %r26, %r32;
	@%p163 bra 	$L__BB6_71;
	not.b32 	%r305, %r26;
	add.s32 	%r306, %r108, %r305;
	sub.s32 	%r33, %r306, %r437;
	and.b32  	%r307, %r33, 768;
	setp.eq.s32 	%p164, %r307, 768;
	mov.u32 	%r441, %r26;
	@%p164 bra 	$L__BB6_68;
	add.s32 	%r439, %r26, %r437;
	shr.u32 	%r308, %r33, 8;
	add.s32 	%r309, %r308, 1;
	and.b32  	%r310, %r309, 3;
	neg.s32 	%r438, %r310;
	mov.u32 	%r441, %r26;
$L__BB6_67:
	.pragma "nounroll";
	mul.wide.u32 	%rd100, %r439, 4;
	add.s64 	%rd99, %rd15, %rd100;
	// begin inline asm
	ld.global.nc.u32 %r311, [%rd99];
	// end inline asm
	mov.b32 	%f527, %r311;
	abs.f32 	%f528, %f527;
	abs.f32 	%f529, %f712;
	setp.gt.f32 	%p165, %f528, %f529;
	selp.f32 	%f712, %f528, %f529, %p165;
	add.s32 	%r441, %r441, 256;
	add.s32 	%r439, %r439, 256;
	add.s32 	%r438, %r438, 1;
	setp.ne.s32 	%p166, %r438, 0;
	@%p166 bra 	$L__BB6_67;
$L__BB6_68:
	setp.lt.u32 	%p167, %r33, 768;
	@%p167 bra 	$L__BB6_71;
	add.s32 	%r443, %r441, 512;
	add.s32 	%r442, %r441, %r437;
$L__BB6_70:
	mul.wide.u32 	%rd105, %r442, 4;
	add.s64 	%rd101, %rd15, %rd105;
	// begin inline asm
	ld.global.nc.u32 %r312, [%rd101];
	// end inline asm
	mov.b32 	%f530, %r312;
	abs.f32 	%f531, %f530;
	abs.f32 	%f532, %f712;
	setp.gt.f32 	%p168, %f531, %f532;
	selp.f32 	%f533, %f531, %f532, %p168;
	add.s32 	%r316, %r442, 256;
	mul.wide.u32 	%rd106, %r316, 4;
	add.s64 	%rd102, %rd15, %rd106;
	// begin inline asm
	ld.global.nc.u32 %r313, [%rd102];
	// end inline asm
	mov.b32 	%f534, %r313;
	abs.f32 	%f535, %f534;
	abs.f32 	%f536, %f533;
	setp.gt.f32 	%p169, %f535, %f536;
	selp.f32 	%f537, %f535, %f536, %p169;
	add.s32 	%r317, %r442, 512;
	mul.wide.u32 	%rd107, %r317, 4;
	add.s64 	%rd103, %rd15, %rd107;
	// begin inline asm
	ld.global.nc.u32 %r314, [%rd103];
	// end inline asm
	mov.b32 	%f538, %r314;
	abs.f32 	%f539, %f538;
	abs.f32 	%f540, %f537;
	setp.gt.f32 	%p170, %f539, %f540;
	selp.f32 	%f541, %f539, %f540, %p170;
	add.s32 	%r318, %r442, 768;
	mul.wide.u32 	%rd108, %r318, 4;
	add.s64 	%rd104, %rd15, %rd108;
	// begin inline asm
	ld.global.nc.u32 %r315, [%rd104];
	// end inline asm
	mov.b32 	%f542, %r315;
	abs.f32 	%f543, %f542;
	abs.f32 	%f544, %f541;
	setp.gt.f32 	%p171, %f543, %f544;
	selp.f32 	%f712, %f543, %f544, %p171;
	add.s32 	%r47, %r443, 1024;
	add.s32 	%r319, %r443, 512;
	add.s32 	%r442, %r442, 1024;
	setp.lt.s32 	%p172, %r319, %r32;
	mov.u32 	%r443, %r47;
	@%p172 bra 	$L__BB6_70;
$L__BB6_71:
	// begin inline asm
	mov.u32 %r320, %laneid;
	// end inline asm
	mov.b32 	%r322, %f712;
	mov.b32 	%r323, 1;
	mov.b32 	%r324, 31;
	mov.b32 	%r325, -1;
	// begin inline asm
	shfl.sync.down.b32 %r321, %r322, %r323, %r324, %r325;
	// end inline asm
	setp.gt.s32 	%p173, %r320, 30;
	@%p173 bra 	$L__BB6_74;
	mov.b32 	%f545, %r321;
	abs.f32 	%f60, %f545;
	abs.f32 	%f61, %f712;
	setp.gt.f32 	%p174, %f60, %f61;
	mov.f32 	%f712, %f60;
	@%p174 bra 	$L__BB6_74;
	mov.f32 	%f712, %f61;
$L__BB6_74:
	mov.b32 	%r327, %f712;
	mov.b32 	%r328, 2;
	mov.b32 	%r329, 31;
	mov.b32 	%r330, -1;
	// begin inline asm
	shfl.sync.down.b32 %r326, %r327, %r328, %r329, %r330;
	// end inline asm
	setp.gt.s32 	%p175, %r320, 29;
	@%p175 bra 	$L__BB6_77;
	mov.b32 	%f546, %r326;
	abs.f32 	%f63, %f546;
	abs.f32 	%f64, %f712;
	setp.gt.f32 	%p176, %f63, %f64;
	mov.f32 	%f712, %f63;
	@%p176 bra 	$L__BB6_77;
	mov.f32 	%f712, %f64;
$L__BB6_77:
	mov.b32 	%r332, %f712;
	mov.b32 	%r333, 4;
	mov.b32 	%r334, 31;
	mov.b32 	%r335, -1;
	// begin inline asm
	shfl.sync.down.b32 %r331, %r332, %r333, %r334, %r335;
	// end inline asm
	setp.gt.s32 	%p177, %r320, 27;
	@%p177 bra 	$L__BB6_80;
	mov.b32 	%f547, %r331;
	abs.f32 	%f66, %f547;
	abs.f32 	%f67, %f712;
	setp.gt.f32 	%p178, %f66, %f67;
	mov.f32 	%f712, %f66;
	@%p178 bra 	$L__BB6_80;
	mov.f32 	%f712, %f67;
$L__BB6_80:
	mov.b32 	%r337, %f712;
	mov.b32 	%r338, 8;
	mov.b32 	%r339, 31;
	mov.b32 	%r340, -1;
	// begin inline asm
	shfl.sync.down.b32 %r336, %r337, %r338, %r339, %r340;
	// end inline asm
	setp.gt.s32 	%p179, %r320, 23;
	@%p179 bra 	$L__BB6_83;
	mov.b32 	%f548, %r336;
	abs.f32 	%f69, %f548;
	abs.f32 	%f70, %f712;
	setp.gt.f32 	%p180, %f69, %f70;
	mov.f32 	%f712, %f69;
	@%p180 bra 	$L__BB6_83;
	mov.f32 	%f712, %f70;
$L__BB6_83:
	mov.b32 	%r342, %f712;
	mov.b32 	%r343, 16;
	mov.b32 	%r344, 31;
	mov.b32 	%r345, -1;
	// begin inline asm
	shfl.sync.down.b32 %r341, %r342, %r343, %r344, %r345;
	// end inline asm
	setp.gt.s32 	%p181, %r320, 15;
	@%p181 bra 	$L__BB6_86;
	mov.b32 	%f549, %r341;
	abs.f32 	%f550, %f549;
	abs.f32 	%f551, %f712;
	setp.gt.f32 	%p182, %f550, %f551;
	selp.f32 	%f712, %f550, %f551, %p182;
	setp.ne.s32 	%p183, %r320, 0;
	@%p183 bra 	$L__BB6_86;
	shr.u32 	%r346, %r26, 3;
	and.b32  	%r347, %r346, 124;
	mov.u32 	%r348, _ZZN3cub18CUB_300001_SM_10006detail6reduce28DeviceReduceSingleTileKernelINS2_10policy_hubIfj6AbsMaxE10Policy1000EPfS8_jS5_ffN4cuda3std3__410__identityEEEvT0_T1_T2_T3_T4_T6_E12temp_storage;
	add.s32 	%r349, %r348, %r347;
	st.shared.f32 	[%r349+8], %f712;
$L__BB6_86:
	bar.sync 	0;
	setp.ne.s32 	%p184, %r26, 0;
	@%p184 bra 	$L__BB6_174;
	ld.shared.f32 	%f552, [_ZZN3cub18CUB_300001_SM_10006detail6reduce28DeviceReduceSingleTileKernelINS2_10policy_hubIfj6AbsMaxE10Policy1000EPfS8_jS5_ffN4cuda3std3__410__identityEEEvT0_T1_T2_T3_T4_T6_E12temp_storage+12];
	abs.f32 	%f553, %f552;
	abs.f32 	%f554, %f712;
	setp.gt.f32 	%p185, %f553, %f554;
	selp.f32 	%f555, %f553, %f554, %p185;
	ld.shared.f32 	%f556, [_ZZN3cub18CUB_300001_SM_10006detail6reduce28DeviceReduceSingleTileKernelINS2_10policy_hubIfj6AbsMaxE10Policy1000EPfS8_jS5_ffN4cuda3std3__410__identityEEEvT0_T1_T2_T3_T4_T6_E12temp_storage+16];
	abs.f32 	%f557, %f556;
	abs.f32 	%f558, %f555;
	setp.gt.f32 	%p186, %f557, %f558;
	selp.f32 	%f559, %f557, %f558, %p186;
	ld.shared.f32 	%f560, [_ZZN3cub18CUB_300001_SM_10006detail6reduce28DeviceReduceSingleTileKernelINS2_10policy_hubIfj6AbsMaxE10Policy1000EPfS8_jS5_ffN4cuda3std3__410__identityEEEvT0_T1_T2_T3_T4_T6_E12temp_storage+20];
	abs.f32 	%f561, %f560;
	abs.f32 	%f562, %f559;
	setp.gt.f32 	%p187, %f561, %f562;
	selp.f32 	%f563, %f561, %f562, %p187;
	ld.shared.f32 	%f564, [_ZZN3cub18CUB_300001_SM_10006detail6reduce28DeviceReduceSingleTileKernelINS2_10policy_hubIfj6AbsMaxE10Policy1000EPfS8_jS5_ffN4cuda3std3__410__identityEEEvT0_T1_T2_T3_T4_T6_E12temp_storage+24];
	abs.f32 	%f565, %f564;
	abs.f32 	%f566, %f563;
	setp.gt.f32 	%p188, %f565, %f566;
	selp.f32 	%f567, %f565, %f566, %p188;
	ld.shared.f32 	%f568, [_ZZN3cub18CUB_300001_SM_10006detail6reduce28DeviceReduceSingleTileKernelINS2_10policy_hubIfj6AbsMaxE10Policy1000EPfS8_jS5_ffN4cuda3std3__410__identityEEEvT0_T1_T2_T3_T4_T6_E12temp_storage+28];
	abs.f32 	%f569, %f568;
	abs.f32 	%f570, %f567;
	setp.gt.f32 	%p189, %f569, %f570;
	selp.f32 	%f571, %f569, %f570, %p189;
	ld.shared.f32 	%f572, [_ZZN3cub18CUB_300001_SM_10006detail6reduce28DeviceReduceSingleTileKernelINS2_10policy_hubIfj6AbsMaxE10Policy1000EPfS8_jS5_ffN4cuda3std3__410__identityEEEvT0_T1_T2_T3_T4_T6_E12temp_storage+32];
	abs.f32 	%f573, %f572;
	abs.f32 	%f574, %f571;
	setp.gt.f32 	%p190, %f573, %f574;
	selp.f32 	%f575, %f573, %f574, %p190;
	ld.shared.f32 	%f576, [_ZZN3cub18CUB_300001_SM_10006detail6reduce28DeviceReduceSingleTileKernelINS2_10policy_hubIfj6AbsMaxE10Policy1000EPfS8_jS5_ffN4cuda3std3__410__identityEEEvT0_T1_T2_T3_T4_T6_E12temp_storage+36];
	abs.f32 	%f712, %f576;
	abs.f32 	%f75, %f575;
	setp.gt.f32 	%p191, %f712, %f75;
	@%p191 bra 	$L__BB6_174;
	mov.f32 	%f712, %f75;
	bra.uni 	$L__BB6_174;
$L__BB6_89:
	setp.gt.u32 	%p3, %r108, 4095;
	@%p3 bra 	$L__BB6_144;
	mov.u32 	%r55, %tid.x;
	setp.ge.u32 	%p68, %r55, %r108;
	mov.f32 	%f712, 0f00000000;
	mov.u32 	%r447, %r55;
	@%p68 bra 	$L__BB6_92;
	mul.wide.u32 	%rd65, %r55, 4;
	add.s64 	%rd64, %rd15, %rd65;
	// begin inline asm
	ld.global.nc.u32 %r190, [%rd64];
	// end inline asm
	mov.b32 	%f712, %r190;
	add.s32 	%r447, %r55, 256;
$L__BB6_92:
	setp.ge.u32 	%p69, %r447, %r108;
	@%p69 bra 	$L__BB6_99;
	not.b32 	%r191, %r447;
	add.s32 	%r58, %r108, %r191;
	and.b32  	%r192, %r58, 768;
	setp.eq.s32 	%p70, %r192, 768;
	@%p70 bra 	$L__BB6_96;
	mul.wide.u32 	%rd66, %r447, 4;
	add.s64 	%rd120, %rd15, %rd66;
	shr.u32 	%r193, %r58, 8;
	add.s32 	%r194, %r193, 1;
	and.b32  	%r195, %r194, 3;
	neg.s32 	%r445, %r195;
$L__BB6_95:
	.pragma "nounroll";
	// begin inline asm
	ld.global.nc.u32 %r196, [%rd120];
	// end inline asm
	mov.b32 	%f329, %r196;
	abs.f32 	%f330, %f329;
	abs.f32 	%f331, %f712;
	setp.gt.f32 	%p71, %f330, %f331;
	selp.f32 	%f712, %f330, %f331, %p71;
	add.s32 	%r447, %r447, 256;
	add.s64 	%rd120, %rd120, 1024;
	add.s32 	%r445, %r445, 1;
	setp.ne.s32 	%p72, %r445, 0;
	@%p72 bra 	$L__BB6_95;
$L__BB6_96:
	setp.lt.u32 	%p73, %r58, 768;
	@%p73 bra 	$L__BB6_99;
	mul.wide.u32 	%rd68, %r447, 4;
	add.s64 	%rd121, %rd15, %rd68;
$L__BB6_98:
	// begin inline asm
	ld.global.nc.u32 %r197, [%rd121];
	// end inline asm
	mov.b32 	%f332, %r197;
	abs.f32 	%f333, %f332;
	abs.f32 	%f334, %f712;
	setp.gt.f32 	%p74, %f333, %f334;
	selp.f32 	%f335, %f333, %f334, %p74;
	add.s64 	%rd70, %rd121, 1024;
	// begin inline asm
	ld.global.nc.u32 %r198, [%rd70];
	// end inline asm
	mov.b32 	%f336, %r198;
	abs.f32 	%f337, %f336;
	abs.f32 	%f338, %f335;
	setp.gt.f32 	%p75, %f337, %f338;
	selp.f32 	%f339, %f337, %f338, %p75;
	add.s64 	%rd71, %rd121, 2048;
	// begin inline asm
	ld.global.nc.u32 %r199, [%rd71];
	// end inline asm
	mov.b32 	%f340, %r199;
	abs.f32 	%f341, %f340;
	abs.f32 	%f342, %f339;
	setp.gt.f32 	%p76, %f341, %f342;
	selp.f32 	%f343, %f341, %f342, %p76;
	add.s64 	%rd72, %rd121, 3072;
	// begin inline asm
	ld.global.nc.u32 %r200, [%rd72];
	// end inline asm
	mov.b32 	%f344, %r200;
	abs.f32 	%f345, %f344;
	abs.f32 	%f346, %f343;
	setp.gt.f32 	%p77, %f345, %f346;
	selp.f32 	%f712, %f345, %f346, %p77;
	add.s32 	%r447, %r447, 1024;
	add.s64 	%rd121, %rd121, 4096;
	setp.lt.s32 	%p78, %r447, %r108;
	@%p78 bra 	$L__BB6_98;
$L__BB6_99:
	setp.lt.u32 	%p79, %r108, 256;
	@%p79 bra 	$L__BB6_118;
	// begin inline asm
	mov.u32 %r239, %laneid;
	// end inline asm
	mov.b32 	%r241, %f712;
	mov.b32 	%r242, 1;
	mov.b32 	%r243, 31;
	mov.b32 	%r244, -1;
	// begin inline asm
	shfl.sync.down.b32 %r240, %r241, %r242, %r243, %r244;
	// end inline asm
	setp.gt.s32 	%p108, %r239, 30;
	@%p108 bra 	$L__BB6_103;
	mov.b32 	%f371, %r240;
	abs.f32 	%f85, %f371;
	abs.f32 	%f86, %f712;
	setp.gt.f32 	%p109, %f85, %f86;
	mov.f32 	%f712, %f85;
	@%p109 bra 	$L__BB6_103;
	mov.f32 	%f712, %f86;
$L__BB6_103:
	mov.b32 	%r246, %f712;
	mov.b32 	%r247, 2;
	mov.b32 	%r248, 31;
	mov.b32 	%r249, -1;
	// begin inline asm
	shfl.sync.down.b32 %r245, %r246, %r247, %r248, %r249;
	// end inline asm
	setp.gt.s32 	%p110, %r239, 29;
	@%p110 bra 	$L__BB6_106;
	mov.b32 	%f372, %r245;
	abs.f32 	%f88, %f372;
	abs.f32 	%f89, %f712;
	setp.gt.f32 	%p111, %f88, %f89;
	mov.f32 	%f712, %f88;
	@%p111 bra 	$L__BB6_106;
	mov.f32 	%f712, %f89;
$L__BB6_106:
	mov.b32 	%r251, %f712;
	mov.b32 	%r252, 4;
	mov.b32 	%r253, 31;
	mov.b32 	%r254, -1;
	// begin inline asm
	shfl.sync.down.b32 %r250, %r251, %r252, %r253, %r254;
	// end inline asm
	setp.gt.s32 	%p112, %r239, 27;
	@%p112 bra 	$L__BB6_109;
	mov.b32 	%f373, %r250;
	abs.f32 	%f91, %f373;
	abs.f32 	%f92, %f712;
	setp.gt.f32 	%p113, %f91, %f92;
	mov.f32 	%f712, %f91;
	@%p113 bra 	$L__BB6_109;
	mov.f32 	%f712, %f92;
$L__BB6_109:
	mov.b32 	%r256, %f712;
	mov.b32 	%r257, 8;
	mov.b32 	%r258, 31;
	mov.b32 	%r259, -1;
	// begin inline asm
	shfl.sync.down.b32 %r255, %r256, %r257, %r258, %r259;
	// end inline asm
	setp.gt.s32 	%p114, %r239, 23;
	@%p114 bra 	$L__BB6_112;
	mov.b32 	%f374, %r255;
	abs.f32 	%f94, %f374;
	abs.f32 	%f95, %f712;
	setp.gt.f32 	%p115, %f94, %f95;
	mov.f32 	%f712, %f94;
	@%p115 bra 	$L__BB6_112;
	mov.f32 	%f712, %f95;
$L__BB6_112:
	mov.b32 	%r261, %f712;
	mov.b32 	%r262, 16;
	mov.b32 	%r263, 31;
	mov.b32 	%r264, -1;
	// begin inline asm
	shfl.sync.down.b32 %r260, %r261, %r262, %r263, %r264;
	// end inline asm
	setp.gt.s32 	%p116, %r239, 15;
	@%p116 bra 	$L__BB6_115;
	mov.b32 	%f375, %r260;
	abs.f32 	%f376, %f375;
	abs.f32 	%f377, %f712;
	setp.gt.f32 	%p117, %f376, %f377;
	selp.f32 	%f712, %f376, %f377, %p117;
	setp.ne.s32 	%p118, %r239, 0;
	@%p118 bra 	$L__BB6_115;
	shr.u32 	%r265, %r55, 3;
	and.b32  	%r266, %r265, 124;
	mov.u32 	%r267, _ZZN3cub18CUB_300001_SM_10006detail6reduce28DeviceReduceSingleTileKernelINS2_10policy_hubIfj6AbsMaxE10Policy1000EPfS8_jS5_ffN4cuda3std3__410__identityEEEvT0_T1_T2_T3_T4_T6_E12temp_storage;
	add.s32 	%r268, %r267, %r266;
	st.shared.f32 	[%r268+8], %f712;
$L__BB6_115:
	bar.sync 	0;
	setp.ne.s32 	%p119, %r55, 0;
	@%p119 bra 	$L__BB6_174;
	ld.shared.f32 	%f378, [_ZZN3cub18CUB_300001_SM_10006detail6reduce28DeviceReduceSingleTileKernelINS2_10policy_hubIfj6AbsMaxE10Policy1000EPfS8_jS5_ffN4cuda3std3__410__identityEEEvT0_T1_T2_T3_T4_T6_E12temp_storage+12];
	abs.f32 	%f379, %f378;
	abs.f32 	%f380, %f712;
	setp.gt.f32 	%p120, %f379, %f380;
	selp.f32 	%f381, %f379, %f380, %p120;
	ld.shared.f32 	%f382, [_ZZN3cub18CUB_300001_SM_10006detail6reduce28DeviceReduceSingleTileKernelINS2_10policy_hubIfj6AbsMaxE10Policy1000EPfS8_jS5_ffN4cuda3std3__410__identityEEEvT0_T1_T2_T3_T4_T6_E12temp_storage+16];
	abs.f32 	%f383, %f382;
	abs.f32 	%f384, %f381;
	setp.gt.f32 	%p121, %f383, %f384;
	selp.f32 	%f385, %f383, %f384, %p121;
	ld.shared.f32 	%f386, [_ZZN3cub18CUB_300001_SM_10006detail6reduce28DeviceReduceSingleTileKernelINS2_10policy_hubIfj6AbsMaxE10Policy1000EPfS8_jS5_ffN4cuda3std3__410__identityEEEvT0_T1_T2_T3_T4_T6_E12temp_storage+20];
	abs.f32 	%f387, %f386;
	abs.f32 	%f388, %f385;
	setp.gt.f32 	%p122, %f387, %f388;
	selp.f32 	%f389, %f387, %f388, %p122;
	ld.shared.f32 	%f390, [_ZZN3cub18CUB_300001_SM_10006detail6reduce28DeviceReduceSingleTileKernelINS2_10policy_hubIfj6AbsMaxE10Policy1000EPfS8_jS5_ffN4cuda3std3__410__identityEEEvT0_T1_T2_T3_T4_T6_E12temp_storage+24];
	abs.f32 	%f391, %f390;
	abs.f32 	%f392, %f389;
	setp.gt.f32 	%p123, %f391, %f392;
	selp.f32 	%f393, %f391, %f392, %p123;
	ld.shared.f32 	%f394, [_ZZN3cub18CUB_300001_SM_10006detail6reduce28DeviceReduceSingleTileKernelINS2_10policy_hubIfj6AbsMaxE10Policy1000EPfS8_jS5_ffN4cuda3std3__410__identityEEEvT0_T1_T2_T3_T4_T6_E12temp_storage+28];
	abs.f32 	%f395, %f394;
	abs.f32 	%f396, %f393;
	setp.gt.f32 	%p124, %f395, %f396;
	selp.f32 	%f397, %f395, %f396, %p124;
	ld.shared.f32 	%f398, [_ZZN3cub18CUB_300001_SM_10006detail6reduce28DeviceReduceSingleTileKernelINS2_10policy_hubIfj6AbsMaxE10Policy1000EPfS8_jS5_ffN4cuda3std3__410__identityEEEvT0_T1_T2_T3_T4_T6_E12temp_storage+32];
	abs.f32 	%f399, %f398;
	abs.f32 	%f400, %f397;
	setp.gt.f32 	%p125, %f399, %f400;
	selp.f32 	%f401, %f399, %f400, %p125;
	ld.shared.f32 	%f402, [_ZZN3cub18CUB_300001_SM_10006detail6reduce28DeviceReduceSingleTileKernelINS2_10policy_hubIfj6AbsMaxE10Policy1000EPfS8_jS5_ffN4cuda3std3__410__identityEEEvT0_T1_T2_T3_T4_T6_E12temp_storage+36];
	abs.f32 	%f712, %f402;
	abs.f32 	%f100, %f401;
	setp.gt.f32 	%p126, %f712, %f100;
	@%p126 bra 	$L__BB6_174;
	mov.f32 	%f712, %f100;
	bra.uni 	$L__BB6_174;
$L__BB6_118:
	// begin inline asm
	mov.u32 %r201, %laneid;
	// end inline asm
	and.b32  	%r207, %r55, 992;
	add.s32 	%r208, %r207, 32;
	setp.gt.u32 	%p80, %r208, %r108;
	not.b32 	%r209, %r207;
	add.s32 	%r210, %r108, %r209;
	selp.b32 	%r205, %r210, 31, %p80;
	mov.b32 	%r203, %f712;
	mov.b32 	%r204, 1;
	mov.b32 	%r206, -1;
	// begin inline asm
	shfl.sync.down.b32 %r202, %r203, %r204, %r205, %r206;
	// end inline asm
	setp.ge.s32 	%p81, %r201, %r205;
	@%p81 bra 	$L__BB6_121;
	mov.b32 	%f347, %r202;
	abs.f32 	%f101, %f347;
	abs.f32 	%f102, %f712;
	setp.gt.f32 	%p82, %f101, %f102;
	mov.f32 	%f712, %f101;
	@%p82 bra 	$L__BB6_121;
	mov.f32 	%f712, %f102;
$L__BB6_121:
	mov.b32 	%r212, %f712;
	mov.b32 	%r213, 2;
	mov.b32 	%r215, -1;
	// begin inline asm
	shfl.sync.down.b32 %r211, %r212, %r213, %r205, %r215;
	// end inline asm
	add.s32 	%r216, %r201, 2;
	setp.gt.s32 	%p83, %r216, %r205;
	@%p83 bra 	$L__BB6_124;
	mov.b32 	%f348, %r211;
	abs.f32 	%f104, %f348;
	abs.f32 	%f105, %f712;
	setp.gt.f32 	%p84, %f104, %f105;
	mov.f32 	%f712, %f104;
	@%p84 bra 	$L__BB6_124;
	mov.f32 	%f712, %f105;
$L__BB6_124:
	mov.b32 	%r218, %f712;
	mov.b32 	%r219, 4;
	mov.b32 	%r221, -1;
	// begin inline asm
	shfl.sync.down.b32 %r217, %r218, %r219, %r205, %r221;
	// end inline asm
	add.s32 	%r222, %r201, 4;
	setp.gt.s32 	%p85, %r222, %r205;
	@%p85 bra 	$L__BB6_127;
	mov.b32 	%f349, %r217;
	abs.f32 	%f107, %f349;
	abs.f32 	%f108, %f712;
	setp.gt.f32 	%p86, %f107, %f108;
	mov.f32 	%f712, %f107;
	@%p86 bra 	$L__BB6_127;
	mov.f32 	%f712, %f108;
$L__BB6_127:
	mov.b32 	%r224, %f712;
	mov.b32 	%r225, 8;
	mov.b32 	%r227, -1;
	// begin inline asm
	shfl.sync.down.b32 %r223, %r224, %r225, %r205, %r227;
	// end inline asm
	add.s32 	%r228, %r201, 8;
	setp.gt.s32 	%p87, %r228, %r205;
	@%p87 bra 	$L__BB6_130;
	mov.b32 	%f350, %r223;
	abs.f32 	%f110, %f350;
	abs.f32 	%f111, %f712;
	setp.gt.f32 	%p88, %f110, %f111;
	mov.f32 	%f712, %f110;
	@%p88 bra 	$L__BB6_130;
	mov.f32 	%f712, %f111;
$L__BB6_130:
	mov.b32 	%r230, %f712;
	mov.b32 	%r231, 16;
	mov.b32 	%r233, -1;
	// begin inline asm
	shfl.sync.down.b32 %r229, %r230, %r231, %r205, %r233;
	// end inline asm
	add.s32 	%r234, %r201, 16;
	setp.gt.s32 	%p89, %r234, %r205;
	@%p89 bra 	$L__BB6_133;
	mov.b32 	%f351, %r229;
	abs.f32 	%f113, %f351;
	abs.f32 	%f114, %f712;
	setp.gt.f32 	%p90, %f113, %f114;
	mov.f32 	%f712, %f113;
	@%p90 bra 	$L__BB6_133;
	mov.f32 	%f712, %f114;
$L__BB6_133:
	setp.ne.s32 	%p91, %r201, 0;
	@%p91 bra 	$L__BB6_135;
	shr.u32 	%r235, %r55, 3;
	and.b32  	%r236, %r235, 124;
	mov.u32 	%r237, _ZZN3cub18CUB_300001_SM_10006detail6reduce28DeviceReduceSingleTileKernelINS2_10policy_hubIfj6AbsMaxE10Policy1000EPfS8_jS5_ffN4cuda3std3__410__identityEEEvT0_T1_T2_T3_T4_T6_E12temp_storage;
	add.s32 	%r238, %r237, %r236;
	st.shared.f32 	[%r238+8], %f712;
$L__BB6_135:
	bar.sync 	0;
	setp.ne.s32 	%p92, %r55, 0;
	setp.lt.u32 	%p93, %r108, 33;
	or.pred  	%p94, %p92, %p93;
	@%p94 bra 	$L__BB6_174;
	ld.shared.f32 	%f352, [_ZZN3cub18CUB_300001_SM_10006detail6reduce28DeviceReduceSingleTileKernelINS2_10policy_hubIfj6AbsMaxE10Policy1000EPfS8_jS5_ffN4cuda3std3__410__identityEEEvT0_T1_T2_T3_T4_T6_E12temp_storage+12];
	abs.f32 	%f353, %f352;
	abs.f32 	%f354, %f712;
	setp.gt.f32 	%p95, %f353, %f354;
	selp.f32 	%f712, %f353, %f354, %p95;
	setp.lt.u32 	%p96, %r108, 65;
	@%p96 bra 	$L__BB6_174;
	ld.shared.f32 	%f355, [_ZZN3cub18CUB_300001_SM_10006detail6reduce28DeviceReduceSingleTileKernelINS2_10policy_hubIfj6AbsMaxE10Policy1000EPfS8_jS5_ffN4cuda3std3__410__identityEEEvT0_T1_T2_T3_T4_T6_E12temp_storage+16];
	abs.f32 	%f356, %f355;
	abs.f32 	%f357, %f712;
	setp.gt.f32 	%p97, %f356, %f357;
	selp.f32 	%f712, %f356, %f357, %p97;
	setp.lt.u32 	%p98, %r108, 97;
	@%p98 bra 	$L__BB6_174;
	ld.shared.f32 	%f358, [_ZZN3cub18CUB_300001_SM_10006detail6reduce28DeviceReduceSingleTileKernelINS2_10policy_hubIfj6AbsMaxE10Policy1000EPfS8_jS5_ffN4cuda3std3__410__identityEEEvT0_T1_T2_T3_T4_T6_E12temp_storage+20];
	abs.f32 	%f359, %f358;
	abs.f32 	%f360, %f712;
	setp.gt.f32 	%p99, %f359, %f360;
	selp.f32 	%f712, %f359, %f360, %p99;
	setp.lt.u32 	%p100, %r108, 129;
	@%p100 bra 	$L__BB6_174;
	ld.shared.f32 	%f361, [_ZZN3cub18CUB_300001_SM_10006detail6reduce28DeviceReduceSingleTileKernelINS2_10policy_hubIfj6AbsMaxE10Policy1000EPfS8_jS5_ffN4cuda3std3__410__identityEEEvT0_T1_T2_T3_T4_T6_E12temp_storage+24];
	abs.f32 	%f362, %f361;
	abs.f32 	%f363, %f712;
	setp.gt.f32 	%p101, %f362, %f363;
	selp.f32 	%f712, %f362, %f363, %p101;
	setp.lt.u32 	%p102, %r108, 161;
	@%p102 bra 	$L__BB6_174;
	ld.shared.f32 	%f364, [_ZZN3cub18CUB_300001_SM_10006detail6reduce28DeviceReduceSingleTileKernelINS2_10policy_hubIfj6AbsMaxE10Policy1000EPfS8_jS5_ffN4cuda3std3__410__identityEEEvT0_T1_T2_T3_T4_T6_E12temp_storage+28];
	abs.f32 	%f365, %f364;
	abs.f32 	%f366, %f712;
	setp.gt.f32 	%p103, %f365, %f366;
	selp.f32 	%f712, %f365, %f366, %p103;
	setp.lt.u32 	%p104, %r108, 193;
	@%p104 bra 	$L__BB6_174;
	ld.shared.f32 	%f367, [_ZZN3cub18CUB_300001_SM_10006detail6reduce28DeviceReduceSingleTileKernelINS2_10policy_hubIfj6AbsMaxE10Policy1000EPfS8_jS5_ffN4cuda3std3__410__identityEEEvT0_T1_T2_T3_T4_T6_E12temp_storage+32];
	abs.f32 	%f368, %f367;
	abs.f32 	%f369, %f712;
	setp.gt.f32 	%p105, %f368, %f369;
	selp.f32 	%f712, %f368, %f369, %p105;
	setp.lt.u32 	%p106, %r108, 225;
	@%p106 bra 	$L__BB6_174;
	ld.shared.f32 	%f370, [_ZZN3cub18CUB_300001_SM_10006detail6reduce28DeviceReduceSingleTileKernelINS2_10policy_hubIfj6AbsMaxE10Policy1000EPfS8_jS5_ffN4cuda3std3__410__identityEEEvT0_T1_T2_T3_T4_T6_E12temp_storage+36];
	abs.f32 	%f122, %f370;
	abs.f32 	%f123, %f712;
	setp.gt.f32 	%p107, %f122, %f123;
	mov.f32 	%f712, %f122;
	@%p107 bra 	$L__BB6_174;
	mov.f32 	%f712, %f123;
	bra.uni 	$L__BB6_174;
$L__BB6_144:
	mov.u32 	%r80, %tid.x;
	mul.wide.u32 	%rd34, %r80, 4;
	add.s64 	%rd18, %rd15, %rd34;
	// begin inline asm
	ld.global.nc.u32 %r109, [%rd18];
	// end inline asm
	mov.b32 	%f153, %r109;
	add.s64 	%rd19, %rd18, 1024;
	// begin inline asm
	ld.global.nc.u32 %r110, [%rd19];
	// end inline asm
	mov.b32 	%f154, %r110;
	add.s64 	%rd20, %rd18, 2048;
	// begin inline asm
	ld.global.nc.u32 %r111, [%rd20];
	// end inline asm
	mov.b32 	%f155, %r111;
	add.s64 	%rd21, %rd18, 3072;
	// begin inline asm
	ld.global.nc.u32 %r112, [%rd21];
	// end inline asm
	mov.b32 	%f156, %r112;
	add.s64 	%rd22, %rd18, 4096;
	// begin inline asm
	ld.global.nc.u32 %r113, [%rd22];
	// end inline asm
	mov.b32 	%f157, %r113;
	add.s64 	%rd23, %rd18, 5120;
	// begin inline asm
	ld.global.nc.u32 %r114, [%rd23];
	// end inline asm
	mov.b32 	%f158, %r114;
	add.s64 	%rd24, %rd18, 6144;
	// begin inline asm
	ld.global.nc.u32 %r115, [%rd24];
	// end inline asm
	mov.b32 	%f159, %r115;
	add.s64 	%rd25, %rd18, 7168;
	// begin inline asm
	ld.global.nc.u32 %r116, [%rd25];
	// end inline asm
	mov.b32 	%f160, %r116;
	add.s64 	%rd26, %rd18, 8192;
	// begin inline asm
	ld.global.nc.u32 %r117, [%rd26];
	// end inline asm
	mov.b32 	%f161, %r117;
	add.s64 	%rd27, %rd18, 9216;
	// begin inline asm
	ld.global.nc.u32 %r118, [%rd27];
	// end inline asm
	mov.b32 	%f162, %r118;
	add.s64 	%rd28, %rd18, 10240;
	// begin inline asm
	ld.global.nc.u32 %r119, [%rd28];
	// end inline asm
	mov.b32 	%f163, %r119;
	add.s64 	%rd29, %rd18, 11264;
	// begin inline asm
	ld.global.nc.u32 %r120, [%rd29];
	// end inline asm
	mov.b32 	%f164, %r120;
	add.s64 	%rd30, %rd18, 12288;
	// begin inline asm
	ld.global.nc.u32 %r121, [%rd30];
	// end inline asm
	mov.b32 	%f165, %r121;
	add.s64 	%rd31, %rd18, 13312;
	// begin inline asm
	ld.global.nc.u32 %r122, [%rd31];
	// end inline asm
	mov.b32 	%f166, %r122;
	add.s64 	%rd32, %rd18, 14336;
	// begin inline asm
	ld.global.nc.u32 %r123, [%rd32];
	// end inline asm
	mov.b32 	%f167, %r123;
	add.s64 	%rd33, %rd18, 15360;
	// begin inline asm
	ld.global.nc.u32 %r124, [%rd33];
	// end inline asm
	mov.b32 	%f168, %r124;
	abs.f32 	%f169, %f154;
	abs.f32 	%f170, %f153;
	setp.gt.f32 	%p4, %f169, %f170;
	selp.f32 	%f171, %f169, %f170, %p4;
	abs.f32 	%f172, %f155;
	abs.f32 	%f173, %f171;
	setp.gt.f32 	%p5, %f172, %f173;
	selp.f32 	%f174, %f172, %f173, %p5;
	abs.f32 	%f175, %f156;
	abs.f32 	%f176, %f174;
	setp.gt.f32 	%p6, %f175, %f176;
	selp.f32 	%f177, %f175, %f176, %p6;
	abs.f32 	%f178, %f157;
	abs.f32 	%f179, %f177;
	setp.gt.f32 	%p7, %f178, %f179;
	selp.f32 	%f180, %f178, %f179, %p7;
	abs.f32 	%f181, %f158;
	abs.f32 	%f182, %f180;
	setp.gt.f32 	%p8, %f181, %f182;
	selp.f32 	%f183, %f181, %f182, %p8;
	abs.f32 	%f184, %f159;
	abs.f32 	%f185, %f183;
	setp.gt.f32 	%p9, %f184, %f185;
	selp.f32 	%f186, %f184, %f185, %p9;
	abs.f32 	%f187, %f160;
	abs.f32 	%f188, %f186;
	setp.gt.f32 	%p10, %f187, %f188;
	selp.f32 	%f189, %f187, %f188, %p10;
	abs.f32 	%f190, %f161;
	abs.f32 	%f191, %f189;
	setp.gt.f32 	%p11, %f190, %f191;
	selp.f32 	%f192, %f190, %f191, %p11;
	abs.f32 	%f193, %f162;
	abs.f32 	%f194, %f192;
	setp.gt.f32 	%p12, %f193, %f194;
	selp.f32 	%f195, %f193, %f194, %p12;
	abs.f32 	%f196, %f163;
	abs.f32 	%f197, %f195;
	setp.gt.f32 	%p13, %f196, %f197;
	selp.f32 	%f198, %f196, %f197, %p13;
	abs.f32 	%f199, %f164;
	abs.f32 	%f200, %f198;
	setp.gt.f32 	%p14, %f199, %f200;
	selp.f32 	%f201, %f199, %f200, %p14;
	abs.f32 	%f202, %f165;
	abs.f32 	%f203, %f201;
	setp.gt.f32 	%p15, %f202, %f203;
	selp.f32 	%f204, %f202, %f203, %p15;
	abs.f32 	%f205, %f166;
	abs.f32 	%f206, %f204;
	setp.gt.f32 	%p16, %f205, %f206;
	selp.f32 	%f207, %f205, %f206, %p16;
	abs.f32 	%f208, %f167;
	abs.f32 	%f209, %f207;
	setp.gt.f32 	%p17, %f208, %f209;
	selp.f32 	%f210, %f208, %f209, %p17;
	abs.f32 	%f211, %f168;
	abs.f32 	%f212, %f210;
	setp.gt.f32 	%p18, %f211, %f212;
	selp.f32 	%f712, %f211, %f212, %p18;
	add.s32 	%r81, %r108, -4096;
	setp.lt.u32 	%p19, %r81, 4096;
	mov.b32 	%r450, 4096;
	@%p19 bra 	$L__BB6_148;
	mov.b32 	%r450, 4096;
$L__BB6_146:
	add.s32 	%r143, %r80, %r450;
	mul.wide.u32 	%rd51, %r143, 4;
	add.s64 	%rd35, %rd15, %rd51;
	// begin inline asm
	ld.global.nc.u32 %r127, [%rd35];
	// end inline asm
	mov.b32 	%f213, %r127;
	mul.wide.u32 	%rd52, %r450, 4;
	add.s64 	%rd53, %rd18, %rd52;
	add.s64 	%rd36, %rd53, 1024;
	// begin inline asm
	ld.global.nc.u32 %r128, [%rd36];
	// end inline asm
	mov.b32 	%f214, %r128;
	add.s64 	%rd37, %rd53, 2048;
	// begin inline asm
	ld.global.nc.u32 %r129, [%rd37];
	// end inline asm
	mov.b32 	%f215, %r129;
	add.s64 	%rd38, %rd53, 3072;
	// begin inline asm
	ld.global.nc.u32 %r130, [%rd38];
	// end inline asm
	mov.b32 	%f216, %r130;
	add.s64 	%rd39, %rd53, 4096;
	// begin inline asm
	ld.global.nc.u32 %r131, [%rd39];
	// end inline asm
	mov.b32 	%f217, %r131;
	add.s64 	%rd40, %rd53, 5120;
	// begin inline asm
	ld.global.nc.u32 %r132, [%rd40];
	// end inline asm
	mov.b32 	%f218, %r132;
	add.s64 	%rd41, %rd53, 6144;
	// begin inline asm
	ld.global.nc.u32 %r133, [%rd41];
	// end inline asm
	mov.b32 	%f219, %r133;
	add.s64 	%rd42, %rd53, 7168;
	// begin inline asm
	ld.global.nc.u32 %r134, [%rd42];
	// end inline asm
	mov.b32 	%f220, %r134;
	add.s64 	%rd43, %rd53, 8192;
	// begin inline asm
	ld.global.nc.u32 %r135, [%rd43];
	// end inline asm
	mov.b32 	%f221, %r135;
	add.s64 	%rd44, %rd53, 9216;
	// begin inline asm
	ld.global.nc.u32 %r136, [%rd44];
	// end inline asm
	mov.b32 	%f222, %r136;
	add.s64 	%rd45, %rd53, 10240;
	// begin inline asm
	ld.global.nc.u32 %r137, [%rd45];
	// end inline asm
	mov.b32 	%f223, %r137;
	add.s64 	%rd46, %rd53, 11264;
	// begin inline asm
	ld.global.nc.u32 %r138, [%rd46];
	// end inline asm
	mov.b32 	%f224, %r138;
	add.s64 	%rd47, %rd53, 12288;
	// begin inline asm
	ld.global.nc.u32 %r139, [%rd47];
	// end inline asm
	mov.b32 	%f225, %r139;
	add.s64 	%rd48, %rd53, 13312;
	// begin inline asm
	ld.global.nc.u32 %r140, [%rd48];
	// end inline asm
	mov.b32 	%f226, %r140;
	add.s64 	%rd49, %rd53, 14336;
	// begin inline asm
	ld.global.nc.u32 %r141, [%rd49];
	// end inline asm
	mov.b32 	%f227, %r141;
	add.s64 	%rd50, %rd53, 15360;
	// begin inline asm
	ld.global.nc.u32 %r142, [%rd50];
	// end inline asm
	mov.b32 	%f228, %r142;
	abs.f32 	%f229, %f213;
	abs.f32 	%f230, %f712;
	setp.gt.f32 	%p20, %f229, %f230;
	selp.f32 	%f231, %f229, %f230, %p20;
	abs.f32 	%f232, %f214;
	abs.f32 	%f233, %f231;
	setp.gt.f32 	%p21, %f232, %f233;
	selp.f32 	%f234, %f232, %f233, %p21;
	abs.f32 	%f235, %f215;
	abs.f32 	%f236, %f234;
	setp.gt.f32 	%p22, %f235, %f236;
	selp.f32 	%f237, %f235, %f236, %p22;
	abs.f32 	%f238, %f216;
	abs.f32 	%f239, %f237;
	setp.gt.f32 	%p23, %f238, %f239;
	selp.f32 	%f240, %f238, %f239, %p23;
	abs.f32 	%f241, %f217;
	abs.f32 	%f242, %f240;
	setp.gt.f32 	%p24, %f241, %f242;
	selp.f32 	%f243, %f241, %f242, %p24;
	abs.f32 	%f244, %f218;
	abs.f32 	%f245, %f243;
	setp.gt.f32 	%p25, %f244, %f245;
	selp.f32 	%f246, %f244, %f245, %p25;
	abs.f32 	%f247, %f219;
	abs.f32 	%f248, %f246;
	setp.gt.f32 	%p26, %f247, %f248;
	selp.f32 	%f249, %f247, %f248, %p26;
	abs.f32 	%f250, %f220;
	abs.f32 	%f251, %f249;
	setp.gt.f32 	%p27, %f250, %f251;
	selp.f32 	%f252, %f250, %f251, %p27;
	abs.f32 	%f253, %f221;
	abs.f32 	%f254, %f252;
	setp.gt.f32 	%p28, %f253, %f254;
	selp.f32 	%f255, %f253, %f254, %p28;
	abs.f32 	%f256, %f222;
	abs.f32 	%f257, %f255;
	setp.gt.f32 	%p29, %f256, %f257;
	selp.f32 	%f258, %f256, %f257, %p29;
	abs.f32 	%f259, %f223;
	abs.f32 	%f260, %f258;
	setp.gt.f32 	%p30, %f259, %f260;
	selp.f32 	%f261, %f259, %f260, %p30;
	abs.f32 	%f262, %f224;
	abs.f32 	%f263, %f261;
	setp.gt.f32 	%p31, %f262, %f263;
	selp.f32 	%f264, %f262, %f263, %p31;
	abs.f32 	%f265, %f225;
	abs.f32 	%f266, %f264;
	setp.gt.f32 	%p32, %f265, %f266;
	selp.f32 	%f267, %f265, %f266, %p32;
	abs.f32 	%f268, %f226;
	abs.f32 	%f269, %f267;
	setp.gt.f32 	%p33, %f268, %f269;
	selp.f32 	%f270, %f268, %f269, %p33;
	abs.f32 	%f271, %f227;
	abs.f32 	%f272, %f270;
	setp.gt.f32 	%p34, %f271, %f272;
	selp.f32 	%f273, %f271, %f272, %p34;
	abs.f32 	%f274, %f228;
	abs.f32 	%f275, %f273;
	setp.gt.f32 	%p35, %f274, %f275;
	selp.f32 	%f712, %f274, %f275, %p35;
	sub.s32 	%r144, %r108, %r450;
	setp.lt.u32 	%p36, %r144, 4096;
	@%p36 bra 	$L__BB6_156;
	add.s32 	%r450, %r450, 4096;
	setp.le.u32 	%p37, %r450, %r81;
	@%p37 bra 	$L__BB6_146;
$L__BB6_148:
	setp.le.u32 	%p38, %r108, %r450;
	@%p38 bra 	$L__BB6_156;
	sub.s32 	%r85, %r108, %r450;
	setp.ge.s32 	%p39, %r80, %r85;
	@%p39 bra 	$L__BB6_156;
	not.b32 	%r145, %r80;
	add.s32 	%r146, %r108, %r145;
	sub.s32 	%r86, %r146, %r450;
	and.b32  	%r147, %r86, 768;
	setp.eq.s32 	%p40, %r147, 768;
	mov.u32 	%r454, %r80;
	@%p40 bra 	$L__BB6_153;
	add.s32 	%r452, %r80, %r450;
	shr.u32 	%r148, %r86, 8;
	add.s32 	%r149, %r148, 1;
	and.b32  	%r150, %r149, 3;
	neg.s32 	%r451, %r150;
	mov.u32 	%r454, %r80;
$L__BB6_152:
	.pragma "nounroll";
	mul.wide.u32 	%rd55, %r452, 4;
	add.s64 	%rd54, %rd15, %rd55;
	// begin inline asm
	ld.global.nc.u32 %r151, [%rd54];
	// end inline asm
	mov.b32 	%f277, %r151;
	abs.f32 	%f278, %f277;
	abs.f32 	%f279, %f712;
	setp.gt.f32 	%p41, %f278, %f279;
	selp.f32 	%f712, %f278, %f279, %p41;
	add.s32 	%r454, %r454, 256;
	add.s32 	%r452, %r452, 256;
	add.s32 	%r451, %r451, 1;
	setp.ne.s32 	%p42, %r451, 0;
	@%p42 bra 	$L__BB6_152;
$L__BB6_153:
	setp.lt.u32 	%p43, %r86, 768;
	@%p43 bra 	$L__BB6_156;
	add.s32 	%r456, %r454, 512;
	add.s32 	%r455, %r454, %r450;
$L__BB6_155:
	mul.wide.u32 	%rd60, %r455, 4;
	add.s64 	%rd56, %rd15, %rd60;
	// begin inline asm
	ld.global.nc.u32 %r152, [%rd56];
	// end inline asm
	mov.b32 	%f280, %r152;
	abs.f32 	%f281, %f280;
	abs.f32 	%f282, %f712;
	setp.gt.f32 	%p44, %f281, %f282;
	selp.f32 	%f283, %f281, %f282, %p44;
	add.s32 	%r156, %r455, 256;
	mul.wide.u32 	%rd61, %r156, 4;
	add.s64 	%rd57, %rd15, %rd61;
	// begin inline asm
	ld.global.nc.u32 %r153, [%rd57];
	// end inline asm
	mov.b32 	%f284, %r153;
	abs.f32 	%f285, %f284;
	abs.f32 	%f286, %f283;
	setp.gt.f32 	%p45, %f285, %f286;
	selp.f32 	%f287, %f285, %f286, %p45;
	add.s32 	%r157, %r455, 512;
	mul.wide.u32 	%rd62, %r157, 4;
	add.s64 	%rd58, %rd15, %rd62;
	// begin inline asm
	ld.global.nc.u32 %r154, [%rd58];
	// end inline asm
	mov.b32 	%f288, %r154;
	abs.f32 	%f289, %f288;
	abs.f32 	%f290, %f287;
	setp.gt.f32 	%p46, %f289, %f290;
	selp.f32 	%f291, %f289, %f290, %p46;
	add.s32 	%r158, %r455, 768;
	mul.wide.u32 	%rd63, %r158, 4;
	add.s64 	%rd59, %rd15, %rd63;
	// begin inline asm
	ld.global.nc.u32 %r155, [%rd59];
	// end inline asm
	mov.b32 	%f292, %r155;
	abs.f32 	%f293, %f292;
	abs.f32 	%f294, %f291;
	setp.gt.f32 	%p47, %f293, %f294;
	selp.f32 	%f712, %f293, %f294, %p47;
	add.s32 	%r100, %r456, 1024;
	add.s32 	%r159, %r456, 512;
	add.s32 	%r455, %r455, 1024;
	setp.lt.s32 	%p48, %r159, %r85;
	mov.u32 	%r456, %r100;
	@%p48 bra 	$L__BB6_155;
$L__BB6_156:
	// begin inline asm
	mov.u32 %r160, %laneid;
	// end inline asm
	mov.b32 	%r162, %f712;
	mov.b32 	%r163, 1;
	mov.b32 	%r164, 31;
	mov.b32 	%r165, -1;
	// begin inline asm
	shfl.sync.down.b32 %r161, %r162, %r163, %r164, %r165;
	// end inline asm
	setp.gt.s32 	%p49, %r160, 30;
	@%p49 bra 	$L__BB6_159;
	mov.b32 	%f295, %r161;
	abs.f32 	%f135, %f295;
	abs.f32 	%f136, %f712;
	setp.gt.f32 	%p50, %f135, %f136;
	mov.f32 	%f712, %f135;
	@%p50 bra 	$L__BB6_159;
	mov.f32 	%f712, %f136;
$L__BB6_159:
	mov.b32 	%r167, %f712;
	mov.b32 	%r168, 2;
	mov.b32 	%r169, 31;
	mov.b32 	%r170, -1;
	// begin inline asm
	shfl.sync.down.b32 %r166, %r167, %r168, %r169, %r170;
	// end inline asm
	setp.gt.s32 	%p51, %r160, 29;
	@%p51 bra 	$L__BB6_162;
	mov.b32 	%f296, %r166;
	abs.f32 	%f138, %f296;
	abs.f32 	%f139, %f712;
	setp.gt.f32 	%p52, %f138, %f139;
	mov.f32 	%f712, %f138;
	@%p52 bra 	$L__BB6_162;
	mov.f32 	%f712, %f139;
$L__BB6_162:
	mov.b32 	%r172, %f712;
	mov.b32 	%r173, 4;
	mov.b32 	%r174, 31;
	mov.b32 	%r175, -1;
	// begin inline asm
	shfl.sync.down.b32 %r171, %r172, %r173, %r174, %r175;
	// end inline asm
	setp.gt.s32 	%p53, %r160, 27;
	@%p53 bra 	$L__BB6_165;
	mov.b32 	%f297, %r171;
	abs.f32 	%f141, %f297;
	abs.f32 	%f142, %f712;
	setp.gt.f32 	%p54, %f141, %f142;
	mov.f32 	%f712, %f141;
	@%p54 bra 	$L__BB6_165;
	mov.f32 	%f712, %f142;
$L__BB6_165:
	mov.b32 	%r177, %f712;
	mov.b32 	%r178, 8;
	mov.b32 	%r179, 31;
	mov.b32 	%r180, -1;
	// begin inline asm
	shfl.sync.down.b32 %r176, %r177, %r178, %r179, %r180;
	// end inline asm
	setp.gt.s32 	%p55, %r160, 23;
	@%p55 bra 	$L__BB6_168;
	mov.b32 	%f298, %r176;
	abs.f32 	%f144, %f298;
	abs.f32 	%f145, %f712;
	setp.gt.f32 	%p56, %f144, %f145;
	mov.f32 	%f712, %f144;
	@%p56 bra 	$L__BB6_168;
	mov.f32 	%f712, %f145;
$L__BB6_168:
	mov.b32 	%r182, %f712;
	mov.b32 	%r183, 16;
	mov.b32 	%r184, 31;
	mov.b32 	%r185, -1;
	// begin inline asm
	shfl.sync.down.b32 %r181, %r182, %r183, %r184, %r185;
	// end inline asm
	setp.gt.s32 	%p57, %r160, 15;
	@%p57 bra 	$L__BB6_171;
	mov.b32 	%f299, %r181;
	abs.f32 	%f300, %f299;
	abs.f32 	%f301, %f712;
	setp.gt.f32 	%p58, %f300, %f301;
	selp.f32 	%f712, %f300, %f301, %p58;
	setp.ne.s32 	%p59, %r160, 0;
	@%p59 bra 	$L__BB6_171;
	shr.u32 	%r186, %r80, 3;
	and.b32  	%r187, %r186, 124;
	mov.u32 	%r188, _ZZN3cub18CUB_300001_SM_10006detail6reduce28DeviceReduceSingleTileKernelINS2_10policy_hubIfj6AbsMaxE10Policy1000EPfS8_jS5_ffN4cuda3std3__410__identityEEEvT0_T1_T2_T3_T4_T6_E12temp_storage;
	add.s32 	%r189, %r188, %r187;
	st.shared.f32 	[%r189+8], %f712;
$L__BB6_171:
	bar.sync 	0;
	setp.ne.s32 	%p60, %r80, 0;
	@%p60 bra 	$L__BB6_174;
	ld.shared.f32 	%f302, [_ZZN3cub18CUB_300001_SM_10006detail6reduce28DeviceReduceSingleTileKernelINS2_10policy_hubIfj6AbsMaxE10Policy1000EPfS8_jS5_ffN4cuda3std3__410__identityEEEvT0_T1_T2_T3_T4_T6_E12temp_storage+12];
	abs.f32 	%f303, %f302;
	abs.f32 	%f304, %f712;
	setp.gt.f32 	%p61, %f303, %f304;
	selp.f32 	%f305, %f303, %f304, %p61;
	ld.shared.f32 	%f306, [_ZZN3cub18CUB_300001_SM_10006detail6reduce28DeviceReduceSingleTileKernelINS2_10policy_hubIfj6AbsMaxE10Policy1000EPfS8_jS5_ffN4cuda3std3__410__identityEEEvT0_T1_T2_T3_T4_T6_E12temp_storage+16];
	abs.f32 	%f307, %f306;
	abs.f32 	%f308, %f305;
	setp.gt.f32 	%p62, %f307, %f308;
	selp.f32 	%f309, %f307, %f308, %p62;
	ld.shared.f32 	%f310, [_ZZN3cub18CUB_300001_SM_10006detail6reduce28DeviceReduceSingleTileKernelINS2_10policy_hubIfj6AbsMaxE10Policy1000EPfS8_jS5_ffN4cuda3std3__410__identityEEEvT0_T1_T2_T3_T4_T6_E12temp_storage+20];
	abs.f32 	%f311, %f310;
	abs.f32 	%f312, %f309;
	setp.gt.f32 	%p63, %f311, %f312;
	selp.f32 	%f313, %f311, %f312, %p63;
	ld.shared.f32 	%f314, [_ZZN3cub18CUB_300001_SM_10006detail6reduce28DeviceReduceSingleTileKernelINS2_10policy_hubIfj6AbsMaxE10Policy1000EPfS8_jS5_ffN4cuda3std3__410__identityEEEvT0_T1_T2_T3_T4_T6_E12temp_storage+24];
	abs.f32 	%f315, %f314;
	abs.f32 	%f316, %f313;
	setp.gt.f32 	%p64, %f315, %f316;
	selp.f32 	%f317, %f315, %f316, %p64;
	ld.shared.f32 	%f318, [_ZZN3cub18CUB_300001_SM_10006detail6reduce28DeviceReduceSingleTileKernelINS2_10policy_hubIfj6AbsMaxE10Policy1000EPfS8_jS5_ffN4cuda3std3__410__identityEEEvT0_T1_T2_T3_T4_T6_E12temp_storage+28];
	abs.f32 	%f319, %f318;
	abs.f32 	%f320, %f317;
	setp.gt.f32 	%p65, %f319, %f320;
	selp.f32 	%f321, %f319, %f320, %p65;
	ld.shared.f32 	%f322, [_ZZN3cub18CUB_300001_SM_10006detail6reduce28DeviceReduceSingleTileKernelINS2_10policy_hubIfj6AbsMaxE10Policy1000EPfS8_jS5_ffN4cuda3std3__410__identityEEEvT0_T1_T2_T3_T4_T6_E12temp_storage+32];
	abs.f32 	%f323, %f322;
	abs.f32 	%f324, %f321;
	setp.gt.f32 	%p66, %f323, %f324;
	selp.f32 	%f325, %f323, %f324, %p66;
	ld.shared.f32 	%f326, [_ZZN3cub18CUB_300001_SM_10006detail6reduce28DeviceReduceSingleTileKernelINS2_10policy_hubIfj6AbsMaxE10Policy1000EPfS8_jS5_ffN4cuda3std3__410__identityEEEvT0_T1_T2_T3_T4_T6_E12temp_storage+36];
	abs.f32 	%f712, %f326;
	abs.f32 	%f150, %f325;
	setp.gt.f32 	%p67, %f712, %f150;
	@%p67 bra 	$L__BB6_174;
	mov.f32 	%f712, %f150;
$L__BB6_174:
	mov.u32 	%r429, %tid.x;
	setp.ne.s32 	%p251, %r429, 0;
	@%p251 bra 	$L__BB6_176;
	abs.f32 	%f653, %f712;
	abs.f32 	%f654, %f152;
	setp.gt.f32 	%p252, %f653, %f654;
	selp.f32 	%f655, %f653, %f654, %p252;
	st.global.f32 	[%rd1], %f655;
$L__BB6_176:
	ret;

}
	// .globl	_ZN3cub18CUB_300001_SM_10006detail6reduce18DeviceReduceKernelINS2_10policy_hubIfj6AbsMaxE10Policy1000EPfjS5_fN4cuda3std3__410__identityEEEvT0_PT3_T1_NS0_13GridEvenShareISG_EET2_T4_
.visible .entry _ZN3cub18CUB_300001_SM_10006detail6reduce18DeviceReduceKernelINS2_10policy_hubIfj6AbsMaxE10Policy1000EPfjS5_fN4cuda3std3__410__identityEEEvT0_PT3_T1_NS0_13GridEvenShareISG_EET2_T4_(
	.param .u64 .ptr .align 1 _ZN3cub18CUB_300001_SM_10006detail6reduce18DeviceReduceKernelINS2_10policy_hubIfj6AbsMaxE10Policy1000EPfjS5_fN4cuda3std3__410__identityEEEvT0_PT3_T1_NS0_13GridEvenShareISG_EET2_T4__param_0,
	.param .u64 .ptr .align 1 _ZN3cub18CUB_300001_SM_10006detail6reduce18DeviceReduceKernelINS2_10policy_hubIfj6AbsMaxE10Policy1000EPfjS5_fN4cuda3std3__410__identityEEEvT0_PT3_T1_NS0_13GridEvenShareISG_EET2_T4__param_1,
	.param .u32 _ZN3cub18CUB_300001_SM_10006detail6reduce18DeviceReduceKernelINS2_10policy_hubIfj6AbsMaxE10Policy1000EPfjS5_fN4cuda3std3__410__identityEEEvT0_PT3_T1_NS0_13GridEvenShareISG_EET2_T4__param_2,
	.param .align 4 .b8 _ZN3cub18CUB_300001_SM_10006detail6reduce18DeviceReduceKernelINS2_10policy_hubIfj6AbsMaxE10Policy1000EPfjS5_fN4cuda3std3__410__identityEEEvT0_PT3_T1_NS0_13GridEvenShareISG_EET2_T4__param_3[40],
	.param .align 1 .b8 _ZN3cub18CUB_300001_SM_10006detail6reduce18DeviceReduceKernelINS2_10policy_hubIfj6AbsMaxE10Policy1000EPfjS5_fN4cuda3std3__410__identityEEEvT0_PT3_T1_NS0_13GridEvenShareISG_EET2_T4__param_4[1],
	.param .align 1 .b8 _ZN3cub18CUB_300001_SM_10006detail6reduce18DeviceReduceKernelINS2_10policy_hubIfj6AbsMaxE10Policy1000EPfjS5_fN4cuda3std3__410__identityEEEvT0_PT3_T1_NS0_13GridEvenShareISG_EET2_T4__param_5[1]
)
.maxntid 256
{
	.reg .pred 	%p<251>;
	.reg .b32 	%r<516>;
	.reg .b32 	%f<705>;
	.reg .b64 	%rd<112>;
	// demoted variable
	.shared .align 4 .b8 _ZZN3cub18CUB_300001_SM_10006detail6reduce18DeviceReduceKernelINS2_10policy_hubIfj6AbsMaxE10Policy1000EPfjS5_fN4cuda3std3__410__identityEEEvT0_PT3_T1_NS0_13GridEvenShareISG_EET2_T4_E12temp_storage[44];
	ld.param.u32 	%r1, [_ZN3cub18CUB_300001_SM_10006detail6reduce18DeviceReduceKernelINS2_10policy_hubIfj6AbsMaxE10Policy1000EPfjS5_fN4cuda3std3__410__identityEEEvT0_PT3_T1_NS0_13GridEvenShareISG_EET2_T4__param_3+20];
	ld.param.u64 	%rd1, [_ZN3cub18CUB_300001_SM_10006detail6reduce18DeviceReduceKernelINS2_10policy_hubIfj6AbsMaxE10Policy1000EPfjS5_fN4cuda3std3__410__identityEEEvT0_PT3_T1_NS0_13GridEvenShareISG_EET2_T4__param_0];
	ld.param.u32 	%r2, [_ZN3cub18CUB_300001_SM_10006detail6reduce18DeviceReduceKernelINS2_10policy_hubIfj6AbsMaxE10Policy1000EPfjS5_fN4cuda3std3__410__identityEEEvT0_PT3_T1_NS0_13GridEvenShareISG_EET2_T4__param_3+24];
	mov.u32 	%r3, %ctaid.x;
	shl.b32 	%r4, %r2, 12;
	shl.b32 	%r5, %r3, 12;
	and.b64  	%rd3, %rd1, 15;
	setp.ne.s64 	%p1, %rd3, 0;
	@%p1 bra 	$L__BB7_86;
	sub.s32 	%r6, %r1, %r5;
	setp.gt.u32 	%p126, %r6, 4095;
	@%p126 bra 	$L__BB7_56;
	mov.u32 	%r7, %tid.x;
	setp.ge.u32 	%p191, %r7, %r6;
	mov.f32 	%f704, 0f00000000;
	mov.u32 	%r486, %r7;
	@%p191 bra 	$L__BB7_4;
	add.s32 	%r397, %r5, %r7;
	mul.wide.u32 	%rd97, %r397, 4;
	add.s64 	%rd96, %rd1, %rd97;
	// begin inline asm
	ld.global.nc.u32 %r396, [%rd96];
	// end inline asm
	mov.b32 	%f704, %r396;
	add.s32 	%r486, %r7, 256;
$L__BB7_4:
	setp.ge.u32 	%p192, %r486, %r6;
	@%p192 bra 	$L__BB7_11;
	not.b32 	%r398, %r486;
	add.s32 	%r10, %r1, %r398;
	and.b32  	%r399, %r10, 768;
	setp.eq.s32 	%p193, %r399, 768;
	@%p193 bra 	$L__BB7_8;
	add.s32 	%r484, %r486, %r5;
	shr.u32 	%r400, %r10, 8;
	add.s32 	%r401, %r400, 1;
	and.b32  	%r402, %r401, 3;
	neg.s32 	%r483, %r402;
$L__BB7_7:
	.pragma "nounroll";
	mul.wide.u32 	%rd99, %r484, 4;
	add.s64 	%rd98, %rd1, %rd99;
	// begin inline asm
	ld.global.nc.u32 %r403, [%rd98];
	// end inline asm
	mov.b32 	%f576, %r403;
	abs.f32 	%f577, %f576;
	abs.f32 	%f578, %f704;
	setp.gt.f32 	%p194, %f577, %f578;
	selp.f32 	%f704, %f577, %f578, %p194;
	add.s32 	%r486, %r486, 256;
	add.s32 	%r484, %r484, 256;
	add.s32 	%r483, %r483, 1;
	setp.ne.s32 	%p195, %r483, 0;
	@%p195 bra 	$L__BB7_7;
$L__BB7_8:
	sub.s32 	%r404, %r10, %r5;
	setp.lt.u32 	%p196, %r404, 768;
	@%p196 bra 	$L__BB7_11;
	add.s32 	%r488, %r486, 512;
	add.s32 	%r487, %r486, %r5;
$L__BB7_10:
	mul.wide.u32 	%rd104, %r487, 4;
	add.s64 	%rd100, %rd1, %rd104;
	// begin inline asm
	ld.global.nc.u32 %r405, [%rd100];
	// end inline asm
	mov.b32 	%f579, %r405;
	abs.f32 	%f580, %f579;
	abs.f32 	%f581, %f704;
	setp.gt.f32 	%p197, %f580, %f581;
	selp.f32 	%f582, %f580, %f581, %p197;
	add.s32 	%r409, %r487, 256;
	mul.wide.u32 	%rd105, %r409, 4;
	add.s64 	%rd101, %rd1, %rd105;
	// begin inline asm
	ld.global.nc.u32 %r406, [%rd101];
	// end inline asm
	mov.b32 	%f583, %r406;
	abs.f32 	%f584, %f583;
	abs.f32 	%f585, %f582;
	setp.gt.f32 	%p198, %f584, %f585;
	selp.f32 	%f586, %f584, %f585, %p198;
	add.s32 	%r410, %r487, 512;
	mul.wide.u32 	%rd106, %r410, 4;
	add.s64 	%rd102, %rd1, %rd106;
	// begin inline asm
	ld.global.nc.u32 %r407, [%rd102];
	// end inline asm
	mov.b32 	%f587, %r407;
	abs.f32 	%f588, %f587;
	abs.f32 	%f589, %f586;
	setp.gt.f32 	%p199, %f588, %f589;
	selp.f32 	%f590, %f588, %f589, %p199;
	add.s32 	%r411, %r487, 768;
	mul.wide.u32 	%rd107, %r411, 4;
	add.s64 	%rd103, %rd1, %rd107;
	// begin inline asm
	ld.global.nc.u32 %r408, [%rd103];
	// end inline asm
	mov.b32 	%f591, %r408;
	abs.f32 	%f592, %f591;
	abs.f32 	%f593, %f590;
	setp.gt.f32 	%p200, %f592, %f593;
	selp.f32 	%f704, %f592, %f593, %p200;
	add.s32 	%r24, %r488, 1024;
	add.s32 	%r412, %r488, 512;
	add.s32 	%r487, %r487, 1024;
	setp.lt.s32 	%p201, %r412, %r6;
	mov.u32 	%r488, %r24;
	@%p201 bra 	$L__BB7_10;
$L__BB7_11:
	setp.lt.u32 	%p202, %r6, 256;
	@%p202 bra 	$L__BB7_30;
	// begin inline asm
	mov.u32 %r451, %laneid;
	// end inline asm
	mov.b32 	%r453, %f704;
	mov.b32 	%r454, 1;
	mov.b32 	%r455, 31;
	mov.b32 	%r456, -1;
	// begin inline asm
	shfl.sync.down.b32 %r452, %r453, %r454, %r455, %r456;
	// end inline asm
	setp.gt.s32 	%p231, %r451, 30;
	@%p231 bra 	$L__BB7_15;
	mov.b32 	%f618, %r452;
	abs.f32 	%f10, %f618;
	abs.f32 	%f11, %f704;
	setp.gt.f32 	%p232, %f10, %f11;
	mov.f32 	%f704, %f10;
	@%p232 bra 	$L__BB7_15;
	mov.f32 	%f704, %f11;
$L__BB7_15:
	mov.b32 	%r458, %f704;
	mov.b32 	%r459, 2;
	mov.b32 	%r460, 31;
	mov.b32 	%r461, -1;
	// begin inline asm
	shfl.sync.down.b32 %r457, %r458, %r459, %r460, %r461;
	// end inline asm
	setp.gt.s32 	%p233, %r451, 29;
	@%p233 bra 	$L__BB7_18;
	mov.b32 	%f619, %r457;
	abs.f32 	%f13, %f619;
	abs.f32 	%f14, %f704;
	setp.gt.f32 	%p234, %f13, %f14;
	mov.f32 	%f704, %f13;
	@%p234 bra 	$L__BB7_18;
	mov.f32 	%f704, %f14;
$L__BB7_18:
	mov.b32 	%r463, %f704;
	mov.b32 	%r464, 4;
	mov.b32 	%r465, 31;
	mov.b32 	%r466, -1;
	// begin inline asm
	shfl.sync.down.b32 %r462, %r463, %r464, %r465, %r466;
	// end inline asm
	setp.gt.s32 	%p235, %r451, 27;
	@%p235 bra 	$L__BB7_21;
	mov.b32 	%f620, %r462;
	abs.f32 	%f16, %f620;
	abs.f32 	%f17, %f704;
	setp.gt.f32 	%p236, %f16, %f17;
	mov.f32 	%f704, %f16;
	@%p236 bra 	$L__BB7_21;
	mov.f32 	%f704, %f17;
$L__BB7_21:
	mov.b32 	%r468, %f704;
	mov.b32 	%r469, 8;
	mov.b32 	%r470, 31;
	mov.b32 	%r471, -1;
	// begin inline asm
	shfl.sync.down.b32 %r467, %r468, %r469, %r470, %r471;
	// end inline asm
	setp.gt.s32 	%p237, %r451, 23;
	@%p237 bra 	$L__BB7_24;
	mov.b32 	%f621, %r467;
	abs.f32 	%f19, %f621;
	abs.f32 	%f20, %f704;
	setp.gt.f32 	%p238, %f19, %f20;
	mov.f32 	%f704, %f19;
	@%p238 bra 	$L__BB7_24;
	mov.f32 	%f704, %f20;
$L__BB7_24:
	mov.b32 	%r473, %f704;
	mov.b32 	%r474, 16;
	mov.b32 	%r475, 31;
	mov.b32 	%r476, -1;
	// begin inline asm
	shfl.sync.down.b32 %r472, %r473, %r474, %r475, %r476;
	// end inline asm
	setp.gt.s32 	%p239, %r451, 15;
	@%p239 bra 	$L__BB7_27;
	mov.b32 	%f622, %r472;
	abs.f32 	%f623, %f622;
	abs.f32 	%f624, %f704;
	setp.gt.f32 	%p240, %f623, %f624;
	selp.f32 	%f704, %f623, %f624, %p240;
	setp.ne.s32 	%p241, %r451, 0;
	@%p241 bra 	$L__BB7_27;
	shr.u32 	%r477, %r7, 3;
	and.b32  	%r478, %r477, 124;
	mov.u32 	%r479, _ZZN3cub18CUB_300001_SM_10006detail6reduce18DeviceReduceKernelINS2_10policy_hubIfj6AbsMaxE10Policy1000EPfjS5_fN4cuda3std3__410__identityEEEvT0_PT3_T1_NS0_13GridEvenShareISG_EET2_T4_E12temp_storage;
	add.s32 	%r480, %r479, %r478;
	st.shared.f32 	[%r480+8], %f704;
$L__BB7_27:
	bar.sync 	0;
	setp.ne.s32 	%p242, %r7, 0;
	@%p242 bra 	$L__BB7_171;
	ld.shared.f32 	%f625, [_ZZN3cub18CUB_300001_SM_10006detail6reduce18DeviceReduceKernelINS2_10policy_hubIfj6AbsMaxE10Policy1000EPfjS5_fN4cuda3std3__410__identityEEEvT0_PT3_T1_NS0_13GridEvenShareISG_EET2_T4_E12temp_storage+12];
	abs.f32 	%f626, %f625;
	abs.f32 	%f627, %f704;
	setp.gt.f32 	%p243, %f626, %f627;
	selp.f32 	%f628, %f626, %f627, %p243;
	ld.shared.f32 	%f629, [_ZZN3cub18CUB_300001_SM_10006detail6reduce18DeviceReduceKernelINS2_10policy_hubIfj6AbsMaxE10Policy1000EPfjS5_fN4cuda3std3__410__identityEEEvT0_PT3_T1_NS0_13GridEvenShareISG_EET2_T4_E12temp_storage+16];
	abs.f32 	%f630, %f629;
	abs.f32 	%f631, %f628;
	setp.gt.f32 	%p244, %f630, %f631;
	selp.f32 	%f632, %f630, %f631, %p244;
	ld.shared.f32 	%f633, [_ZZN3cub18CUB_300001_SM_10006detail6reduce18DeviceReduceKernelINS2_10policy_hubIfj6AbsMaxE10Policy1000EPfjS5_fN4cuda3std3__410__identityEEEvT0_PT3_T1_NS0_13GridEvenShareISG_EET2_T4_E12temp_storage+20];
	abs.f32 	%f634, %f633;
	abs.f32 	%f635, %f632;
	setp.gt.f32 	%p245, %f634, %f635;
	selp.f32 	%f636, %f634, %f635, %p245;
	ld.shared.f32 	%f637, [_ZZN3cub18CUB_300001_SM_10006detail6reduce18DeviceReduceKernelINS2_10policy_hubIfj6AbsMaxE10Policy1000EPfjS5_fN4cuda3std3__410__identityEEEvT0_PT3_T1_NS0_13GridEvenShareISG_EET2_T4_E12temp_storage+24];
	abs.f32 	%f638, %f637;
	abs.f32 	%f639, %f636;
	setp.gt.f32 	%p246, %f638, %f639;
	selp.f32 	%f640, %f638, %f639, %p246;
	ld.shared.f32 	%f641, [_ZZN3cub18CUB_300001_SM_10006detail6reduce18DeviceReduceKernelINS2_10policy_hubIfj6AbsMaxE10Policy1000EPfjS5_fN4cuda3std3__410__identityEEEvT0_PT3_T1_NS0_13GridEvenShareISG_EET2_T4_E12temp_storage+28];
	abs.f32 	%f642, %f641;
	abs.f32 	%f643, %f640;
	setp.gt.f32 	%p247, %f642, %f643;
	selp.f32 	%f644, %f642, %f643, %p247;
	ld.shared.f32 	%f645, [_ZZN3cub18CUB_300001_SM_10006detail6reduce18DeviceReduceKernelINS2_10policy_hubIfj6AbsMaxE10Policy1000EPfjS5_fN4cuda3std3__410__identityEEEvT0_PT3_T1_NS0_13GridEvenShareISG_EET2_T4_E12temp_storage+32];
	abs.f32 	%f646, %f645;
	abs.f32 	%f647, %f644;
	setp.gt.f32 	%p248, %f646, %f647;
	selp.f32 	%f648, %f646, %f647, %p248;
	ld.shared.f32 	%f649, [_ZZN3cub18CUB_300001_SM_10006detail6reduce18DeviceReduceKernelINS2_10policy_hubIfj6AbsMaxE10Policy1000EPfjS5_fN4cuda3std3__410__identityEEEvT0_PT3_T1_NS0_13GridEvenShareISG_EET2_T4_E12temp_storage+36];
	abs.f32 	%f704, %f649;
	abs.f32 	%f25, %f648;
	setp.gt.f32 	%p249, %f704, %f25;
	@%p249 bra 	$L__BB7_171;
	mov.f32 	%f704, %f25;
	bra.uni 	$L__BB7_171;
$L__BB7_30:
	// begin inline asm
	mov.u32 %r413, %laneid;
	// end inline asm
	and.b32  	%r419, %r7, 992;
	add.s32 	%r420, %r419, 32;
	setp.gt.u32 	%p203, %r420, %r6;
	not.b32 	%r421, %r419;
	add.s32 	%r422, %r6, %r421;
	selp.b32 	%r417, %r422, 31, %p203;
	mov.b32 	%r415, %f704;
	mov.b32 	%r416, 1;
	mov.b32 	%r418, -1;
	// begin inline asm
	shfl.sync.down.b32 %r414, %r415, %r416, %r417, %r418;
	// end inline asm
	setp.ge.s32 	%p204, %r413, %r417;
	@%p204 bra 	$L__BB7_33;
	mov.b32 	%f594, %r414;
	abs.f32 	%f26, %f594;
	abs.f32 	%f27, %f704;
	setp.gt.f32 	%p205, %f26, %f27;
	mov.f32 	%f704, %f26;
	@%p205 bra 	$L__BB7_33;
	mov.f32 	%f704, %f27;
$L__BB7_33:
	mov.b32 	%r424, %f704;
	mov.b32 	%r425, 2;
	mov.b32 	%r427, -1;
	// begin inline asm
	shfl.sync.down.b32 %r423, %r424, %r425, %r417, %r427;
	// end inline asm
	add.s32 	%r428, %r413, 2;
	setp.gt.s32 	%p206, %r428, %r417;
	@%p206 bra 	$L__BB7_36;
	mov.b32 	%f595, %r423;
	abs.f32 	%f29, %f595;
	abs.f32 	%f30, %f704;
	setp.gt.f32 	%p207, %f29, %f30;
	mov.f32 	%f704, %f29;
	@%p207 bra 	$L__BB7_36;
	mov.f32 	%f704, %f30;
$L__BB7_36:
	mov.b32 	%r430, %f704;
	mov.b32 	%r431, 4;
	mov.b32 	%r433, -1;
	// begin inline asm
	shfl.sync.down.b32 %r429, %r430, %r431, %r417, %r433;
	// end inline asm
	add.s32 	%r434, %r413, 4;
	setp.gt.s32 	%p208, %r434, %r417;
	@%p208 bra 	$L__BB7_39;
	mov.b32 	%f596, %r429;
	abs.f32 	%f32, %f596;
	abs.f32 	%f33, %f704;
	setp.gt.f32 	%p209, %f32, %f33;
	mov.f32 	%f704, %f32;
	@%p209 bra 	$L__BB7_39;
	mov.f32 	%f704, %f33;
$L__BB7_39:
	mov.b32 	%r436, %f704;
	mov.b32 	%r437, 8;
	mov.b32 	%r439, -1;
	// begin inline asm
	shfl.sync.down.b32 %r435, %r436, %r437, %r417, %r439;
	// end inline asm
	add.s32 	%r440, %r413, 8;
	setp.gt.s32 	%p210, %r440, %r417;
	@%p210 bra 	$L__BB7_42;
	mov.b32 	%f597, %r435;
	abs.f32 	%f35, %f597;
	abs.f32 	%f36, %f704;
	setp.gt.f32 	%p211, %f35, %f36;
	mov.f32 	%f704, %f35;
	@%p211 bra 	$L__BB7_42;
	mov.f32 	%f704, %f36;
$L__BB7_42:
	mov.b32 	%r442, %f704;
	mov.b32 	%r443, 16;
	mov.b32 	%r445, -1;
	// begin inline asm
	shfl.sync.down.b32 %r441, %r442, %r443, %r417, %r445;
	// end inline asm
	add.s32 	%r446, %r413, 16;
	setp.gt.s32 	%p212, %r446, %r417;
	@%p212 bra 	$L__BB7_45;
	mov.b32 	%f598, %r441;
	abs.f32 	%f38, %f598;
	abs.f32 	%f39, %f704;
	setp.gt.f32 	%p213, %f38, %f39;
	mov.f32 	%f704, %f38;
	@%p213 bra 	$L__BB7_45;
	mov.f32 	%f704, %f39;
$L__BB7_45:
	setp.ne.s32 	%p214, %r413, 0;
	@%p214 bra 	$L__BB7_47;
	shr.u32 	%r447, %r7, 3;
	and.b32  	%r448, %r447, 124;
	mov.u32 	%r449, _ZZN3cub18CUB_300001_SM_10006detail6reduce18DeviceReduceKernelINS2_10policy_hubIfj6AbsMaxE10Policy1000EPfjS5_fN4cuda3std3__410__identityEEEvT0_PT3_T1_NS0_13GridEvenShareISG_EET2_T4_E12temp_storage;
	add.s32 	%r450, %r449, %r448;
	st.shared.f32 	[%r450+8], %f704;
$L__BB7_47:
	bar.sync 	0;
	setp.ne.s32 	%p215, %r7, 0;
	setp.lt.u32 	%p216, %r6, 33;
	or.pred  	%p217, %p215, %p216;
	@%p217 bra 	$L__BB7_171;
	ld.shared.f32 	%f599, [_ZZN3cub18CUB_300001_SM_10006detail6reduce18DeviceReduceKernelINS2_10policy_hubIfj6AbsMaxE10Policy1000EPfjS5_fN4cuda3std3__410__identityEEEvT0_PT3_T1_NS0_13GridEvenShareISG_EET2_T4_E12temp_storage+12];
	abs.f32 	%f600, %f599;
	abs.f32 	%f601, %f704;
	setp.gt.f32 	%p218, %f600, %f601;
	selp.f32 	%f704, %f600, %f601, %p218;
	setp.lt.u32 	%p219, %r6, 65;
	@%p219 bra 	$L__BB7_171;
	ld.shared.f32 	%f602, [_ZZN3cub18CUB_300001_SM_10006detail6reduce18DeviceReduceKernelINS2_10policy_hubIfj6AbsMaxE10Policy1000EPfjS5_fN4cuda3std3__410__identityEEEvT0_PT3_T1_NS0_13GridEvenShareISG_EET2_T4_E12temp_storage+16];
	abs.f32 	%f603, %f602;
	abs.f32 	%f604, %f704;
	setp.gt.f32 	%p220, %f603, %f604;
	selp.f32 	%f704, %f603, %f604, %p220;
	setp.lt.u32 	%p221, %r6, 97;
	@%p221 bra 	$L__BB7_171;
	ld.shared.f32 	%f605, [_ZZN3cub18CUB_300001_SM_10006detail6reduce18DeviceReduceKernelINS2_10policy_hubIfj6AbsMaxE10Policy1000EPfjS5_fN4cuda3std3__410__identityEEEvT0_PT3_T1_NS0_13GridEvenShareISG_EET2_T4_E12temp_storage+20];
	abs.f32 	%f606, %f605;
	abs.f32 	%f607, %f704;
	setp.gt.f32 	%p222, %f606, %f607;
	selp.f32 	%f704, %f606, %f607, %p222;
	setp.lt.u32 	%p223, %r6, 129;
	@%p223 bra 	$L__BB7_171;
	ld.shared.f32 	%f608, [_ZZN3cub18CUB_300001_SM_10006detail6reduce18DeviceReduceKernelINS2_10policy_hubIfj6AbsMaxE10Policy1000EPfjS5_fN4cuda3std3__410__identityEEEvT0_PT3_T1_NS0_13GridEvenShareISG_EET2_T4_E12temp_storage+24];
	abs.f32 	%f609, %f608;
	abs.f32 	%f610, %f704;
	setp.gt.f32 	%p224, %f609, %f610;
	selp.f32 	%f704, %f609, %f610, %p224;
	setp.lt.u32 	%p225, %r6, 161;
	@%p225 bra 	$L__BB7_171;
	ld.shared.f32 	%f611, [_ZZN3cub18CUB_300001_SM_10006detail6reduce18DeviceReduceKernelINS2_10policy_hubIfj6AbsMaxE10Policy1000EPfjS5_fN4cuda3std3__410__identityEEEvT0_PT3_T1_NS0_13GridEvenShareISG_EET2_T4_E12temp_storage+28];
	abs.f32 	%f612, %f611;
	abs.f32 	%f613, %f704;
	setp.gt.f32 	%p226, %f612, %f613;
	selp.f32 	%f704, %f612, %f613, %p226;
	setp.lt.u32 	%p227, %r6, 193;
	@%p227 bra 	$L__BB7_171;
	ld.shared.f32 	%f614, [_ZZN3cub18CUB_300001_SM_10006detail6reduce18DeviceReduceKernelINS2_10policy_hubIfj6AbsMaxE10Policy1000EPfjS5_fN4cuda3std3__410__identityEEEvT0_PT3_T1_NS0_13GridEvenShareISG_EET2_T4_E12temp_storage+32];
	abs.f32 	%f615, %f614;
	abs.f32 	%f616, %f704;
	setp.gt.f32 	%p228, %f615, %f616;
	selp.f32 	%f704, %f615, %f616, %p228;
	setp.lt.u32 	%p229, %r6, 225;
	@%p229 bra 	$L__BB7_171;
	ld.shared.f32 	%f617, [_ZZN3cub18CUB_300001_SM_10006detail6reduce18DeviceReduceKernelINS2_10policy_hubIfj6AbsMaxE10Policy1000EPfjS5_fN4cuda3std3__410__identityEEEvT0_PT3_T1_NS0_13GridEvenShareISG_EET2_T4_E12temp_storage+36];
	abs.f32 	%f47, %f617;
	abs.f32 	%f48, %f704;
	setp.gt.f32 	%p230, %f47, %f48;
	mov.f32 	%f704, %f47;
	@%p230 bra 	$L__BB7_171;
	mov.f32 	%f704, %f48;
	bra.uni 	$L__BB7_171;
$L__BB7_56:
	mov.u32 	%r39, %tid.x;
	shl.b32 	%r40, %r39, 2;
	add.s32 	%r312, %r5, %r40;
	mul.wide.u32 	%rd72, %r312, 4;
	add.s64 	%rd62, %rd1, %rd72;
	// begin inline asm
	ld.global.nc.v2.u64 {%rd60, %rd61}, [%rd62];
	// end inline asm
	mov.b64 	{%r313, %r314}, %rd61;
	mov.b64 	{%r315, %r316}, %rd60;
	mov.b32 	%f400, %r315;
	mov.b32 	%f401, %r316;
	mov.b32 	%f402, %r314;
	mov.b32 	%f403, %r313;
	add.s64 	%rd65, %rd62, 4096;
	// begin inline asm
	ld.global.nc.v2.u64 {%rd63, %rd64}, [%rd65];
	// end inline asm
	mov.b64 	{%r317, %r318}, %rd64;
	mov.b64 	{%r319, %r320}, %rd63;
	mov.b32 	%f404, %r320;
	mov.b32 	%f405, %r319;
	mov.b32 	%f406, %r318;
	mov.b32 	%f407, %r317;
	add.s64 	%rd68, %rd62, 8192;
	// begin inline asm
	ld.global.nc.v2.u64 {%rd66, %rd67}, [%rd68];
	// end inline asm
	mov.b64 	{%r321, %r322}, %rd67;
	mov.b64 	{%r323, %r324}, %rd66;
	mov.b32 	%f408, %r324;
	mov.b32 	%f409, %r323;
	mov.b32 	%f410, %r322;
	mov.b32 	%f411, %r321;
	add.s64 	%rd71, %rd62, 12288;
	// begin inline asm
	ld.global.nc.v2.u64 {%rd69, %rd70}, [%rd71];
	// end inline asm
	mov.b64 	{%r325, %r326}, %rd70;
	mov.b64 	{%r327, %r328}, %rd69;
	mov.b32 	%f412, %r328;
	mov.b32 	%f413, %r327;
	mov.b32 	%f414, %r326;
	mov.b32 	%f415, %r325;
	abs.f32 	%f416, %f401;
	abs.f32 	%f417, %f400;
	setp.gt.f32 	%p127, %f416, %f417;
	selp.f32 	%f418, %f416, %f417, %p127;
	abs.f32 	%f419, %f403;
	abs.f32 	%f420, %f418;
	setp.gt.f32 	%p128, %f419, %f420;
	selp.f32 	%f421, %f419, %f420, %p128;
	abs.f32 	%f422, %f402;
	abs.f32 	%f423, %f421;
	setp.gt.f32 	%p129, %f422, %f423;
	selp.f32 	%f424, %f422, %f423, %p129;
	abs.f32 	%f425, %f405;
	abs.f32 	%f426, %f424;
	setp.gt.f32 	%p130, %f425, %f426;
	selp.f32 	%f427, %f425, %f426, %p130;
	abs.f32 	%f428, %f404;
	abs.f32 	%f429, %f427;
	setp.gt.f32 	%p131, %f428, %f429;
	selp.f32 	%f430, %f428, %f429, %p131;
	abs.f32 	%f431, %f407;
	abs.f32 	%f432, %f430;
	setp.gt.f32 	%p132, %f431, %f432;
	selp.f32 	%f433, %f431, %f432, %p132;
	abs.f32 	%f434, %f406;
	abs.f32 	%f435, %f433;
	setp.gt.f32 	%p133, %f434, %f435;
	selp.f32 	%f436, %f434, %f435, %p133;
	abs.f32 	%f437, %f409;
	abs.f32 	%f438, %f436;
	setp.gt.f32 	%p134, %f437, %f438;
	selp.f32 	%f439, %f437, %f438, %p134;
	abs.f32 	%f440, %f408;
	abs.f32 	%f441, %f439;
	setp.gt.f32 	%p135, %f440, %f441;
	selp.f32 	%f442, %f440, %f441, %p135;
	abs.f32 	%f443, %f411;
	abs.f32 	%f444, %f442;
	setp.gt.f32 	%p136, %f443, %f444;
	selp.f32 	%f445, %f443, %f444, %p136;
	abs.f32 	%f446, %f410;
	abs.f32 	%f447, %f445;
	setp.gt.f32 	%p137, %f446, %f447;
	selp.f32 	%f448, %f446, %f447, %p137;
	abs.f32 	%f449, %f413;
	abs.f32 	%f450, %f448;
	setp.gt.f32 	%p138, %f449, %f450;
	selp.f32 	%f451, %f449, %f450, %p138;
	abs.f32 	%f452, %f412;
	abs.f32 	%f453, %f451;
	setp.gt.f32 	%p139, %f452, %f453;
	selp.f32 	%f454, %f452, %f453, %p139;
	abs.f32 	%f455, %f415;
	abs.f32 	%f456, %f454;
	setp.gt.f32 	%p140, %f455, %f456;
	selp.f32 	%f457, %f455, %f456, %p140;
	abs.f32 	%f458, %f414;
	abs.f32 	%f459, %f457;
	setp.gt.f32 	%p141, %f458, %f459;
	selp.f32 	%f704, %f458, %f459, %p141;
	setp.lt.u32 	%p142, %r6, %r4;
	@%p142 bra 	$L__BB7_68;
	add.s32 	%r41, %r4, %r5;
	add.s32 	%r490, %r41, 256;
	add.s32 	%r489, %r41, %r39;
	mov.b32 	%r491, 0;
$L__BB7_58:
	add.s32 	%r5, %r5, %r4;
	add.s32 	%r330, %r1, -4096;
	setp.gt.u32 	%p143, %r5, %r330;
	@%p143 bra 	$L__BB7_60;
	add.s32 	%r331, %r5, %r40;
	mul.wide.u32 	%rd85, %r331, 4;
	add.s64 	%rd75, %rd1, %rd85;
	// begin inline asm
	ld.global.nc.v2.u64 {%rd73, %rd74}, [%rd75];
	// end inline asm
	mov.b64 	{%r332, %r333}, %rd74;
	mov.b64 	{%r334, %r335}, %rd73;
	mov.b32 	%f460, %r335;
	mov.b32 	%f461, %r334;
	mov.b32 	%f462, %r333;
	mov.b32 	%f463, %r332;
	add.s64 	%rd78, %rd75, 4096;
	// begin inline asm
	ld.global.nc.v2.u64 {%rd76, %rd77}, [%rd78];
	// end inline asm
	mov.b64 	{%r336, %r337}, %rd77;
	mov.b64 	{%r338, %r339}, %rd76;
	mov.b32 	%f464, %r339;
	mov.b32 	%f465, %r338;
	mov.b32 	%f466, %r337;
	mov.b32 	%f467, %r336;
	add.s64 	%rd81, %rd75, 8192;
	// begin inline asm
	ld.global.nc.v2.u64 {%rd79, %rd80}, [%rd81];
	// end inline asm
	mov.b64 	{%r340, %r341}, %rd80;
	mov.b64 	{%r342, %r343}, %rd79;
	mov.b32 	%f468, %r343;
	mov.b32 	%f469, %r342;
	mov.b32 	%f470, %r341;
	mov.b32 	%f471, %r340;
	add.s64 	%rd84, %rd75, 12288;
	// begin inline asm
	ld.global.nc.v2.u64 {%rd82, %rd83}, [%rd84];
	// end inline asm
	mov.b64 	{%r344, %r345}, %rd83;
	mov.b64 	{%r346, %r347}, %rd82;
	mov.b32 	%f472, %r347;
	mov.b32 	%f473, %r346;
	mov.b32 	%f474, %r345;
	mov.b32 	%f475, %r344;
	abs.f32 	%f476, %f461;
	abs.f32 	%f477, %f704;
	setp.gt.f32 	%p144, %f476, %f477;
	selp.f32 	%f478, %f476, %f477, %p144;
	abs.f32 	%f479, %f460;
	abs.f32 	%f480, %f478;
	setp.gt.f32 	%p145, %f479, %f480;
	selp.f32 	%f481, %f479, %f480, %p145;
	abs.f32 	%f482, %f463;
	abs.f32 	%f483, %f481;
	setp.gt.f32 	%p146, %f482, %f483;
	selp.f32 	%f484, %f482, %f483, %p146;
	abs.f32 	%f485, %f462;
	abs.f32 	%f486, %f484;
	setp.gt.f32 	%p147, %f485, %f486;
	selp.f32 	%f487, %f485, %f486, %p147;
	abs.f32 	%f488, %f465;
	abs.f32 	%f489, %f487;
	setp.gt.f32 	%p148, %f488, %f489;
	selp.f32 	%f490, %f488, %f489, %p148;
	abs.f32 	%f491, %f464;
	abs.f32 	%f492, %f490;
	setp.gt.f32 	%p149, %f491, %f492;
	selp.f32 	%f493, %f491, %f492, %p149;
	abs.f32 	%f494, %f467;
	abs.f32 	%f495, %f493;
	setp.gt.f32 	%p150, %f494, %f495;
	selp.f32 	%f496, %f494, %f495, %p150;
	abs.f32 	%f497, %f466;
	abs.f32 	%f498, %f496;
	setp.gt.f32 	%p151, %f497, %f498;
	selp.f32 	%f499, %f497, %f498, %p151;
	abs.f32 	%f500, %f469;
	abs.f32 	%f501, %f499;
	setp.gt.f32 	%p152, %f500, %f501;
	selp.f32 	%f502, %f500, %f501, %p152;
	abs.f32 	%f503, %f468;
	abs.f32 	%f504, %f502;
	setp.gt.f32 	%p153, %f503, %f504;
	selp.f32 	%f505, %f503, %f504, %p153;
	abs.f32 	%f506, %f471;
	abs.f32 	%f507, %f505;
	setp.gt.f32 	%p154, %f506, %f507;
	selp.f32 	%f508, %f506, %f507, %p154;
	abs.f32 	%f509, %f470;
	abs.f32 	%f510, %f508;
	setp.gt.f32 	%p155, %f509, %f510;
	selp.f32 	%f511, %f509, %f510, %p155;
	abs.f32 	%f512, %f473;
	abs.f32 	%f513, %f511;
	setp.gt.f32 	%p156, %f512, %f513;
	selp.f32 	%f514, %f512, %f513, %p156;
	abs.f32 	%f515, %f472;
	abs.f32 	%f516, %f514;
	setp.gt.f32 	%p157, %f515, %f516;
	selp.f32 	%f517, %f515, %f516, %p157;
	abs.f32 	%f518, %f475;
	abs.f32 	%f519, %f517;
	setp.gt.f32 	%p158, %f518, %f519;
	selp.f32 	%f520, %f518, %f519, %p158;
	abs.f32 	%f521, %f474;
	abs.f32 	%f522, %f520;
	setp.gt.f32 	%p159, %f521, %f522;
	selp.f32 	%f704, %f521, %f522, %p159;
	sub.s32 	%r348, %r1, %r5;
	setp.lt.u32 	%p160, %r348, %r4;
	add.s32 	%r491, %r491, 1;
	add.s32 	%r490, %r490, %r4;
	add.s32 	%r489, %r489, %r4;
	@%p160 bra 	$L__BB7_68;
	bra.uni 	$L__BB7_58;
$L__BB7_60:
	setp.le.u32 	%p161, %r1, %r5;
	@%p161 bra 	$L__BB7_68;
	sub.s32 	%r52, %r1, %r5;
	setp.ge.s32 	%p162, %r39, %r52;
	@%p162 bra 	$L__BB7_68;
	not.b32 	%r349, %r39;
	add.s32 	%r350, %r1, %r349;
	sub.s32 	%r351, %r350, %r41;
	mul.lo.s32 	%r352, %r2, %r491;
	shl.b32 	%r353, %r352, 12;
	sub.s32 	%r53, %r351, %r353;
	shr.u32 	%r354, %r350, 8;
	add.s32 	%r54, %r354, 1;
	and.b32  	%r355, %r350, 768;
	setp.eq.s32 	%p163, %r355, 768;
	mov.u32 	%r496, %r39;
	@%p163 bra 	$L__BB7_65;
	and.b32  	%r356, %r54, 3;
	neg.s32 	%r493, %r356;
	mov.u32 	%r496, %r39;
$L__BB7_64:
	.pragma "nounroll";
	mul.wide.u32 	%rd87, %r489, 4;
	add.s64 	%rd86, %rd1, %rd87;
	// begin inline asm
	ld.global.nc.u32 %r357, [%rd86];
	// end inline asm
	mov.b32 	%f524, %r357;
	abs.f32 	%f525, %f524;
	abs.f32 	%f526, %f704;
	setp.gt.f32 	%p164, %f525, %f526;
	selp.f32 	%f704, %f525, %f526, %p164;
	add.s32 	%r496, %r496, 256;
	add.s32 	%r489, %r489, 256;
	add.s32 	%r493, %r493, 1;
	setp.ne.s32 	%p165, %r493, 0;
	@%p165 bra 	$L__BB7_64;
$L__BB7_65:
	setp.lt.u32 	%p166, %r53, 768;
	@%p166 bra 	$L__BB7_68;
	add.s32 	%r498, %r496, 512;
	add.s32 	%r497, %r496, %r490;
$L__BB7_67:
	add.s32 	%r362, %r497, -256;
	mul.wide.u32 	%rd92, %r362, 4;
	add.s64 	%rd88, %rd1, %rd92;
	// begin inline asm
	ld.global.nc.u32 %r358, [%rd88];
	// end inline asm
	mov.b32 	%f527, %r358;
	abs.f32 	%f528, %f527;
	abs.f32 	%f529, %f704;
	setp.gt.f32 	%p167, %f528, %f529;
	selp.f32 	%f530, %f528, %f529, %p167;
	mul.wide.u32 	%rd93, %r497, 4;
	add.s64 	%rd89, %rd1, %rd93;
	// begin inline asm
	ld.global.nc.u32 %r359, [%rd89];
	// end inline asm
	mov.b32 	%f531, %r359;
	abs.f32 	%f532, %f531;
	abs.f32 	%f533, %f530;
	setp.gt.f32 	%p168, %f532, %f533;
	selp.f32 	%f534, %f532, %f533, %p168;
	add.s32 	%r363, %r497, 256;
	mul.wide.u32 	%rd94, %r363, 4;
	add.s64 	%rd90, %rd1, %rd94;
	// begin inline asm
	ld.global.nc.u32 %r360, [%rd90];
	// end inline asm
	mov.b32 	%f535, %r360;
	abs.f32 	%f536, %f535;
	abs.f32 	%f537, %f534;
	setp.gt.f32 	%p169, %f536, %f537;
	selp.f32 	%f538, %f536, %f537, %p169;
	add.s32 	%r364, %r497, 512;
	mul.wide.u32 	%rd95, %r364, 4;
	add.s64 	%rd91, %rd1, %rd95;
	// begin inline asm
	ld.global.nc.u32 %r361, [%rd91];
	// end inline asm
	mov.b32 	%f539, %r361;
	abs.f32 	%f540, %f539;
	abs.f32 	%f541, %f538;
	setp.gt.f32 	%p170, %f540, %f541;
	selp.f32 	%f704, %f540, %f541, %p170;
	add.s32 	%r67, %r498, 1024;
	add.s32 	%r365, %r498, 512;
	add.s32 	%r497, %r497, 1024;
	setp.lt.s32 	%p171, %r365, %r52;
	mov.u32 	%r498, %r67;
	@%p171 bra 	$L__BB7_67;
$L__BB7_68:
	// begin inline asm
	mov.u32 %r366, %laneid;
	// end inline asm
	mov.b32 	%r368, %f704;
	mov.b32 	%r369, 1;
	mov.b32 	%r370, 31;
	mov.b32 	%r371, -1;
	// begin inline asm
	shfl.sync.down.b32 %r367, %r368, %r369, %r370, %r371;
	// end inline asm
	setp.gt.s32 	%p172, %r366, 30;
	@%p172 bra 	$L__BB7_71;
	mov.b32 	%f542, %r367;
	abs.f32 	%f59, %f542;
	abs.f32 	%f60, %f704;
	setp.gt.f32 	%p173, %f59, %f60;
	mov.f32 	%f704, %f59;
	@%p173 bra 	$L__BB7_71;
	mov.f32 	%f704, %f60;
$L__BB7_71:
	mov.b32 	%r373, %f704;
	mov.b32 	%r374, 2;
	mov.b32 	%r375, 31;
	mov.b32 	%r376, -1;
	// begin inline asm
	shfl.sync.down.b32 %r372, %r373, %r374, %r375, %r376;
	// end inline asm
	setp.gt.s32 	%p174, %r366, 29;
	@%p174 bra 	$L__BB7_74;
	mov.b32 	%f543, %r372;
	abs.f32 	%f62, %f543;
	abs.f32 	%f63, %f704;
	setp.gt.f32 	%p175, %f62, %f63;
	mov.f32 	%f704, %f62;
	@%p175 bra 	$L__BB7_74;
	mov.f32 	%f704, %f63;
$L__BB7_74:
	mov.b32 	%r378, %f704;
	mov.b32 	%r379, 4;
	mov.b32 	%r380, 31;
	mov.b32 	%r381, -1;
	// begin inline asm
	shfl.sync.down.b32 %r377, %r378, %r379, %r380, %r381;
	// end inline asm
	setp.gt.s32 	%p176, %r366, 27;
	@%p176 bra 	$L__BB7_77;
	mov.b32 	%f544, %r377;
	abs.f32 	%f65, %f544;
	abs.f32 	%f66, %f704;
	setp.gt.f32 	%p177, %f65, %f66;
	mov.f32 	%f704, %f65;
	@%p177 bra 	$L__BB7_77;
	mov.f32 	%f704, %f66;
$L__BB7_77:
	mov.b32 	%r383, %f704;
	mov.b32 	%r384, 8;
	mov.b32 	%r385, 31;
	mov.b32 	%r386, -1;
	// begin inline asm
	shfl.sync.down.b32 %r382, %r383, %r384, %r385, %r386;
	// end inline asm
	setp.gt.s32 	%p178, %r366, 23;
	@%p178 bra 	$L__BB7_80;
	mov.b32 	%f545, %r382;
	abs.f32 	%f68, %f545;
	abs.f32 	%f69, %f704;
	setp.gt.f32 	%p179, %f68, %f69;
	mov.f32 	%f704, %f68;
	@%p179 bra 	$L__BB7_80;
	mov.f32 	%f704, %f69;
$L__BB7_80:
	mov.b32 	%r388, %f704;
	mov.b32 	%r389, 16;
	mov.b32 	%r390, 31;
	mov.b32 	%r391, -1;
	// begin inline asm
	shfl.sync.down.b32 %r387, %r388, %r389, %r390, %r391;
	// end inline asm
	setp.gt.s32 	%p180, %r366, 15;
	@%p180 bra 	$L__BB7_83;
	mov.b32 	%f546, %r387;
	abs.f32 	%f547, %f546;
	abs.f32 	%f548, %f704;
	setp.gt.f32 	%p181, %f547, %f548;
	selp.f32 	%f704, %f547, %f548, %p181;
	setp.ne.s32 	%p182, %r366, 0;
	@%p182 bra 	$L__BB7_83;
	shr.u32 	%r392, %r39, 3;
	and.b32  	%r393, %r392, 124;
	mov.u32 	%r394, _ZZN3cub18CUB_300001_SM_10006detail6reduce18DeviceReduceKernelINS2_10policy_hubIfj6AbsMaxE10Policy1000EPfjS5_fN4cuda3std3__410__identityEEEvT0_PT3_T1_NS0_13GridEvenShareISG_EET2_T4_E12temp_storage;
	add.s32 	%r395, %r394, %r393;
	st.shared.f32 	[%r395+8], %f704;
$L__BB7_83:
	bar.sync 	0;
	setp.ne.s32 	%p183, %r39, 0;
	@%p183 bra 	$L__BB7_171;
	ld.shared.f32 	%f549, [_ZZN3cub18CUB_300001_SM_10006detail6reduce18DeviceReduceKernelINS2_10policy_hubIfj6AbsMaxE10Policy1000EPfjS5_fN4cuda3std3__410__identityEEEvT0_PT3_T1_NS0_13GridEvenShareISG_EET2_T4_E12temp_storage+12];
	abs.f32 	%f550, %f549;
	abs.f32 	%f551, %f704;
	setp.gt.f32 	%p184, %f550, %f551;
	selp.f32 	%f552, %f550, %f551, %p184;
	ld.shared.f32 	%f553, [_ZZN3cub18CUB_300001_SM_10006detail6reduce18DeviceReduceKernelINS2_10policy_hubIfj6AbsMaxE10Policy1000EPfjS5_fN4cuda3std3__410__identityEEEvT0_PT3_T1_NS0_13GridEvenShareISG_EET2_T4_E12temp_storage+16];
	abs.f32 	%f554, %f553;
	abs.f32 	%f555, %f552;
	setp.gt.f32 	%p185, %f554, %f555;
	selp.f32 	%f556, %f554, %f555, %p185;
	ld.shared.f32 	%f557, [_ZZN3cub18CUB_300001_SM_10006detail6reduce18DeviceReduceKernelINS2_10policy_hubIfj6AbsMaxE10Policy1000EPfjS5_fN4cuda3std3__410__identityEEEvT0_PT3_T1_NS0_13GridEvenShareISG_EET2_T4_E12temp_storage+20];
	abs.f32 	%f558, %f557;
	abs.f32 	%f559, %f556;
	setp.gt.f32 	%p186, %f558, %f559;
	selp.f32 	%f560, %f558, %f559, %p186;
	ld.shared.f32 	%f561, [_ZZN3cub18CUB_300001_SM_10006detail6reduce18DeviceReduceKernelINS2_10policy_hubIfj6AbsMaxE10Policy1000EPfjS5_fN4cuda3std3__410__identityEEEvT0_PT3_T1_NS0_13GridEvenShareISG_EET2_T4_E12temp_storage+24];
	abs.f32 	%f562, %f561;
	abs.f32 	%f563, %f560;
	setp.gt.f32 	%p187, %f562, %f563;
	selp.f32 	%f564, %f562, %f563, %p187;
	ld.shared.f32 	%f565, [_ZZN3cub18CUB_300001_SM_10006detail6reduce18DeviceReduceKernelINS2_10policy_hubIfj6AbsMaxE10Policy1000EPfjS5_fN4cuda3std3__410__identityEEEvT0_PT3_T1_NS0_13GridEvenShareISG_EET2_T4_E12temp_storage+28];
	abs.f32 	%f566, %f565;
	abs.f32 	%f567, %f564;
	setp.gt.f32 	%p188, %f566, %f567;
	selp.f32 	%f568, %f566, %f567, %p188;
	ld.shared.f32 	%f569, [_ZZN3cub18CUB_300001_SM_10006detail6reduce18DeviceReduceKernelINS2_10policy_hubIfj6AbsMaxE10Policy1000EPfjS5_fN4cuda3std3__410__identityEEEvT0_PT3_T1_NS0_13GridEvenShareISG_EET2_T4_E12temp_storage+32];
	abs.f32 	%f570, %f569;
	abs.f32 	%f571, %f568;
	setp.gt.f32 	%p189, %f570, %f571;
	selp.f32 	%f572, %f570, %f571, %p189;
	ld.shared.f32 	%f573, [_ZZN3cub18CUB_300001_SM_10006detail6reduce18DeviceReduceKernelINS2_10policy_hubIfj6AbsMaxE10Policy1000EPfjS5_fN4cuda3std3__410__identityEEEvT0_PT3_T1_NS0_13GridEvenShareISG_EET2_T4_E12temp_storage+36];
	abs.f32 	%f704, %f573;
	abs.f32 	%f74, %f572;
	setp.gt.f32 	%p190, %f704, %f74;
	@%p190 bra 	$L__BB7_171;
	mov.f32 	%f704, %f74;
	bra.uni 	$L__BB7_171;
$L__BB7_86:
	sub.s32 	%r75, %r1, %r5;
	setp.gt.u32 	%p2, %r75, 4095;
	@%p2 bra 	$L__BB7_141;
	mov.u32 	%r76, %tid.x;
	setp.ge.u32 	%p67, %r76, %r75;
	mov.f32 	%f704, 0f00000000;
	mov.u32 	%r503, %r76;
	@%p67 bra 	$L__BB7_89;
	add.s32 	%r228, %r5, %r76;
	mul.wide.u32 	%rd49, %r228, 4;
	add.s64 	%rd48, %rd1, %rd49;
	// begin inline asm
	ld.global.nc.u32 %r227, [%rd48];
	// end inline asm
	mov.b32 	%f704, %r227;
	add.s32 	%r503, %r76, 256;
$L__BB7_89:
	setp.ge.u32 	%p68, %r503, %r75;
	@%p68 bra 	$L__BB7_96;
	not.b32 	%r229, %r503;
	add.s32 	%r79, %r1, %r229;
	and.b32  	%r230, %r79, 768;
	setp.eq.s32 	%p69, %r230, 768;
	@%p69 bra 	$L__BB7_93;
	add.s32 	%r501, %r503, %r5;
	shr.u32 	%r231, %r79, 8;
	add.s32 	%r232, %r231, 1;
	and.b32  	%r233, %r232, 3;
	neg.s32 	%r500, %r233;
$L__BB7_92:
	.pragma "nounroll";
	mul.wide.u32 	%rd51, %r501, 4;
	add.s64 	%rd50, %rd1, %rd51;
	// begin inline asm
	ld.global.nc.u32 %r234, [%rd50];
	// end inline asm
	mov.b32 	%f326, %r234;
	abs.f32 	%f327, %f326;
	abs.f32 	%f328, %f704;
	setp.gt.f32 	%p70, %f327, %f328;
	selp.f32 	%f704, %f327, %f328, %p70;
	add.s32 	%r503, %r503, 256;
	add.s32 	%r501, %r501, 256;
	add.s32 	%r500, %r500, 1;
	setp.ne.s32 	%p71, %r500, 0;
	@%p71 bra 	$L__BB7_92;
$L__BB7_93:
	sub.s32 	%r235, %r79, %r5;
	setp.lt.u32 	%p72, %r235, 768;
	@%p72 bra 	$L__BB7_96;
	add.s32 	%r505, %r503, 512;
	add.s32 	%r504, %r503, %r5;
$L__BB7_95:
	mul.wide.u32 	%rd56, %r504, 4;
	add.s64 	%rd52, %rd1, %rd56;
	// begin inline asm
	ld.global.nc.u32 %r236, [%rd52];
	// end inline asm
	mov.b32 	%f329, %r236;
	abs.f32 	%f330, %f329;
	abs.f32 	%f331, %f704;
	setp.gt.f32 	%p73, %f330, %f331;
	selp.f32 	%f332, %f330, %f331, %p73;
	add.s32 	%r240, %r504, 256;
	mul.wide.u32 	%rd57, %r240, 4;
	add.s64 	%rd53, %rd1, %rd57;
	// begin inline asm
	ld.global.nc.u32 %r237, [%rd53];
	// end inline asm
	mov.b32 	%f333, %r237;
	abs.f32 	%f334, %f333;
	abs.f32 	%f335, %f332;
	setp.gt.f32 	%p74, %f334, %f335;
	selp.f32 	%f336, %f334, %f335, %p74;
	add.s32 	%r241, %r504, 512;
	mul.wide.u32 	%rd58, %r241, 4;
	add.s64 	%rd54, %rd1, %rd58;
	// begin inline asm
	ld.global.nc.u32 %r238, [%rd54];
	// end inline asm
	mov.b32 	%f337, %r238;
	abs.f32 	%f338, %f337;
	abs.f32 	%f339, %f336;
	setp.gt.f32 	%p75, %f338, %f339;
	selp.f32 	%f340, %f338, %f339, %p75;
	add.s32 	%r242, %r504, 768;
	mul.wide.u32 	%rd59, %r242, 4;
	add.s64 	%rd55, %rd1, %rd59;
	// begin inline asm
	ld.global.nc.u32 %r239, [%rd55];
	// end inline asm
	mov.b32 	%f341, %r239;
	abs.f32 	%f342, %f341;
	abs.f32 	%f343, %f340;
	setp.gt.f32 	%p76, %f342, %f343;
	selp.f32 	%f704, %f342, %f343, %p76;
	add.s32 	%r93, %r505, 1024;
	add.s32 	%r243, %r505, 512;
	add.s32 	%r504, %r504, 1024;
	setp.lt.s32 	%p77, %r243, %r75;
	mov.u32 	%r505, %r93;
	@%p77 bra 	$L__BB7_95;
$L__BB7_96:
	setp.lt.u32 	%p78, %r75, 256;
	@%p78 bra 	$L__BB7_115;
	// begin inline asm
	mov.u32 %r282, %laneid;
	// end inline asm
	mov.b32 	%r284, %f704;
	mov.b32 	%r285, 1;
	mov.b32 	%r286, 31;
	mov.b32 	%r287, -1;
	// begin inline asm
	shfl.sync.down.b32 %r283, %r284, %r285, %r286, %r287;
	// end inline asm
	setp.gt.s32 	%p107, %r282, 30;
	@%p107 bra 	$L__BB7_100;
	mov.b32 	%f368, %r283;
	abs.f32 	%f84, %f368;
	abs.f32 	%f85, %f704;
	setp.gt.f32 	%p108, %f84, %f85;
	mov.f32 	%f704, %f84;
	@%p108 bra 	$L__BB7_100;
	mov.f32 	%f704, %f85;
$L__BB7_100:
	mov.b32 	%r289, %f704;
	mov.b32 	%r290, 2;
	mov.b32 	%r291, 31;
	mov.b32 	%r292, -1;
	// begin inline asm
	shfl.sync.down.b32 %r288, %r289, %r290, %r291, %r292;
	// end inline asm
	setp.gt.s32 	%p109, %r282, 29;
	@%p109 bra 	$L__BB7_103;
	mov.b32 	%f369, %r288;
	abs.f32 	%f87, %f369;
	abs.f32 	%f88, %f704;
	setp.gt.f32 	%p110, %f87, %f88;
	mov.f32 	%f704, %f87;
	@%p110 bra 	$L__BB7_103;
	mov.f32 	%f704, %f88;
$L__BB7_103:
	mov.b32 	%r294, %f704;
	mov.b32 	%r295, 4;
	mov.b32 	%r296, 31;
	mov.b32 	%r297, -1;
	// begin inline asm
	shfl.sync.down.b32 %r293, %r294, %r295, %r296, %r297;
	// end inline asm
	setp.gt.s32 	%p111, %r282, 27;
	@%p111 bra 	$L__BB7_106;
	mov.b32 	%f370, %r293;
	abs.f32 	%f90, %f370;
	abs.f32 	%f91, %f704;
	setp.gt.f32 	%p112, %f90, %f91;
	mov.f32 	%f704, %f90;
	@%p112 bra 	$L__BB7_106;
	mov.f32 	%f704, %f91;
$L__BB7_106:
	mov.b32 	%r299, %f704;
	mov.b32 	%r300, 8;
	mov.b32 	%r301, 31;
	mov.b32 	%r302, -1;
	// begin inline asm
	shfl.sync.down.b32 %r298, %r299, %r300, %r301, %r302;
	// end inline asm
	setp.gt.s32 	%p113, %r282, 23;
	@%p113 bra 	$L__BB7_109;
	mov.b32 	%f371, %r298;
	abs.f32 	%f93, %f371;
	abs.f32 	%f94, %f704;
	setp.gt.f32 	%p114, %f93, %f94;
	mov.f32 	%f704, %f93;
	@%p114 bra 	$L__BB7_109;
	mov.f32 	%f704, %f94;
$L__BB7_109:
	mov.b32 	%r304, %f704;
	mov.b32 	%r305, 16;
	mov.b32 	%r306, 31;
	mov.b32 	%r307, -1;
	// begin inline asm
	shfl.sync.down.b32 %r303, %r304, %r305, %r306, %r307;
	// end inline asm
	setp.gt.s32 	%p115, %r282, 15;
	@%p115 bra 	$L__BB7_112;
	mov.b32 	%f372, %r303;
	abs.f32 	%f373, %f372;
	abs.f32 	%f374, %f704;
	setp.gt.f32 	%p116, %f373, %f374;
	selp.f32 	%f704, %f373, %f374, %p116;
	setp.ne.s32 	%p117, %r282, 0;
	@%p117 bra 	$L__BB7_112;
	shr.u32 	%r308, %r76, 3;
	and.b32  	%r309, %r308, 124;
	mov.u32 	%r310, _ZZN3cub18CUB_300001_SM_10006detail6reduce18DeviceReduceKernelINS2_10policy_hubIfj6AbsMaxE10Policy1000EPfjS5_fN4cuda3std3__410__identityEEEvT0_PT3_T1_NS0_13GridEvenShareISG_EET2_T4_E12temp_storage;
	add.s32 	%r311, %r310, %r309;
	st.shared.f32 	[%r311+8], %f704;
$L__BB7_112:
	bar.sync 	0;
	setp.ne.s32 	%p118, %r76, 0;
	@%p118 bra 	$L__BB7_171;
	ld.shared.f32 	%f375, [_ZZN3cub18CUB_300001_SM_10006detail6reduce18DeviceReduceKernelINS2_10policy_hubIfj6AbsMaxE10Policy1000EPfjS5_fN4cuda3std3__410__identityEEEvT0_PT3_T1_NS0_13GridEvenShareISG_EET2_T4_E12temp_storage+12];
	abs.f32 	%f376, %f375;
	abs.f32 	%f377, %f704;
	setp.gt.f32 	%p119, %f376, %f377;
	selp.f32 	%f378, %f376, %f377, %p119;
	ld.shared.f32 	%f379, [_ZZN3cub18CUB_300001_SM_10006detail6reduce18DeviceReduceKernelINS2_10policy_hubIfj6AbsMaxE10Policy1000EPfjS5_fN4cuda3std3__410__identityEEEvT0_PT3_T1_NS0_13GridEvenShareISG_EET2_T4_E12temp_storage+16];
	abs.f32 	%f380, %f379;
	abs.f32 	%f381, %f378;
	setp.gt.f32 	%p120, %f380, %f381;
	selp.f32 	%f382, %f380, %f381, %p120;
	ld.shared.f32 	%f383, [_ZZN3cub18CUB_300001_SM_10006detail6reduce18DeviceReduceKernelINS2_10policy_hubIfj6AbsMaxE10Policy1000EPfjS5_fN4cuda3std3__410__identityEEEvT0_PT3_T1_NS0_13GridEvenShareISG_EET2_T4_E12temp_storage+20];
	abs.f32 	%f384, %f383;
	abs.f32 	%f385, %f382;
	setp.gt.f32 	%p121, %f384, %f385;
	selp.f32 	%f386, %f384, %f385, %p121;
	ld.shared.f32 	%f387, [_ZZN3cub18CUB_300001_SM_10006detail6reduce18DeviceReduceKernelINS2_10policy_hubIfj6AbsMaxE10Policy1000EPfjS5_fN4cuda3std3__410__identityEEEvT0_PT3_T1_NS0_13GridEvenShareISG_EET2_T4_E12temp_storage+24];
	abs.f32 	%f388, %f387;
	abs.f32 	%f389, %f386;
	setp.gt.f32 	%p122, %f388, %f389;
	selp.f32 	%f390, %f388, %f389, %p122;
	ld.shared.f32 	%f391, [_ZZN3cub18CUB_300001_SM_10006detail6reduce18DeviceReduceKernelINS2_10policy_hubIfj6AbsMaxE10Policy1000EPfjS5_fN4cuda3std3__410__identityEEEvT0_PT3_T1_NS0_13GridEvenShareISG_EET2_T4_E12temp_storage+28];
	abs.f32 	%f392, %f391;
	abs.f32 	%f393, %f390;
	setp.gt.f32 	%p123, %f392, %f393;
	selp.f32 	%f394, %f392, %f393, %p123;
	ld.shared.f32 	%f395, [_ZZN3cub18CUB_300001_SM_10006detail6reduce18DeviceReduceKernelINS2_10policy_hubIfj6AbsMaxE10Policy1000EPfjS5_fN4cuda3std3__410__identityEEEvT0_PT3_T1_NS0_13GridEvenShareISG_EET2_T4_E12temp_storage+32];
	abs.f32 	%f396, %f395;
	abs.f32 	%f397, %f394;
	setp.gt.f32 	%p124, %f396, %f397;
	selp.f32 	%f398, %f396, %f397, %p124;
	ld.shared.f32 	%f399, [_ZZN3cub18CUB_300001_SM_10006detail6reduce18DeviceReduceKernelINS2_10policy_hubIfj6AbsMaxE10Policy1000EPfjS5_fN4cuda3std3__410__identityEEEvT0_PT3_T1_NS0_13GridEvenShareISG_EET2_T4_E12temp_storage+36];
	abs.f32 	%f704, %f399;
	abs.f32 	%f99, %f398;
	setp.gt.f32 	%p125, %f704, %f99;
	@%p125 bra 	$L__BB7_171;
	mov.f32 	%f704, %f99;
	bra.uni 	$L__BB7_171;
$L__BB7_115:
	// begin inline asm
	mov.u32 %r244, %laneid;
	// end inline asm
	and.b32  	%r250, %r76, 992;
	add.s32 	%r251, %r250, 32;
	setp.gt.u32 	%p79, %r251, %r75;
	not.b32 	%r252, %r250;
	add.s32 	%r253, %r75, %r252;
	selp.b32 	%r248, %r253, 31, %p79;
	mov.b32 	%r246, %f704;
	mov.b32 	%r247, 1;
	mov.b32 	%r249, -1;
	// begin inline asm
	shfl.sync.down.b32 %r245, %r246, %r247, %r248, %r249;
	// end inline asm
	setp.ge.s32 	%p80, %r244, %r248;
	@%p80 bra 	$L__BB7_118;
	mov.b32 	%f344, %r245;
	abs.f32 	%f100, %f344;
	abs.f32 	%f101, %f704;
	setp.gt.f32 	%p81, %f100, %f101;
	mov.f32 	%f704, %f100;
	@%p81 bra 	$L__BB7_118;
	mov.f32 	%f704, %f101;
$L__BB7_118:
	mov.b32 	%r255, %f704;
	mov.b32 	%r256, 2;
	mov.b32 	%r258, -1;
	// begin inline asm
	shfl.sync.down.b32 %r254, %r255, %r256, %r248, %r258;
	// end inline asm
	add.s32 	%r259, %r244, 2;
	setp.gt.s32 	%p82, %r259, %r248;
	@%p82 bra 	$L__BB7_121;
	mov.b32 	%f345, %r254;
	abs.f32 	%f103, %f345;
	abs.f32 	%f104, %f704;
	setp.gt.f32 	%p83, %f103, %f104;
	mov.f32 	%f704, %f103;
	@%p83 bra 	$L__BB7_121;
	mov.f32 	%f704, %f104;
$L__BB7_121:
	mov.b32 	%r261, %f704;
	mov.b32 	%r262, 4;
	mov.b32 	%r264, -1;
	// begin inline asm
	shfl.sync.down.b32 %r260, %r261, %r262, %r248, %r264;
	// end inline asm
	add.s32 	%r265, %r244, 4;
	setp.gt.s32 	%p84, %r265, %r248;
	@%p84 bra 	$L__BB7_124;
	mov.b32 	%f346, %r260;
	abs.f32 	%f106, %f346;
	abs.f32 	%f107, %f704;
	setp.gt.f32 	%p85, %f106, %f107;
	mov.f32 	%f704, %f106;
	@%p85 bra 	$L__BB7_124;
	mov.f32 	%f704, %f107;
$L__BB7_124:
	mov.b32 	%r267, %f704;
	mov.b32 	%r268, 8;
	mov.b32 	%r270, -1;
	// begin inline asm
	shfl.sync.down.b32 %r266, %r267, %r268, %r248, %r270;
	// end inline asm
	add.s32 	%r271, %r244, 8;
	setp.gt.s32 	%p86, %r271, %r248;
	@%p86 bra 	$L__BB7_127;
	mov.b32 	%f347, %r266;
	abs.f32 	%f109, %f347;
	abs.f32 	%f110, %f704;
	setp.gt.f32 	%p87, %f109, %f110;
	mov.f32 	%f704, %f109;
	@%p87 bra 	$L__BB7_127;
	mov.f32 	%f704, %f110;
$L__BB7_127:
	mov.b32 	%r273, %f704;
	mov.b32 	%r274, 16;
	mov.b32 	%r276, -1;
	// begin inline asm
	shfl.sync.down.b32 %r272, %r273, %r274, %r248, %r276;
	// end inline asm
	add.s32 	%r277, %r244, 16;
	setp.gt.s32 	%p88, %r277, %r248;
	@%p88 bra 	$L__BB7_130;
	mov.b32 	%f348, %r272;
	abs.f32 	%f112, %f348;
	abs.f32 	%f113, %f704;
	setp.gt.f32 	%p89, %f112, %f113;
	mov.f32 	%f704, %f112;
	@%p89 bra 	$L__BB7_130;
	mov.f32 	%f704, %f113;
$L__BB7_130:
	setp.ne.s32 	%p90, %r244, 0;
	@%p90 bra 	$L__BB7_132;
	shr.u32 	%r278, %r76, 3;
	and.b32  	%r279, %r278, 124;
	mov.u32 	%r280, _ZZN3cub18CUB_300001_SM_10006detail6reduce18DeviceReduceKernelINS2_10policy_hubIfj6AbsMaxE10Policy1000EPfjS5_fN4cuda3std3__410__identityEEEvT0_PT3_T1_NS0_13GridEvenShareISG_EET2_T4_E12temp_storage;
	add.s32 	%r281, %r280, %r279;
	st.shared.f32 	[%r281+8], %f704;
$L__BB7_132:
	bar.sync 	0;
	setp.ne.s32 	%p91, %r76, 0;
	setp.lt.u32 	%p92, %r75, 33;
	or.pred  	%p93, %p91, %p92;
	@%p93 bra 	$L__BB7_171;
	ld.shared.f32 	%f349, [_ZZN3cub18CUB_300001_SM_10006detail6reduce18DeviceReduceKernelINS2_10policy_hubIfj6AbsMaxE10Policy1000EPfjS5_fN4cuda3std3__410__identityEEEvT0_PT3_T1_NS0_13GridEvenShareISG_EET2_T4_E12temp_storage+12];
	abs.f32 	%f350, %f349;
	abs.f32 	%f351, %f704;
	setp.gt.f32 	%p94, %f350, %f351;
	selp.f32 	%f704, %f350, %f351, %p94;
	setp.lt.u32 	%p95, %r75, 65;
	@%p95 bra 	$L__BB7_171;
	ld.shared.f32 	%f352, [_ZZN3cub18CUB_300001_SM_10006detail6reduce18DeviceReduceKernelINS2_10policy_hubIfj6AbsMaxE10Policy1000EPfjS5_fN4cuda3std3__410__identityEEEvT0_PT3_T1_NS0_13GridEvenShareISG_EET2_T4_E12temp_storage+16];
	abs.f32 	%f353, %f352;
	abs.f32 	%f354, %f704;
	setp.gt.f32 	%p96, %f353, %f354;
	selp.f32 	%f704, %f353, %f354, %p96;
	setp.lt.u32 	%p97, %r75, 97;
	@%p97 bra 	$L__BB7_171;
	ld.shared.f32 	%f355, [_ZZN3cub18CUB_300001_SM_10006detail6reduce18DeviceReduceKernelINS2_10policy_hubIfj6AbsMaxE10Policy1000EPfjS5_fN4cuda3std3__410__identityEEEvT0_PT3_T1_NS0_13GridEvenShareISG_EET2_T4_E12temp_storage+20];
	abs.f32 	%f356, %f355;
	abs.f32 	%f357, %f704;
	setp.gt.f32 	%p98, %f356, %f357;
	selp.f32 	%f704, %f356, %f357, %p98;
	setp.lt.u32 	%p99, %r75, 129;
	@%p99 bra 	$L__BB7_171;
	ld.shared.f32 	%f358, [_ZZN3cub18CUB_300001_SM_10006detail6reduce18DeviceReduceKernelINS2_10policy_hubIfj6AbsMaxE10Policy1000EPfjS5_fN4cuda3std3__410__identityEEEvT0_PT3_T1_NS0_13GridEvenShareISG_EET2_T4_E12temp_storage+24];
	abs.f32 	%f359, %f358;
	abs.f32 	%f360, %f704;
	setp.gt.f32 	%p100, %f359, %f360;
	selp.f32 	%f704, %f359, %f360, %p100;
	setp.lt.u32 	%p101, %r75, 161;
	@%p101 bra 	$L__BB7_171;
	ld.shared.f32 	%f361, [_ZZN3cub18CUB_300001_SM_10006detail6reduce18DeviceReduceKernelINS2_10policy_hubIfj6AbsMaxE10Policy1000EPfjS5_fN4cuda3std3__410__identityEEEvT0_PT3_T1_NS0_13GridEvenShareISG_EET2_T4_E12temp_storage+28];
	abs.f32 	%f362, %f361;
	abs.f32 	%f363, %f704;
	setp.gt.f32 	%p102, %f362, %f363;
	selp.f32 	%f704, %f362, %f363, %p102;
	setp.lt.u32 	%p103, %r75, 193;
	@%p103 bra 	$L__BB7_171;
	ld.shared.f32 	%f364, [_ZZN3cub18CUB_300001_SM_10006detail6reduce18DeviceReduceKernelINS2_10policy_hubIfj6AbsMaxE10Policy1000EPfjS5_fN4cuda3std3__410__identityEEEvT0_PT3_T1_NS0_13GridEvenShareISG_EET2_T4_E12temp_storage+32];
	abs.f32 	%f365, %f364;
	abs.f32 	%f366, %f704;
	setp.gt.f32 	%p104, %f365, %f366;
	selp.f32 	%f704, %f365, %f366, %p104;
	setp.lt.u32 	%p105, %r75, 225;
	@%p105 bra 	$L__BB7_171;
	ld.shared.f32 	%f367, [_ZZN3cub18CUB_300001_SM_10006detail6reduce18DeviceReduceKernelINS2_10policy_hubIfj6AbsMaxE10Policy1000EPfjS5_fN4cuda3std3__410__identityEEEvT0_PT3_T1_NS0_13GridEvenShareISG_EET2_T4_E12temp_storage+36];
	abs.f32 	%f121, %f367;
	abs.f32 	%f122, %f704;
	setp.gt.f32 	%p106, %f121, %f122;
	mov.f32 	%f704, %f121;
	@%p106 bra 	$L__BB7_171;
	mov.f32 	%f704, %f122;
	bra.uni 	$L__BB7_171;
$L__BB7_141:
	mov.u32 	%r108, %tid.x;
	add.s32 	%r159, %r108, %r5;
	mul.wide.u32 	%rd20, %r159, 4;
	add.s64 	%rd4, %rd1, %rd20;
	// begin inline asm
	ld.global.nc.u32 %r143, [%rd4];
	// end inline asm
	mov.b32 	%f150, %r143;
	add.s64 	%rd5, %rd4, 1024;
	// begin inline asm
	ld.global.nc.u32 %r144, [%rd5];
	// end inline asm
	mov.b32 	%f151, %r144;
	add.s64 	%rd6, %rd4, 2048;
	// begin inline asm
	ld.global.nc.u32 %r145, [%rd6];
	// end inline asm
	mov.b32 	%f152, %r145;
	add.s64 	%rd7, %rd4, 3072;
	// begin inline asm
	ld.global.nc.u32 %r146, [%rd7];
	// end inline asm
	mov.b32 	%f153, %r146;
	add.s64 	%rd8, %rd4, 4096;
	// begin inline asm
	ld.global.nc.u32 %r147, [%rd8];
	// end inline asm
	mov.b32 	%f154, %r147;
	add.s64 	%rd9, %rd4, 5120;
	// begin inline asm
	ld.global.nc.u32 %r148, [%rd9];
	// end inline asm
	mov.b32 	%f155, %r148;
	add.s64 	%rd10, %rd4, 6144;
	// begin inline asm
	ld.global.nc.u32 %r149, [%rd10];
	// end inline asm
	mov.b32 	%f156, %r149;
	add.s64 	%rd11, %rd4, 7168;
	// begin inline asm
	ld.global.nc.u32 %r150, [%rd11];
	// end inline asm
	mov.b32 	%f157, %r150;
	add.s64 	%rd12, %rd4, 8192;
	// begin inline asm
	ld.global.nc.u32 %r151, [%rd12];
	// end inline asm
	mov.b32 	%f158, %r151;
	add.s64 	%rd13, %rd4, 9216;
	// begin inline asm
	ld.global.nc.u32 %r152, [%rd13];
	// end inline asm
	mov.b32 	%f159, %r152;
	add.s64 	%rd14, %rd4, 10240;
	// begin inline asm
	ld.global.nc.u32 %r153, [%rd14];
	// end inline asm
	mov.b32 	%f160, %r153;
	add.s64 	%rd15, %rd4, 11264;
	// begin inline asm
	ld.global.nc.u32 %r154, [%rd15];
	// end inline asm
	mov.b32 	%f161, %r154;
	add.s64 	%rd16, %rd4, 12288;
	// begin inline asm
	ld.global.nc.u32 %r155, [%rd16];
	// end inline asm
	mov.b32 	%f162, %r155;
	add.s64 	%rd17, %rd4, 13312;
	// begin inline asm
	ld.global.nc.u32 %r156, [%rd17];
	// end inline asm
	mov.b32 	%f163, %r156;
	add.s64 	%rd18, %rd4, 14336;
	// begin inline asm
	ld.global.nc.u32 %r157, [%rd18];
	// end inline asm
	mov.b32 	%f164, %r157;
	add.s64 	%rd19, %rd4, 15360;
	// begin inline asm
	ld.global.nc.u32 %r158, [%rd19];
	// end inline asm
	mov.b32 	%f165, %r158;
	abs.f32 	%f166, %f151;
	abs.f32 	%f167, %f150;
	setp.gt.f32 	%p3, %f166, %f167;
	selp.f32 	%f168, %f166, %f167, %p3;
	abs.f32 	%f169, %f152;
	abs.f32 	%f170, %f168;
	setp.gt.f32 	%p4, %f169, %f170;
	selp.f32 	%f171, %f169, %f170, %p4;
	abs.f32 	%f172, %f153;
	abs.f32 	%f173, %f171;
	setp.gt.f32 	%p5, %f172, %f173;
	selp.f32 	%f174, %f172, %f173, %p5;
	abs.f32 	%f175, %f154;
	abs.f32 	%f176, %f174;
	setp.gt.f32 	%p6, %f175, %f176;
	selp.f32 	%f177, %f175, %f176, %p6;
	abs.f32 	%f178, %f155;
	abs.f32 	%f179, %f177;
	setp.gt.f32 	%p7, %f178, %f179;
	selp.f32 	%f180, %f178, %f179, %p7;
	abs.f32 	%f181, %f156;
	abs.f32 	%f182, %f180;
	setp.gt.f32 	%p8, %f181, %f182;
	selp.f32 	%f183, %f181, %f182, %p8;
	abs.f32 	%f184, %f157;
	abs.f32 	%f185, %f183;
	setp.gt.f32 	%p9, %f184, %f185;
	selp.f32 	%f186, %f184, %f185, %p9;
	abs.f32 	%f187, %f158;
	abs.f32 	%f188, %f186;
	setp.gt.f32 	%p10, %f187, %f188;
	selp.f32 	%f189, %f187, %f188, %p10;
	abs.f32 	%f190, %f159;
	abs.f32 	%f191, %f189;
	setp.gt.f32 	%p11, %f190, %f191;
	selp.f32 	%f192, %f190, %f191, %p11;
	abs.f32 	%f193, %f160;
	abs.f32 	%f194, %f192;
	setp.gt.f32 	%p12, %f193, %f194;
	selp.f32 	%f195, %f193, %f194, %p12;
	abs.f32 	%f196, %f161;
	abs.f32 	%f197, %f195;
	setp.gt.f32 	%p13, %f196, %f197;
	selp.f32 	%f198, %f196, %f197, %p13;
	abs.f32 	%f199, %f162;
	abs.f32 	%f200, %f198;
	setp.gt.f32 	%p14, %f199, %f200;
	selp.f32 	%f201, %f199, %f200, %p14;
	abs.f32 	%f202, %f163;
	abs.f32 	%f203, %f201;
	setp.gt.f32 	%p15, %f202, %f203;
	selp.f32 	%f204, %f202, %f203, %p15;
	abs.f32 	%f205, %f164;
	abs.f32 	%f206, %f204;
	setp.gt.f32 	%p16, %f205, %f206;
	selp.f32 	%f207, %f205, %f206, %p16;
	abs.f32 	%f208, %f165;
	abs.f32 	%f209, %f207;
	setp.gt.f32 	%p17, %f208, %f209;
	selp.f32 	%f704, %f208, %f209, %p17;
	setp.lt.u32 	%p18, %r75, %r4;
	@%p18 bra 	$L__BB7_153;
	add.s32 	%r109, %r4, %r5;
	add.s32 	%r507, %r109, 256;
	add.s32 	%r506, %r109, %r108;
	mov.b32 	%r508, 0;
$L__BB7_143:
	add.s32 	%r5, %r5, %r4;
	add.s32 	%r161, %r1, -4096;
	setp.gt.u32 	%p19, %r5, %r161;
	@%p19 bra 	$L__BB7_145;
	add.s32 	%r178, %r108, %r5;
	mul.wide.u32 	%rd37, %r178, 4;
	add.s64 	%rd21, %rd1, %rd37;
	// begin inline asm
	ld.global.nc.u32 %r162, [%rd21];
	// end inline asm
	mov.b32 	%f210, %r162;
	add.s64 	%rd22, %rd21, 1024;
	// begin inline asm
	ld.global.nc.u32 %r163, [%rd22];
	// end inline asm
	mov.b32 	%f211, %r163;
	add.s64 	%rd23, %rd21, 2048;
	// begin inline asm
	ld.global.nc.u32 %r164, [%rd23];
	// end inline asm
	mov.b32 	%f212, %r164;
	add.s64 	%rd24, %rd21, 3072;
	// begin inline asm
	ld.global.nc.u32 %r165, [%rd24];
	// end inline asm
	mov.b32 	%f213, %r165;
	add.s64 	%rd25, %rd21, 4096;
	// begin inline asm
	ld.global.nc.u32 %r166, [%rd25];
	// end inline asm
	mov.b32 	%f214, %r166;
	add.s64 	%rd26, %rd21, 5120;
	// begin inline asm
	ld.global.nc.u32 %r167, [%rd26];
	// end inline asm
	mov.b32 	%f215, %r167;
	add.s64 	%rd27, %rd21, 6144;
	// begin inline asm
	ld.global.nc.u32 %r168, [%rd27];
	// end inline asm
	mov.b32 	%f216, %r168;
	add.s64 	%rd28, %rd21, 7168;
	// begin inline asm
	ld.global.nc.u32 %r169, [%rd28];
	// end inline asm
	mov.b32 	%f217, %r169;
	add.s64 	%rd29, %rd21, 8192;
	// begin inline asm
	ld.global.nc.u32 %r170, [%rd29];
	// end inline asm
	mov.b32 	%f218, %r170;
	add.s64 	%rd30, %rd21, 9216;
	// begin inline asm
	ld.global.nc.u32 %r171, [%rd30];
	// end inline asm
	mov.b32 	%f219, %r171;
	add.s64 	%rd31, %rd21, 10240;
	// begin inline asm
	ld.global.nc.u32 %r172, [%rd31];
	// end inline asm
	mov.b32 	%f220, %r172;
	add.s64 	%rd32, %rd21, 11264;
	// begin inline asm
	ld.global.nc.u32 %r173, [%rd32];
	// end inline asm
	mov.b32 	%f221, %r173;
	add.s64 	%rd33, %rd21, 12288;
	// begin inline asm
	ld.global.nc.u32 %r174, [%rd33];
	// end inline asm
	mov.b32 	%f222, %r174;
	add.s64 	%rd34, %rd21, 13312;
	// begin inline asm
	ld.global.nc.u32 %r175, [%rd34];
	// end inline asm
	mov.b32 	%f223, %r175;
	add.s64 	%rd35, %rd21, 14336;
	// begin inline asm
	ld.global.nc.u32 %r176, [%rd35];
	// end inline asm
	mov.b32 	%f224, %r176;
	add.s64 	%rd36, %rd21, 15360;
	// begin inline asm
	ld.global.nc.u32 %r177, [%rd36];
	// end inline asm
	mov.b32 	%f225, %r177;
	abs.f32 	%f226, %f210;
	abs.f32 	%f227, %f704;
	setp.gt.f32 	%p20, %f226, %f227;
	selp.f32 	%f228, %f226, %f227, %p20;
	abs.f32 	%f229, %f211;
	abs.f32 	%f230, %f228;
	setp.gt.f32 	%p21, %f229, %f230;
	selp.f32 	%f231, %f229, %f230, %p21;
	abs.f32 	%f232, %f212;
	abs.f32 	%f233, %f231;
	setp.gt.f32 	%p22, %f232, %f233;
	selp.f32 	%f234, %f232, %f233, %p22;
	abs.f32 	%f235, %f213;
	abs.f32 	%f236, %f234;
	setp.gt.f32 	%p23, %f235, %f236;
	selp.f32 	%f237, %f235, %f236, %p23;
	abs.f32 	%f238, %f214;
	abs.f32 	%f239, %f237;
	setp.gt.f32 	%p24, %f238, %f239;
	selp.f32 	%f240, %f238, %f239, %p24;
	abs.f32 	%f241, %f215;
	abs.f32 	%f242, %f240;
	setp.gt.f32 	%p25, %f241, %f242;
	selp.f32 	%f243, %f241, %f242, %p25;
	abs.f32 	%f244, %f216;
	abs.f32 	%f245, %f243;
	setp.gt.f32 	%p26, %f244, %f245;
	selp.f32 	%f246, %f244, %f245, %p26;
	abs.f32 	%f247, %f217;
	abs.f32 	%f248, %f246;
	setp.gt.f32 	%p27, %f247, %f248;
	selp.f32 	%f249, %f247, %f248, %p27;
	abs.f32 	%f250, %f218;
	abs.f32 	%f251, %f249;
	setp.gt.f32 	%p28, %f250, %f251;
	selp.f32 	%f252, %f250, %f251, %p28;
	abs.f32 	%f253, %f219;
	abs.f32 	%f254, %f252;
	setp.gt.f32 	%p29, %f253, %f254;
	selp.f32 	%f255, %f253, %f254, %p29;
	abs.f32 	%f256, %f220;
	abs.f32 	%f257, %f255;
	setp.gt.f32 	%p30, %f256, %f257;
	selp.f32 	%f258, %f256, %f257, %p30;
	abs.f32 	%f259, %f221;
	abs.f32 	%f260, %f258;
	setp.gt.f32 	%p31, %f259, %f260;
	selp.f32 	%f261, %f259, %f260, %p31;
	abs.f32 	%f262, %f222;
	abs.f32 	%f263, %f261;
	setp.gt.f32 	%p32, %f262, %f263;
	selp.f32 	%f264, %f262, %f263, %p32;
	abs.f32 	%f265, %f223;
	abs.f32 	%f266, %f264;
	setp.gt.f32 	%p33, %f265, %f266;
	selp.f32 	%f267, %f265, %f266, %p33;
	abs.f32 	%f268, %f224;
	abs.f32 	%f269, %f267;
	setp.gt.f32 	%p34, %f268, %f269;
	selp.f32 	%f270, %f268, %f269, %p34;
	abs.f32 	%f271, %f225;
	abs.f32 	%f272, %f270;
	setp.gt.f32 	%p35, %f271, %f272;
	selp.f32 	%f704, %f271, %f272, %p35;
	sub.s32 	%r179, %r1, %r5;
	setp.lt.u32 	%p36, %r179, %r4;
	add.s32 	%r508, %r508, 1;
	add.s32 	%r507, %r507, %r4;
	add.s32 	%r506, %r506, %r4;
	@%p36 bra 	$L__BB7_153;
	bra.uni 	$L__BB7_143;
$L__BB7_145:
	setp.le.u32 	%p37, %r1, %r5;
	@%p37 bra 	$L__BB7_153;
	sub.s32 	%r120, %r1, %r5;
	setp.ge.s32 	%p38, %r108, %r120;
	@%p38 bra 	$L__BB7_153;
	not.b32 	%r180, %r108;
	add.s32 	%r181, %r1, %r180;
	sub.s32 	%r182, %r181, %r109;
	mul.lo.s32 	%r183, %r2, %r508;
	shl.b32 	%r184, %r183, 12;
	sub.s32 	%r121, %r182, %r184;
	shr.u32 	%r185, %r181, 8;
	add.s32 	%r122, %r185, 1;
	and.b32  	%r186, %r181, 768;
	setp.eq.s32 	%p39, %r186, 768;
	mov.u32 	%r513, %r108;
	@%p39 bra 	$L__BB7_150;
	and.b32  	%r187, %r122, 3;
	neg.s32 	%r510, %r187;
	mov.u32 	%r513, %r108;
$L__BB7_149:
	.pragma "nounroll";
	mul.wide.u32 	%rd39, %r506, 4;
	add.s64 	%rd38, %rd1, %rd39;
	// begin inline asm
	ld.global.nc.u32 %r188, [%rd38];
	// end inline asm
	mov.b32 	%f274, %r188;
	abs.f32 	%f275, %f274;
	abs.f32 	%f276, %f704;
	setp.gt.f32 	%p40, %f275, %f276;
	selp.f32 	%f704, %f275, %f276, %p40;
	add.s32 	%r513, %r513, 256;
	add.s32 	%r506, %r506, 256;
	add.s32 	%r510, %r510, 1;
	setp.ne.s32 	%p41, %r510, 0;
	@%p41 bra 	$L__BB7_149;
$L__BB7_150:
	setp.lt.u32 	%p42, %r121, 768;
	@%p42 bra 	$L__BB7_153;
	add.s32 	%r515, %r513, 512;
	add.s32 	%r514, %r513, %r507;
$L__BB7_152:
	add.s32 	%r193, %r514, -256;
	mul.wide.u32 	%rd44, %r193, 4;
	add.s64 	%rd40, %rd1, %rd44;
	// begin inline asm
	ld.global.nc.u32 %r189, [%rd40];
	// end inline asm
	mov.b32 	%f277, %r189;
	abs.f32 	%f278, %f277;
	abs.f32 	%f279, %f704;
	setp.gt.f32 	%p43, %f278, %f279;
	selp.f32 	%f280, %f278, %f279, %p43;
	mul.wide.u32 	%rd45, %r514, 4;
	add.s64 	%rd41, %rd1, %rd45;
	// begin inline asm
	ld.global.nc.u32 %r190, [%rd41];
	// end inline asm
	mov.b32 	%f281, %r190;
	abs.f32 	%f282, %f281;
	abs.f32 	%f283, %f280;
	setp.gt.f32 	%p44, %f282, %f283;
	selp.f32 	%f284, %f282, %f283, %p44;
	add.s32 	%r194, %r514, 256;
	mul.wide.u32 	%rd46, %r194, 4;
	add.s64 	%rd42, %rd1, %rd46;
	// begin inline asm
	ld.global.nc.u32 %r191, [%rd42];
	// end inline asm
	mov.b32 	%f285, %r191;
	abs.f32 	%f286, %f285;
	abs.f32 	%f287, %f284;
	setp.gt.f32 	%p45, %f286, %f287;
	selp.f32 	%f288, %f286, %f287, %p45;
	add.s32 	%r195, %r514, 512;
	mul.wide.u32 	%rd47, %r195, 4;
	add.s64 	%rd43, %rd1, %rd47;
	// begin inline asm
	ld.global.nc.u32 %r192, [%rd43];
	// end inline asm
	mov.b32 	%f289, %r192;
	abs.f32 	%f290, %f289;
	abs.f32 	%f291, %f288;
	setp.gt.f32 	%p46, %f290, %f291;
	selp.f32 	%f704, %f290, %f291, %p46;
	add.s32 	%r135, %r515, 1024;
	add.s32 	%r196, %r515, 512;
	add.s32 	%r514, %r514, 1024;
	setp.lt.s32 	%p47, %r196, %r120;
	mov.u32 	%r515, %r135;
	@%p47 bra 	$L__BB7_152;
$L__BB7_153:
	// begin inline asm
	mov.u32 %r197, %laneid;
	// end inline asm
	mov.b32 	%r199, %f704;
	mov.b32 	%r200, 1;
	mov.b32 	%r201, 31;
	mov.b32 	%r202, -1;
	// begin inline asm
	shfl.sync.down.b32 %r198, %r199, %r200, %r201, %r202;
	// end inline asm
	setp.gt.s32 	%p48, %r197, 30;
	@%p48 bra 	$L__BB7_156;
	mov.b32 	%f292, %r198;
	abs.f32 	%f133, %f292;
	abs.f32 	%f134, %f704;
	setp.gt.f32 	%p49, %f133, %f134;
	mov.f32 	%f704, %f133;
	@%p49 bra 	$L__BB7_156;
	mov.f32 	%f704, %f134;
$L__BB7_156:
	mov.b32 	%r204, %f704;
	mov.b32 	%r205, 2;
	mov.b32 	%r206, 31;
	mov.b32 	%r207, -1;
	// begin inline asm
	shfl.sync.down.b32 %r203, %r204, %r205, %r206, %r207;
	// end inline asm
	setp.gt.s32 	%p50, %r197, 29;
	@%p50 bra 	$L__BB7_159;
	mov.b32 	%f293, %r203;
	abs.f32 	%f136, %f293;
	abs.f32 	%f137, %f704;
	setp.gt.f32 	%p51, %f136, %f137;
	mov.f32 	%f704, %f136;
	@%p51 bra 	$L__BB7_159;
	mov.f32 	%f704, %f137;
$L__BB7_159:
	mov.b32 	%r209, %f704;
	mov.b32 	%r210, 4;
	mov.b32 	%r211, 31;
	mov.b32 	%r212, -1;
	// begin inline asm
	shfl.sync.down.b32 %r208, %r209, %r210, %r211, %r212;
	// end inline asm
	setp.gt.s32 	%p52, %r197, 27;
	@%p52 bra 	$L__BB7_162;
	mov.b32 	%f294, %r208;
	abs.f32 	%f139, %f294;
	abs.f32 	%f140, %f704;
	setp.gt.f32 	%p53, %f139, %f140;
	mov.f32 	%f704, %f139;
	@%p53 bra 	$L__BB7_162;
	mov.f32 	%f704, %f140;
$L__BB7_162:
	mov.b32 	%r214, %f704;
	mov.b32 	%r215, 8;
	mov.b32 	%r216, 31;
	mov.b32 	%r217, -1;
	// begin inline asm
	shfl.sync.down.b32 %r213, %r214, %r215, %r216, %r217;
	// end inline asm
	setp.gt.s32 	%p54, %r197, 23;
	@%p54 bra 	$L__BB7_165;
	mov.b32 	%f295, %r213;
	abs.f32 	%f142, %f295;
	abs.f32 	%f143, %f704;
	setp.gt.f32 	%p55, %f142, %f143;
	mov.f32 	%f704, %f142;
	@%p55 bra 	$L__BB7_165;
	mov.f32 	%f704, %f143;
$L__BB7_165:
	mov.b32 	%r219, %f704;
	mov.b32 	%r220, 16;
	mov.b32 	%r221, 31;
	mov.b32 	%r222, -1;
	// begin inline asm
	shfl.sync.down.b32 %r218, %r219, %r220, %r221, %r222;
	// end inline asm
	setp.gt.s32 	%p56, %r197, 15;
	@%p56 bra 	$L__BB7_168;
	mov.b32 	%f296, %r218;
	abs.f32 	%f297, %f296;
	abs.f32 	%f298, %f704;
	setp.gt.f32 	%p57, %f297, %f298;
	selp.f32 	%f704, %f297, %f298, %p57;
	setp.ne.s32 	%p58, %r197, 0;
	@%p58 bra 	$L__BB7_168;
	shr.u32 	%r223, %r108, 3;
	and.b32  	%r224, %r223, 124;
	mov.u32 	%r225, _ZZN3cub18CUB_300001_SM_10006detail6reduce18DeviceReduceKernelINS2_10policy_hubIfj6AbsMaxE10Policy1000EPfjS5_fN4cuda3std3__410__identityEEEvT0_PT3_T1_NS0_13GridEvenShareISG_EET2_T4_E12temp_storage;
	add.s32 	%r226, %r225, %r224;
	st.shared.f32 	[%r226+8], %f704;
$L__BB7_168:
	bar.sync 	0;
	setp.ne.s32 	%p59, %r108, 0;
	@%p59 bra 	$L__BB7_171;
	ld.shared.f32 	%f299, [_ZZN3cub18CUB_300001_SM_10006detail6reduce18DeviceReduceKernelINS2_10policy_hubIfj6AbsMaxE10Policy1000EPfjS5_fN4cuda3std3__410__identityEEEvT0_PT3_T1_NS0_13GridEvenShareISG_EET2_T4_E12temp_storage+12];
	abs.f32 	%f300, %f299;
	abs.f32 	%f301, %f704;
	setp.gt.f32 	%p60, %f300, %f301;
	selp.f32 	%f302, %f300, %f301, %p60;
	ld.shared.f32 	%f303, [_ZZN3cub18CUB_300001_SM_10006detail6reduce18DeviceReduceKernelINS2_10policy_hubIfj6AbsMaxE10Policy1000EPfjS5_fN4cuda3std3__410__identityEEEvT0_PT3_T1_NS0_13GridEvenShareISG_EET2_T4_E12temp_storage+16];
	abs.f32 	%f304, %f303;
	abs.f32 	%f305, %f302;
	setp.gt.f32 	%p61, %f304, %f305;
	selp.f32 	%f306, %f304, %f305, %p61;
	ld.shared.f32 	%f307, [_ZZN3cub18CUB_300001_SM_10006detail6reduce18DeviceReduceKernelINS2_10policy_hubIfj6AbsMaxE10Policy1000EPfjS5_fN4cuda3std3__410__identityEEEvT0_PT3_T1_NS0_13GridEvenShareISG_EET2_T4_E12temp_storage+20];
	abs.f32 	%f308, %f307;
	abs.f32 	%f309, %f306;
	setp.gt.f32 	%p62, %f308, %f309;
	selp.f32 	%f310, %f308, %f309, %p62;
	ld.shared.f32 	%f311, [_ZZN3cub18CUB_300001_SM_10006detail6reduce18DeviceReduceKernelINS2_10policy_hubIfj6AbsMaxE10Policy1000EPfjS5_fN4cuda3std3__410__identityEEEvT0_PT3_T1_NS0_13GridEvenShareISG_EET2_T4_E12temp_storage+24];
	abs.f32 	%f312, %f311;
	abs.f32 	%f313, %f310;
	setp.gt.f32 	%p63, %f312, %f313;
	selp.f32 	%f314, %f312, %f313, %p63;
	ld.shared.f32 	%f315, [_ZZN3cub18CUB_300001_SM_10006detail6reduce18DeviceReduceKernelINS2_10policy_hubIfj6AbsMaxE10Policy1000EPfjS5_fN4cuda3std3__410__identityEEEvT0_PT3_T1_NS0_13GridEvenShareISG_EET2_T4_E12temp_storage+28];
	abs.f32 	%f316, %f315;
	abs.f32 	%f317, %f314;
	setp.gt.f32 	%p64, %f316, %f317;
	selp.f32 	%f318, %f316, %f317, %p64;
	ld.shared.f32 	%f319, [_ZZN3cub18CUB_300001_SM_10006detail6reduce18DeviceReduceKernelINS2_10policy_hubIfj6AbsMaxE10Policy1000EPfjS5_fN4cuda3std3__410__identityEEEvT0_PT3_T1_NS0_13GridEvenShareISG_EET2_T4_E12temp_storage+32];
	abs.f32 	%f320, %f319;
	abs.f32 	%f321, %f318;
	setp.gt.f32 	%p65, %f320, %f321;
	selp.f32 	%f322, %f320, %f321, %p65;
	ld.shared.f32 	%f323, [_ZZN3cub18CUB_300001_SM_10006detail6reduce18DeviceReduceKernelINS2_10policy_hubIfj6AbsMaxE10Policy1000EPfjS5_fN4cuda3std3__410__identityEEEvT0_PT3_T1_NS0_13GridEvenShareISG_EET2_T4_E12temp_storage+36];
	abs.f32 	%f704, %f323;
	abs.f32 	%f148, %f322;
	setp.gt.f32 	%p66, %f704, %f148;
	@%p66 bra 	$L__BB7_171;
	mov.f32 	%f704, %f148;
$L__BB7_171:
	mov.u32 	%r481, %tid.x;
	setp.ne.s32 	%p250, %r481, 0;
	@%p250 bra 	$L__BB7_173;
	ld.param.u64 	%rd111, [_ZN3cub18CUB_300001_SM_10006detail6reduce18DeviceReduceKernelINS2_10policy_hubIfj6AbsMaxE10Policy1000EPfjS5_fN4cuda3std3__410__identityEEEvT0_PT3_T1_NS0_13GridEvenShareISG_EET2_T4__param_1];
	cvta.to.global.u64 	%rd108, %rd111;
	mul.wide.u32 	%rd109, %r3, 4;
	add.s64 	%rd110, %rd108, %rd109;
	st.global.f32 	[%rd110], %f704;
$L__BB7_173:
	ret;

}
	// .globl	_ZN3cub18CUB_300001_SM_10006detail6reduce28DeviceReduceSingleTileKernelINS2_10policy_hubIfj6AbsMaxE10Policy1000EPfS8_iS5_ffN4cuda3std3__410__identityEEEvT0_T1_T2_T3_T4_T6_
.visible .entry _ZN3cub18CUB_300001_SM_10006detail6reduce28DeviceReduceSingleTileKernelINS2_10policy_hubIfj6AbsMaxE10Policy1000EPfS8_iS5_ffN4cuda3std3__410__identityEEEvT0_T1_T2_T3_T4_T6_(
	.param .u64 .ptr .align 1 _ZN3cub18CUB_300001_SM_10006detail6reduce28DeviceReduceSingleTileKernelINS2_10policy_hubIfj6AbsMaxE10Policy1000EPfS8_iS5_ffN4cuda3std3__410__identityEEEvT0_T1_T2_T3_T4_T6__param_0,
	.param .u64 .ptr .align 1 _ZN3cub18CUB_300001_SM_10006detail6reduce28DeviceReduceSingleTileKernelINS2_10policy_hubIfj6AbsMaxE10Policy1000EPfS8_iS5_ffN4cuda3std3__410__identityEEEvT0_T1_T2_T3_T4_T6__param_1,
	.param .u32 _ZN3cub18CUB_300001_SM_10006detail6reduce28DeviceReduceSingleTileKernelINS2_10policy_hubIfj6AbsMaxE10Policy1000EPfS8_iS5_ffN4cuda3std3__410__identityEEEvT0_T1_T2_T3_T4_T6__param_2,
	.param .align 1 .b8 _ZN3cub18CUB_300001_SM_10006detail6reduce28DeviceReduceSingleTileKernelINS2_10policy_hubIfj6AbsMaxE10Policy1000EPfS8_iS5_ffN4cuda3std3__410__identityEEEvT0_T1_T2_T3_T4_T6__param_3[1],
	.param .f32 _ZN3cub18CUB_300001_SM_10006detail6reduce28DeviceReduceSingleTileKernelINS2_10policy_hubIfj6AbsMaxE10Policy1000EPfS8_iS5_ffN4cuda3std3__410__identityEEEvT0_T1_T2_T3_T4_T6__param_4,
	.param .align 1 .b8 _ZN3cub18CUB_300001_SM_10006detail6reduce28DeviceReduceSingleTileKernelINS2_10policy_hubIfj6AbsMaxE10Policy1000EPfS8_iS5_ffN4cuda3std3__410__identityEEEvT0_T1_T2_T3_T4_T6__param_5[1]
)
.maxntid 256
.minnctapersm 1
{
	.reg .pred 	%p<254>;
	.reg .b32 	%r<445>;
	.reg .b32 	%f<713>;
	.reg .b64 	%rd<125>;
	// demoted variable
	.shared .align 4 .b8 _ZZN3cub18CUB_300001_SM_10006detail6reduce28DeviceReduceSingleTileKernelINS2_10policy_hubIfj6AbsMaxE10Policy1000EPfS8_iS5_ffN4cuda3std3__410__identityEEEvT0_T1_T2_T3_T4_T6_E12temp_storage[44];
	ld.param.u64 	%rd16, [_ZN3cub18CUB_300001_SM_10006detail6reduce28DeviceReduceSingleTileKernelINS2_10policy_hubIfj6AbsMaxE10Policy1000EPfS8_iS5_ffN4cuda3std3__410__identityEEEvT0_T1_T2_T3_T4_T6__param_0];
	ld.param.u64 	%rd17, [_ZN3cub18CUB_300001_SM_10006detail6reduce28DeviceReduceSingleTileKernelINS2_10policy_hubIfj6AbsMaxE10Policy1000EPfS8_iS5_ffN4cuda3std3__410__identityEEEvT0_T1_T2_T3_T4_T6__param_1];
	ld.param.u32 	%r105, [_ZN3cub18CUB_300001_SM_10006detail6reduce28DeviceReduceSingleTileKernelINS2_10policy_hubIfj6AbsMaxE10Policy1000EPfS8_iS5_ffN4cuda3std3__410__identityEEEvT0_T1_T2_T3_T4_T6__param_2];
	ld.param.f32 	%f152, [_ZN3cub18CUB_300001_SM_10006detail6reduce28DeviceReduceSingleTileKernelINS2_10policy_hubIfj6AbsMaxE10Policy1000EPfS8_iS5_ffN4cuda3std3__410__identityEEEvT0_T1_T2_T3_T4_T6__param_4];
	cvta.to.global.u64 	%rd1, %rd17;
	setp.ne.s32 	%p1, %r105, 0;
	@%p1 bra 	$L__BB8_3;
	mov.u32 	%r418, %tid.x;
	setp.ne.s32 	%p253, %r418, 0;
	@%p253 bra 	$L__BB8_174;
	st.global.f32 	[%rd1], %f152;
	bra.uni 	$L__BB8_174;
$L__BB8_3:
	and.b64  	%rd18, %rd16, 15;
	setp.ne.s64 	%p2, %rd18, 0;
	@%p2 bra 	$L__BB8_88;
	setp.gt.s32 	%p127, %r105, 4095;
	@%p127 bra 	$L__BB8_58;
	mov.u32 	%r1, %tid.x;
	setp.ge.s32 	%p192, %r1, %r105;
	mov.f32 	%f712, 0f00000000;
	mov.u32 	%r422, %r1;
	@%p192 bra 	$L__BB8_7;
	mul.wide.u32 	%rd113, %r1, 4;
	add.s64 	%rd112, %rd16, %rd113;
	// begin inline asm
	ld.global.nc.u32 %r338, [%rd112];
	// end inline asm
	mov.b32 	%f712, %r338;
	add.s32 	%r422, %r1, 256;
$L__BB8_7:
	setp.ge.s32 	%p193, %r422, %r105;
	@%p193 bra 	$L__BB8_13;
	not.b32 	%r339, %r422;
	add.s32 	%r4, %r105, %r339;
	and.b32  	%r340, %r4, 768;
	setp.eq.s32 	%p194, %r340, 768;
	@%p194 bra 	$L__BB8_11;
	mul.wide.u32 	%rd114, %r422, 4;
	add.s64 	%rd121, %rd16, %rd114;
	shr.u32 	%r341, %r4, 8;
	add.s32 	%r342, %r341, 1;
	and.b32  	%r343, %r342, 3;
	neg.s32 	%r420, %r343;
$L__BB8_10:
	.pragma "nounroll";
	// begin inline asm
	ld.global.nc.u32 %r344, [%rd121];
	// end inline asm
	mov.b32 	%f579, %r344;
	abs.f32 	%f580, %f579;
	abs.f32 	%f581, %f712;
	setp.gt.f32 	%p195, %f580, %f581;
	selp.f32 	%f712, %f580, %f581, %p195;
	add.s32 	%r422, %r422, 256;
	add.s64 	%rd121, %rd121, 1024;
	add.s32 	%r420, %r420, 1;
	setp.ne.s32 	%p196, %r420, 0;
	@%p196 bra 	$L__BB8_10;
$L__BB8_11:
	setp.lt.u32 	%p197, %r4, 768;
	@%p197 bra 	$L__BB8_13;
$L__BB8_12:
	mul.wide.s32 	%rd120, %r422, 4;
	add.s64 	%rd116, %rd16, %rd120;
	// begin inline asm
	ld.global.nc.u32 %r345, [%rd116];
	// end inline asm
	mov.b32 	%f582, %r345;
	abs.f32 	%f583, %f582;
	abs.f32 	%f584, %f712;
	setp.gt.f32 	%p198, %f583, %f584;
	selp.f32 	%f585, %f583, %f584, %p198;
	add.s64 	%rd117, %rd116, 1024;
	// begin inline asm
	ld.global.nc.u32 %r346, [%rd117];
	// end inline asm
	mov.b32 	%f586, %r346;
	abs.f32 	%f587, %f586;
	abs.f32 	%f588, %f585;
	setp.gt.f32 	%p199, %f587, %f588;
	selp.f32 	%f589, %f587, %f588, %p199;
	add.s64 	%rd118, %rd116, 2048;
	// begin inline asm
	ld.global.nc.u32 %r347, [%rd118];
	// end inline asm
	mov.b32 	%f590, %r347;
	abs.f32 	%f591, %f590;
	abs.f32 	%f592, %f589;
	setp.gt.f32 	%p200, %f591, %f592;
	selp.f32 	%f593, %f591, %f592, %p200;
	add.s64 	%rd119, %rd116, 3072;
	// begin inline asm
	ld.global.nc.u32 %r348, [%rd119];
	// end inline asm
	mov.b32 	%f594, %r348;
	abs.f32 	%f595, %f594;
	abs.f32 	%f596, %f593;
	setp.gt.f32 	%p201, %f595, %f596;
	selp.f32 	%f712, %f595, %f596, %p201;
	add.s32 	%r422, %r422, 1024;
	setp.lt.s32 	%p202, %r422, %r105;
	@%p202 bra 	$L__BB8_12;
$L__BB8_13:
	setp.lt.s32 	%p203, %r105, 256;
	@%p203 bra 	$L__BB8_32;
	// begin inline asm
	mov.u32 %r387, %laneid;
	// end inline asm
	mov.b32 	%r389, %f712;
	mov.b32 	%r390, 1;
	mov.b32 	%r391, 31;
	mov.b32 	%r392, -1;
	// begin inline asm
	shfl.sync.down.b32 %r388, %r389, %r390, %r391, %r392;
	// end inline asm
	setp.gt.s32 	%p232, %r387, 30;
	@%p232 bra 	$L__BB8_17;
	mov.b32 	%f621, %r388;
	abs.f32 	%f10, %f621;
	abs.f32 	%f11, %f712;
	setp.gt.f32 	%p233, %f10, %f11;
	mov.f32 	%f712, %f10;
	@%p233 bra 	$L__BB8_17;
	mov.f32 	%f712, %f11;
$L__BB8_17:
	mov.b32 	%r394, %f712;
	mov.b32 	%r395, 2;
	mov.b32 	%r396, 31;
	mov.b32 	%r397, -1;
	// begin inline asm
	shfl.sync.down.b32 %r393, %r394, %r395, %r396, %r397;
	// end inline asm
	setp.gt.s32 	%p234, %r387, 29;
	@%p234 bra 	$L__BB8_20;
	mov.b32 	%f622, %r393;
	abs.f32 	%f13, %f622;
	abs.f32 	%f14, %f712;
	setp.gt.f32 	%p235, %f13, %f14;
	mov.f32 	%f712, %f13;
	@%p235 bra 	$L__BB8_20;
	mov.f32 	%f712, %f14;
$L__BB8_20:
	mov.b32 	%r399, %f712;
	mov.b32 	%r400, 4;
	mov.b32 	%r401, 31;
	mov.b32 	%r402, -1;
	// begin inline asm
	shfl.sync.down.b32 %r398, %r399, %r400, %r401, %r402;
	// end inline asm
	setp.gt.s32 	%p236, %r387, 27;
	@%p236 bra 	$L__BB8_23;
	mov.b32 	%f623, %r398;
	abs.f32 	%f16, %f623;
	abs.f32 	%f17, %f712;
	setp.gt.f32 	%p237, %f16, %f17;
	mov.f32 	%f712, %f16;
	@%p237 bra 	$L__BB8_23;
	mov.f32 	%f712, %f17;
$L__BB8_23:
	mov.b32 	%r404, %f712;
	mov.b32 	%r405, 8;
	mov.b32 	%r406, 31;
	mov.b32 	%r407, -1;
	// begin inline asm
	shfl.sync.down.b32 %r403, %r404, %r405, %r406, %r407;
	// end inline asm
	setp.gt.s32 	%p238, %r387, 23;
	@%p238 bra 	$L__BB8_26;
	mov.b32 	%f624, %r403;
	abs.f32 	%f19, %f624;
	abs.f32 	%f20, %f712;
	setp.gt.f32 	%p239, %f19, %f20;
	mov.f32 	%f712, %f19;
	@%p239 bra 	$L__BB8_26;
	mov.f32 	%f712, %f20;
$L__BB8_26:
	mov.b32 	%r409, %f712;
	mov.b32 	%r410, 16;
	mov.b32 	%r411, 31;
	mov.b32 	%r412, -1;
	// begin inline asm
	shfl.sync.down.b32 %r408, %r409, %r410, %r411, %r412;
	// end inline asm
	setp.gt.s32 	%p240, %r387, 15;
	@%p240 bra 	$L__BB8_29;
	mov.b32 	%f625, %r408;
	abs.f32 	%f626, %f625;
	abs.f32 	%f627, %f712;
	setp.gt.f32 	%p241, %f626, %f627;
	selp.f32 	%f712, %f626, %f627, %p241;
	setp.ne.s32 	%p242, %r387, 0;
	@%p242 bra 	$L__BB8_29;
	shr.u32 	%r413, %r1, 3;
	and.b32  	%r414, %r413, 124;
	mov.u32 	%r415, _ZZN3cub18CUB_300001_SM_10006detail6reduce28DeviceReduceSingleTileKernelINS2_10policy_hubIfj6AbsMaxE10Policy1000EPfS8_iS5_ffN4cuda3std3__410__identityEEEvT0_T1_T2_T3_T4_T6_E12temp_storage;
	add.s32 	%r416, %r415, %r414;
	st.shared.f32 	[%r416+8], %f712;
$L__BB8_29:
	bar.sync 	0;
	setp.ne.s32 	%p243, %r1, 0;
	@%p243 bra 	$L__BB8_172;
	ld.shared.f32 	%f628, [_ZZN3cub18CUB_300001_SM_10006detail6reduce28DeviceReduceSingleTileKernelINS2_10policy_hubIfj6AbsMaxE10Policy1000EPfS8_iS5_ffN4cuda3std3__410__identityEEEvT0_T1_T2_T3_T4_T6_E12temp_storage+12];
	abs.f32 	%f629, %f628;
	abs.f32 	%f630, %f712;
	setp.gt.f32 	%p244, %f629, %f630;
	selp.f32 	%f631, %f629, %f630, %p244;
	ld.shared.f32 	%f632, [_ZZN3cub18CUB_300001_SM_10006detail6reduce28DeviceReduceSingleTileKernelINS2_10policy_hubIfj6AbsMaxE10Policy1000EPfS8_iS5_ffN4cuda3std3__410__identityEEEvT0_T1_T2_T3_T4_T6_E12temp_storage+16];
	abs.f32 	%f633, %f632;
	abs.f32 	%f634, %f631;
	setp.gt.f32 	%p245, %f633, %f634;
	selp.f32 	%f635, %f633, %f634, %p245;
	ld.shared.f32 	%f636, [_ZZN3cub18CUB_300001_SM_10006detail6reduce28DeviceReduceSingleTileKernelINS2_10policy_hubIfj6AbsMaxE10Policy1000EPfS8_iS5_ffN4cuda3std3__410__identityEEEvT0_T1_T2_T3_T4_T6_E12temp_storage+20];
	abs.f32 	%f637, %f636;
	abs.f32 	%f638, %f635;
	setp.gt.f32 	%p246, %f637, %f638;
	selp.f32 	%f639, %f637, %f638, %p246;
	ld.shared.f32 	%f640, [_ZZN3cub18CUB_300001_SM_10006detail6reduce28DeviceReduceSingleTileKernelINS2_10policy_hubIfj6AbsMaxE10Policy1000EPfS8_iS5_ffN4cuda3std3__410__identityEEEvT0_T1_T2_T3_T4_T6_E12temp_storage+24];
	abs.f32 	%f641, %f640;
	abs.f32 	%f642, %f639;
	setp.gt.f32 	%p247, %f641, %f642;
	selp.f32 	%f643, %f641, %f642, %p247;
	ld.shared.f32 	%f644, [_ZZN3cub18CUB_300001_SM_10006detail6reduce28DeviceReduceSingleTileKernelINS2_10policy_hubIfj6AbsMaxE10Policy1000EPfS8_iS5_ffN4cuda3std3__410__identityEEEvT0_T1_T2_T3_T4_T6_E12temp_storage+28];
	abs.f32 	%f645, %f644;
	abs.f32 	%f646, %f643;
	setp.gt.f32 	%p248, %f645, %f646;
	selp.f32 	%f647, %f645, %f646, %p248;
	ld.shared.f32 	%f648, [_ZZN3cub18CUB_300001_SM_10006detail6reduce28DeviceReduceSingleTileKernelINS2_10policy_hubIfj6AbsMaxE10Policy1000EPfS8_iS5_ffN4cuda3std3__410__identityEEEvT0_T1_T2_T3_T4_T6_E12temp_storage+32];
	abs.f32 	%f649, %f648;
	abs.f32 	%f650, %f647;
	setp.gt.f32 	%p249, %f649, %f650;
	selp.f32 	%f651, %f649, %f650, %p249;
	ld.shared.f32 	%f652, [_ZZN3cub18CUB_300001_SM_10006detail6reduce28DeviceReduceSingleTileKernelINS2_10policy_hubIfj6AbsMaxE10Policy1000EPfS8_iS5_ffN4cuda3std3__410__identityEEEvT0_T1_T2_T3_T4_T6_E12temp_storage+36];
	abs.f32 	%f712, %f652;
	abs.f32 	%f25, %f651;
	setp.gt.f32 	%p250, %f712, %f25;
	@%p250 bra 	$L__BB8_172;
	mov.f32 	%f712, %f25;
	bra.uni 	$L__BB8_172;
$L__BB8_32:
	// begin inline asm
	mov.u32 %r349, %laneid;
	// end inline asm
	and.b32  	%r355, %r1, 992;
	add.s32 	%r356, %r355, 32;
	setp.gt.s32 	%p204, %r356, %r105;
	not.b32 	%r357, %r355;
	add.s32 	%r358, %r105, %r357;
	selp.b32 	%r353, %r358, 31, %p204;
	mov.b32 	%r351, %f712;
	mov.b32 	%r352, 1;
	mov.b32 	%r354, -1;
	// begin inline asm
	shfl.sync.down.b32 %r350, %r351, %r352, %r353, %r354;
	// end inline asm
	setp.ge.s32 	%p205, %r349, %r353;
	@%p205 bra 	$L__BB8_35;
	mov.b32 	%f597, %r350;
	abs.f32 	%f26, %f597;
	abs.f32 	%f27, %f712;
	setp.gt.f32 	%p206, %f26, %f27;
	mov.f32 	%f712, %f26;
	@%p206 bra 	$L__BB8_35;
	mov.f32 	%f712, %f27;
$L__BB8_35:
	mov.b32 	%r360, %f712;
	mov.b32 	%r361, 2;
	mov.b32 	%r363, -1;
	// begin inline asm
	shfl.sync.down.b32 %r359, %r360, %r361, %r353, %r363;
	// end inline asm
	add.s32 	%r364, %r349, 2;
	setp.gt.s32 	%p207, %r364, %r353;
	@%p207 bra 	$L__BB8_38;
	mov.b32 	%f598, %r359;
	abs.f32 	%f29, %f598;
	abs.f32 	%f30, %f712;
	setp.gt.f32 	%p208, %f29, %f30;
	mov.f32 	%f712, %f29;
	@%p208 bra 	$L__BB8_38;
	mov.f32 	%f712, %f30;
$L__BB8_38:
	mov.b32 	%r366, %f712;
	mov.b32 	%r367, 4;
	mov.b32 	%r369, -1;
	// begin inline asm
	shfl.sync.down.b32 %r365, %r366, %r367, %r353, %r369;
	// end inline asm
	add.s32 	%r370, %r349, 4;
	setp.gt.s32 	%p209, %r370, %r353;
	@%p209 bra 	$L__BB8_41;
	mov.b32 	%f599, %r365;
	abs.f32 	%f32, %f599;
	abs.f32 	%f33, %f712;
	setp.gt.f32 	%p210, %f32, %f33;
	mov.f32 	%f712, %f32;
	@%p210 bra 	$L__BB8_41;
	mov.f32 	%f712, %f33;
$L__BB8_41:
	mov.b32 	%r372, %f712;
	mov.b32 	%r373, 8;
	mov.b32 	%r375, -1;
	// begin inline asm
	shfl.sync.down.b32 %r371, %r372, %r373, %r353, %r375;
	// end inline asm
	add.s32 	%r376, %r349, 8;
	setp.gt.s32 	%p211, %r376, %r353;
	@%p211 bra 	$L__BB8_44;
	mov.b32 	%f600, %r371;
	abs.f32 	%f35, %f600;
	abs.f32 	%f36, %f712;
	setp.gt.f32 	%p212, %f35, %f36;
	mov.f32 	%f712, %f35;
	@%p212 bra 	$L__BB8_44;
	mov.f32 	%f712, %f36;
$L__BB8_44:
	mov.b32 	%r378, %f712;
	mov.b32 	%r379, 16;
	mov.b32 	%r381, -1;
	// begin inline asm
	shfl.sync.down.b32 %r377, %r378, %r379, %r353, %r381;
	// end inline asm
	add.s32 	%r382, %r349, 16;
	setp.gt.s32 	%p213, %r382, %r353;
	@%p213 bra 	$L__BB8_47;
	mov.b32 	%f601, %r377;
	abs.f32 	%f38, %f601;
	abs.f32 	%f39, %f712;
	setp.gt.f32 	%p214, %f38, %f39;
	mov.f32 	%f712, %f38;
	@%p214 bra 	$L__BB8_47;
	mov.f32 	%f712, %f39;
$L__BB8_47:
	setp.ne.s32 	%p215, %r349, 0;
	@%p215 bra 	$L__BB8_49;
	shr.u32 	%r383, %r1, 3;
	and.b32  	%r384, %r383, 124;
	mov.u32 	%r385, _ZZN3cub18CUB_300001_SM_10006detail6reduce28DeviceReduceSingleTileKernelINS2_10policy_hubIfj6AbsMaxE10Policy1000EPfS8_iS5_ffN4cuda3std3__410__identityEEEvT0_T1_T2_T3_T4_T6_E12temp_storage;
	add.s32 	%r386, %r385, %r384;
	st.shared.f32 	[%r386+8], %f712;
$L__BB8_49:
	bar.sync 	0;
	setp.ne.s32 	%p216, %r1, 0;
	setp.lt.s32 	%p217, %r105, 33;
	or.pred  	%p218, %p216, %p217;
	@%p218 bra 	$L__BB8_172;
	ld.shared.f32 	%f602, [_ZZN3cub18CUB_300001_SM_10006detail6reduce28DeviceReduceSingleTileKernelINS2_10policy_hubIfj6AbsMaxE10Policy1000EPfS8_iS5_ffN4cuda3std3__410__identityEEEvT0_T1_T2_T3_T4_T6_E12temp_storage+12];
	abs.f32 	%f603, %f602;
	abs.f32 	%f604, %f712;
	setp.gt.f32 	%p219, %f603, %f604;
	selp.f32 	%f712, %f603, %f604, %p219;
	setp.lt.u32 	%p220, %r105, 65;
	@%p220 bra 	$L__BB8_172;
	ld.shared.f32 	%f605, [_ZZN3cub18CUB_300001_SM_10006detail6reduce28DeviceReduceSingleTileKernelINS2_10policy_hubIfj6AbsMaxE10Policy1000EPfS8_iS5_ffN4cuda3std3__410__identityEEEvT0_T1_T2_T3_T4_T6_E12temp_storage+16];
	abs.f32 	%f606, %f605;
	abs.f32 	%f607, %f712;
	setp.gt.f32 	%p221, %f606, %f607;
	selp.f32 	%f712, %f606, %f607, %p221;
	setp.lt.u32 	%p222, %r105, 97;
	@%p222 bra 	$L__BB8_172;
	ld.shared.f32 	%f608, [_ZZN3cub18CUB_300001_SM_10006detail6reduce28DeviceReduceSingleTileKernelINS2_10policy_hubIfj6AbsMaxE10Policy1000EPfS8_iS5_ffN4cuda3std3__410__identityEEEvT0_T1_T2_T3_T4_T6_E12temp_storage+20];
	abs.f32 	%f609, %f608;
	abs.f32 	%f610, %f712;
	setp.gt.f32 	%p223, %f609, %f610;
	selp.f32 	%f712, %f609, %f610, %p223;
	setp.lt.u32 	%p224, %r105, 129;
	@%p224 bra 	$L__BB8_172;
	ld.shared.f32 	%f611, [_ZZN3cub18CUB_300001_SM_10006detail6reduce28DeviceReduceSingleTileKernelINS2_10policy_hubIfj6AbsMaxE10Policy1000EPfS8_iS5_ffN4cuda3std3__410__identityEEEvT0_T1_T2_T3_T4_T6_E12temp_storage+24];
	abs.f32 	%f612, %f611;
	abs.f32 	%f613, %f712;
	setp.gt.f32 	%p225, %f612, %f613;
	selp.f32 	%f712, %f612, %f613, %p225;
	setp.lt.u32 	%p226, %r105, 161;
	@%p226 bra 	$L__BB8_172;
	ld.shared.f32 	%f614, [_ZZN3cub18CUB_300001_SM_10006detail6reduce28DeviceReduceSingleTileKernelINS2_10policy_hubIfj6AbsMaxE10Policy1000EPfS8_iS5_ffN4cuda3std3__410__identityEEEvT0_T1_T2_T3_T4_T6_E12temp_storage+28];
	abs.f32 	%f615, %f614;
	abs.f32 	%f616, %f712;
	setp.gt.f32 	%p227, %f615, %f616;
	selp.f32 	%f712, %f615, %f616, %p227;
	setp.lt.u32 	%p228, %r105, 193;
	@%p228 bra 	$L__BB8_172;
	ld.shared.f32 	%f617, [_ZZN3cub18CUB_300001_SM_10006detail6reduce28DeviceReduceSingleTileKernelINS2_10policy_hubIfj6AbsMaxE10Policy1000EPfS8_iS5_ffN4cuda3std3__410__identityEEEvT0_T1_T2_T3_T4_T6_E12temp_storage+32];
	abs.f32 	%f618, %f617;
	abs.f32 	%f619, %f712;
	setp.gt.f32 	%p229, %f618, %f619;
	selp.f32 	%f712, %f618, %f619, %p229;
	setp.lt.u32 	%p230, %r105, 225;
	@%p230 bra 	$L__BB8_172;
	ld.shared.f32 	%f620, [_ZZN3cub18CUB_300001_SM_10006detail6reduce28DeviceReduceSingleTileKernelINS2_10policy_hubIfj6AbsMaxE10Policy1000EPfS8_iS5_ffN4cuda3std3__410__identityEEEvT0_T1_T2_T3_T4_T6_E12temp_storage+36];
	abs.f32 	%f47, %f620;
	abs.f32 	%f48, %f712;
	setp.gt.f32 	%p231, %f47, %f48;
	mov.f32 	%f712, %f47;
	@%p231 bra 	$L__BB8_172;
	mov.f32 	%f712, %f48;
	bra.uni 	$L__BB8_172;
$L__BB8_58:
	mov.u32 	%r26, %tid.x;
	shl.b32 	%r262, %r26, 2;
	mul.wide.u32 	%rd86, %r262, 4;
	add.s64 	%rd76, %rd16, %rd86;
	// begin inline asm
	ld.global.nc.v2.u64 {%rd74, %rd75}, [%rd76];
	// end inline asm
	mov.b64 	{%r263, %r264}, %rd75;
	mov.b64 	{%r265, %r266}, %rd74;
	mov.b32 	%f403, %r265;
	mov.b32 	%f404, %r266;
	mov.b32 	%f405, %r264;
	mov.b32 	%f406, %r263;
	add.s64 	%rd79, %rd76, 4096;
	// begin inline asm
	ld.global.nc.v2.u64 {%rd77, %rd78}, [%rd79];
	// end inline asm
	mov.b64 	{%r267, %r268}, %rd78;
	mov.b64 	{%r269, %r270}, %rd77;
	mov.b32 	%f407, %r270;
	mov.b32 	%f408, %r269;
	mov.b32 	%f409, %r268;
	mov.b32 	%f410, %r267;
	add.s64 	%rd82, %rd76, 8192;
	// begin inline asm
	ld.global.nc.v2.u64 {%rd80, %rd81}, [%rd82];
	// end inline asm
	mov.b64 	{%r271, %r272}, %rd81;
	mov.b64 	{%r273, %r274}, %rd80;
	mov.b32 	%f411, %r274;
	mov.b32 	%f412, %r273;
	mov.b32 	%f413, %r272;
	mov.b32 	%f414, %r271;
	add.s64 	%rd85, %rd76, 12288;
	// begin inline asm
	ld.global.nc.v2.u64 {%rd83, %rd84}, [%rd85];
	// end inline asm
	mov.b64 	{%r275, %r276}, %rd84;
	mov.b64 	{%r277, %r278}, %rd83;
	mov.b32 	%f415, %r278;
	mov.b32 	%f416, %r277;
	mov.b32 	%f417, %r276;
	mov.b32 	%f418, %r275;
	abs.f32 	%f419, %f404;
	abs.f32 	%f420, %f403;
	setp.gt.f32 	%p128, %f419, %f420;
	selp.f32 	%f421, %f419, %f420, %p128;
	abs.f32 	%f422, %f406;
	abs.f32 	%f423, %f421;
	setp.gt.f32 	%p129, %f422, %f423;
	selp.f32 	%f424, %f422, %f423, %p129;
	abs.f32 	%f425, %f405;
	abs.f32 	%f426, %f424;
	setp.gt.f32 	%p130, %f425, %f426;
	selp.f32 	%f427, %f425, %f426, %p130;
	abs.f32 	%f428, %f408;
	abs.f32 	%f429, %f427;
	setp.gt.f32 	%p131, %f428, %f429;
	selp.f32 	%f430, %f428, %f429, %p131;
	abs.f32 	%f431, %f407;
	abs.f32 	%f432, %f430;
	setp.gt.f32 	%p132, %f431, %f432;
	selp.f32 	%f433, %f431, %f432, %p132;
	abs.f32 	%f434, %f410;
	abs.f32 	%f435, %f433;
	setp.gt.f32 	%p133, %f434, %f435;
	selp.f32 	%f436, %f434, %f435, %p133;
	abs.f32 	%f437, %f409;
	abs.f32 	%f438, %f436;
	setp.gt.f32 	%p134, %f437, %f438;
	selp.f32 	%f439, %f437, %f438, %p134;
	abs.f32 	%f440, %f412;
	abs.f32 	%f441, %f439;
	setp.gt.f32 	%p135, %f440, %f441;
	selp.f32 	%f442, %f440, %f441, %p135;
	abs.f32 	%f443, %f411;
	abs.f32 	%f444, %f442;
	setp.gt.f32 	%p136, %f443, %f444;
	selp.f32 	%f445, %f443, %f444, %p136;
	abs.f32 	%f446, %f414;
	abs.f32 	%f447, %f445;
	setp.gt.f32 	%p137, %f446, %f447;
	selp.f32 	%f448, %f446, %f447, %p137;
	abs.f32 	%f449, %f413;
	abs.f32 	%f450, %f448;
	setp.gt.f32 	%p138, %f449, %f450;
	selp.f32 	%f451, %f449, %f450, %p138;
	abs.f32 	%f452, %f416;
	abs.f32 	%f453, %f451;
	setp.gt.f32 	%p139, %f452, %f453;
	selp.f32 	%f454, %f452, %f453, %p139;
	abs.f32 	%f455, %f415;
	abs.f32 	%f456, %f454;
	setp.gt.f32 	%p140, %f455, %f456;
	selp.f32 	%f457, %f455, %f456, %p140;
	abs.f32 	%f458, %f418;
	abs.f32 	%f459, %f457;
	setp.gt.f32 	%p141, %f458, %f459;
	selp.f32 	%f460, %f458, %f459, %p141;
	abs.f32 	%f461, %f417;
	abs.f32 	%f462, %f460;
	setp.gt.f32 	%p142, %f461, %f462;
	selp.f32 	%f712, %f461, %f462, %p142;
	setp.lt.u32 	%p143, %r105, 8192;
	mov.b32 	%r425, 4096;
	@%p143 bra 	$L__BB8_62;
	add.s32 	%r27, %r105, -4096;
	mov.b32 	%r425, 4096;
$L__BB8_60:
	mul.wide.s32 	%rd99, %r425, 4;
	add.s64 	%rd89, %rd76, %rd99;
	// begin inline asm
	ld.global.nc.v2.u64 {%rd87, %rd88}, [%rd89];
	// end inline asm
	mov.b64 	{%r280, %r281}, %rd88;
	mov.b64 	{%r282, %r283}, %rd87;
	mov.b32 	%f463, %r283;
	mov.b32 	%f464, %r282;
	mov.b32 	%f465, %r281;
	mov.b32 	%f466, %r280;
	add.s64 	%rd92, %rd89, 4096;
	// begin inline asm
	ld.global.nc.v2.u64 {%rd90, %rd91}, [%rd92];
	// end inline asm
	mov.b64 	{%r284, %r285}, %rd91;
	mov.b64 	{%r286, %r287}, %rd90;
	mov.b32 	%f467, %r287;
	mov.b32 	%f468, %r286;
	mov.b32 	%f469, %r285;
	mov.b32 	%f470, %r284;
	add.s64 	%rd95, %rd89, 8192;
	// begin inline asm
	ld.global.nc.v2.u64 {%rd93, %rd94}, [%rd95];
	// end inline asm
	mov.b64 	{%r288, %r289}, %rd94;
	mov.b64 	{%r290, %r291}, %rd93;
	mov.b32 	%f471, %r291;
	mov.b32 	%f472, %r290;
	mov.b32 	%f473, %r289;
	mov.b32 	%f474, %r288;
	add.s64 	%rd98, %rd89, 12288;
	// begin inline asm
	ld.global.nc.v2.u64 {%rd96, %rd97}, [%rd98];
	// end inline asm
	mov.b64 	{%r292, %r293}, %rd97;
	mov.b64 	{%r294, %r295}, %rd96;
	mov.b32 	%f475, %r295;
	mov.b32 	%f476, %r294;
	mov.b32 	%f477, %r293;
	mov.b32 	%f478, %r292;
	abs.f32 	%f479, %f464;
	abs.f32 	%f480, %f712;
	setp.gt.f32 	%p144, %f479, %f480;
	selp.f32 	%f481, %f479, %f480, %p144;
	abs.f32 	%f482, %f463;
	abs.f32 	%f483, %f481;
	setp.gt.f32 	%p145, %f482, %f483;
	selp.f32 	%f484, %f482, %f483, %p145;
	abs.f32 	%f485, %f466;
	abs.f32 	%f486, %f484;
	setp.gt.f32 	%p146, %f485, %f486;
	selp.f32 	%f487, %f485, %f486, %p146;
	abs.f32 	%f488, %f465;
	abs.f32 	%f489, %f487;
	setp.gt.f32 	%p147, %f488, %f489;
	selp.f32 	%f490, %f488, %f489, %p147;
	abs.f32 	%f491, %f468;
	abs.f32 	%f492, %f490;
	setp.gt.f32 	%p148, %f491, %f492;
	selp.f32 	%f493, %f491, %f492, %p148;
	abs.f32 	%f494, %f467;
	abs.f32 	%f495, %f493;
	setp.gt.f32 	%p149, %f494, %f495;
	selp.f32 	%f496, %f494, %f495, %p149;
	abs.f32 	%f497, %f470;
	abs.f32 	%f498, %f496;
	setp.gt.f32 	%p150, %f497, %f498;
	selp.f32 	%f499, %f497, %f498, %p150;
	abs.f32 	%f500, %f469;
	abs.f32 	%f501, %f499;
	setp.gt.f32 	%p151, %f500, %f501;
	selp.f32 	%f502, %f500, %f501, %p151;
	abs.f32 	%f503, %f472;
	abs.f32 	%f504, %f502;
	setp.gt.f32 	%p152, %f503, %f504;
	selp.f32 	%f505, %f503, %f504, %p152;
	abs.f32 	%f506, %f471;
	abs.f32 	%f507, %f505;
	setp.gt.f32 	%p153, %f506, %f507;
	selp.f32 	%f508, %f506, %f507, %p153;
	abs.f32 	%f509, %f474;
	abs.f32 	%f510, %f508;
	setp.gt.f32 	%p154, %f509, %f510;
	selp.f32 	%f511, %f509, %f510, %p154;
	abs.f32 	%f512, %f473;
	abs.f32 	%f513, %f511;
	setp.gt.f32 	%p155, %f512, %f513;
	selp.f32 	%f514, %f512, %f513, %p155;
	abs.f32 	%f515, %f476;
	abs.f32 	%f516, %f514;
	setp.gt.f32 	%p156, %f515, %f516;
	selp.f32 	%f517, %f515, %f516, %p156;
	abs.f32 	%f518, %f475;
	abs.f32 	%f519, %f517;
	setp.gt.f32 	%p157, %f518, %f519;
	selp.f32 	%f520, %f518, %f519, %p157;
	abs.f32 	%f521, %f478;
	abs.f32 	%f522, %f520;
	setp.gt.f32 	%p158, %f521, %f522;
	selp.f32 	%f523, %f521, %f522, %p158;
	abs.f32 	%f524, %f477;
	abs.f32 	%f525, %f523;
	setp.gt.f32 	%p159, %f524, %f525;
	selp.f32 	%f712, %f524, %f525, %p159;
	sub.s32 	%r296, %r105, %r425;
	setp.lt.s32 	%p160, %r296, 4096;
	@%p160 bra 	$L__BB8_70;
	add.s32 	%r425, %r425, 4096;
	setp.le.s32 	%p161, %r425, %r27;
	@%p161 bra 	$L__BB8_60;
$L__BB8_62:
	setp.le.s32 	%p162, %r105, %r425;
	@%p162 bra 	$L__BB8_70;
	sub.s32 	%r31, %r105, %r425;
	setp.ge.s32 	%p163, %r26, %r31;
	@%p163 bra 	$L__BB8_70;
	not.b32 	%r297, %r26;
	add.s32 	%r298, %r105, %r297;
	sub.s32 	%r32, %r298, %r425;
	and.b32  	%r299, %r32, 768;
	setp.eq.s32 	%p164, %r299, 768;
	mov.u32 	%r429, %r26;
	@%p164 bra 	$L__BB8_67;
	add.s32 	%r427, %r26, %r425;
	shr.u32 	%r300, %r32, 8;
	add.s32 	%r301, %r300, 1;
	and.b32  	%r302, %r301, 3;
	neg.s32 	%r426, %r302;
	mov.u32 	%r429, %r26;
$L__BB8_66:
	.pragma "nounroll";
	mul.wide.u32 	%rd101, %r427, 4;
	add.s64 	%rd100, %rd16, %rd101;
	// begin inline asm
	ld.global.nc.u32 %r303, [%rd100];
	// end inline asm
	mov.b32 	%f527, %r303;
	abs.f32 	%f528, %f527;
	abs.f32 	%f529, %f712;
	setp.gt.f32 	%p165, %f528, %f529;
	selp.f32 	%f712, %f528, %f529, %p165;
	add.s32 	%r429, %r429, 256;
	add.s32 	%r427, %r427, 256;
	add.s32 	%r426, %r426, 1;
	setp.ne.s32 	%p166, %r426, 0;
	@%p166 bra 	$L__BB8_66;
$L__BB8_67:
	setp.lt.u32 	%p167, %r32, 768;
	@%p167 bra 	$L__BB8_70;
	cvt.u64.u32 	%rd102, %r429;
	cvt.u64.u32 	%rd103, %r425;
	add.s64 	%rd104, %rd102, %rd103;
	shl.b64 	%rd105, %rd104, 2;
	add.s64 	%rd106, %rd105, %rd16;
	add.s64 	%rd122, %rd106, 2048;
	add.s32 	%r430, %r429, %r425;
$L__BB8_69:
	mul.wide.u32 	%rd111, %r430, 4;
	add.s64 	%rd107, %rd16, %rd111;
	// begin inline asm
	ld.global.nc.u32 %r304, [%rd107];
	// end inline asm
	mov.b32 	%f530, %r304;
	abs.f32 	%f531, %f530;
	abs.f32 	%f532, %f712;
	setp.gt.f32 	%p168, %f531, %f532;
	selp.f32 	%f533, %f531, %f532, %p168;
	add.s64 	%rd108, %rd122, -1024;
	// begin inline asm
	ld.global.nc.u32 %r305, [%rd108];
	// end inline asm
	mov.b32 	%f534, %r305;
	abs.f32 	%f535, %f534;
	abs.f32 	%f536, %f533;
	setp.gt.f32 	%p169, %f535, %f536;
	selp.f32 	%f537, %f535, %f536, %p169;
	// begin inline asm
	ld.global.nc.u32 %r306, [%rd122];
	// end inline asm
	mov.b32 	%f538, %r306;
	abs.f32 	%f539, %f538;
	abs.f32 	%f540, %f537;
	setp.gt.f32 	%p170, %f539, %f540;
	selp.f32 	%f541, %f539, %f540, %p170;
	add.s64 	%rd110, %rd122, 1024;
	// begin inline asm
	ld.global.nc.u32 %r307, [%rd110];
	// end inline asm
	mov.b32 	%f542, %r307;
	abs.f32 	%f543, %f542;
	abs.f32 	%f544, %f541;
	setp.gt.f32 	%p171, %f543, %f544;
	selp.f32 	%f712, %f543, %f544, %p171;
	add.s32 	%r429, %r429, 1024;
	add.s64 	%rd122, %rd122, 4096;
	add.s32 	%r430, %r430, 1024;
	setp.lt.s32 	%p172, %r429, %r31;
	@%p172 bra 	$L__BB8_69;
$L__BB8_70:
	// begin inline asm
	mov.u32 %r308, %laneid;
	// end inline asm
	mov.b32 	%r310, %f712;
	mov.b32 	%r311, 1;
	mov.b32 	%r312, 31;
	mov.b32 	%r313, -1;
	// begin inline asm
	shfl.sync.down.b32 %r309, %r310, %r311, %r312, %r313;
	// end inline asm
	setp.gt.s32 	%p173, %r308, 30;
	@%p173 bra 	$L__BB8_73;
	mov.b32 	%f545, %r309;
	abs.f32 	%f60, %f545;
	abs.f32 	%f61, %f712;
	setp.gt.f32 	%p174, %f60, %f61;
	mov.f32 	%f712, %f60;
	@%p174 bra 	$L__BB8_73;
	mov.f32 	%f712, %f61;
$L__BB8_73:
	mov.b32 	%r315, %f712;
	mov.b32 	%r316, 2;
	mov.b32 	%r317, 31;
	mov.b32 	%r318, -1;
	// begin inline asm
	shfl.sync.down.b32 %r314, %r315, %r316, %r317, %r318;
	// end inline asm
	setp.gt.s32 	%p175, %r308, 29;
	@%p175 bra 	$L__BB8_76;
	mov.b32 	%f546, %r314;
	abs.f32 	%f63, %f546;
	abs.f32 	%f64, %f712;
	setp.gt.f32 	%p176, %f63, %f64;
	mov.f32 	%f712, %f63;
	@%p176 bra 	$L__BB8_76;
	mov.f32 	%f712, %f64;
$L__BB8_76:
	mov.b32 	%r320, %f712;
	mov.b32 	%r321, 4;
	mov.b32 	%r322, 31;
	mov.b32 	%r323, -1;
	// begin inline asm
	shfl.sync.down.b32 %r319, %r320, %r321, %r322, %r323;
	// end inline asm
	setp.gt.s32 	%p177, %r308, 27;
	@%p177 bra 	$L__BB8_79;
	mov.b32 	%f547, %r319;
	abs.f32 	%f66, %f547;
	abs.f32 	%f67, %f712;
	setp.gt.f32 	%p178, %f66, %f67;
	mov.f32 	%f712, %f66;
	@%p178 bra 	$L__BB8_79;
	mov.f32 	%f712, %f67;
$L__BB8_79:
	mov.b32 	%r325, %f712;
	mov.b32 	%r326, 8;
	mov.b32 	%r327, 31;
	mov.b32 	%r328, -1;
	// begin inline asm
	shfl.sync.down.b32 %r324, %r325, %r326, %r327, %r328;
	// end inline asm
	setp.gt.s32 	%p179, %r308, 23;
	@%p179 bra 	$L__BB8_82;
	mov.b32 	%f548, %r324;
	abs.f32 	%f69, %f548;
	abs.f32 	%f70, %f712;
	setp.gt.f32 	%p180, %f69, %f70;
	mov.f32 	%f712, %f69;
	@%p180 bra 	$L__BB8_82;
	mov.f32 	%f712, %f70;
$L__BB8_82:
	mov.b32 	%r330, %f712;
	mov.b32 	%r331, 16;
	mov.b32 	%r332, 31;
	mov.b32 	%r333, -1;
	// begin inline asm
	shfl.sync.down.b32 %r329, %r330, %r331, %r332, %r333;
	// end inline asm
	setp.gt.s32 	%p181, %r308, 15;
	@%p181 bra 	$L__BB8_85;
	mov.b32 	%f549, %r329;
	abs.f32 	%f550, %f549;
	abs.f32 	%f551, %f712;
	setp.gt.f32 	%p182, %f550, %f551;
	selp.f32 	%f712, %f550, %f551, %p182;
	setp.ne.s32 	%p183, %r308, 0;
	@%p183 bra 	$L__BB8_85;
	shr.u32 	%r334, %r26, 3;
	and.b32  	%r335, %r334, 124;
	mov.u32 	%r336, _ZZN3cub18CUB_300001_SM_10006detail6reduce28DeviceReduceSingleTileKernelINS2_10policy_hubIfj6AbsMaxE10Policy1000EPfS8_iS5_ffN4cuda3std3__410__identityEEEvT0_T1_T2_T3_T4_T6_E12temp_storage;
	add.s32 	%r337, %r336, %r335;
	st.shared.f32 	[%r337+8], %f712;
$L__BB8_85:
	bar.sync 	0;
	setp.ne.s32 	%p184, %r26, 0;
	@%p184 bra 	$L__BB8_172;
	ld.shared.f32 	%f552, [_ZZN3cub18CUB_300001_SM_10006detail6reduce28DeviceReduceSingleTileKernelINS2_10policy_hubIfj6AbsMaxE10Policy1000EPfS8_iS5_ffN4cuda3std3__410__identityEEEvT0_T1_T2_T3_T4_T6_E12temp_storage+12];
	abs.f32 	%f553, %f552;
	abs.f32 	%f554, %f712;
	setp.gt.f32 	%p185, %f553, %f554;
	selp.f32 	%f555, %f553, %f554, %p185;
	ld.shared.f32 	%f556, [_ZZN3cub18CUB_300001_SM_10006detail6reduce28DeviceReduceSingleTileKernelINS2_10policy_hubIfj6AbsMaxE10Policy1000EPfS8_iS5_ffN4cuda3std3__410__identityEEEvT0_T1_T2_T3_T4_T6_E12temp_storage+16];
	abs.f32 	%f557, %f556;
	abs.f32 	%f558, %f555;
	setp.gt.f32 	%p186, %f557, %f558;
	selp.f32 	%f559, %f557, %f558, %p186;
	ld.shared.f32 	%f560, [_ZZN3cub18CUB_300001_SM_10006detail6reduce28DeviceReduceSingleTileKernelINS2_10policy_hubIfj6AbsMaxE10Policy1000EPfS8_iS5_ffN4cuda3std3__410__identityEEEvT0_T1_T2_T3_T4_T6_E12temp_storage+20];
	abs.f32 	%f561, %f560;
	abs.f32 	%f562, %f559;
	setp.gt.f32 	%p187, %f561, %f562;
	selp.f32 	%f563, %f561, %f562, %p187;
	ld.shared.f32 	%f564, [_ZZN3cub18CUB_300001_SM_10006detail6reduce28DeviceReduceSingleTileKernelINS2_10policy_hubIfj6AbsMaxE10Policy1000EPfS8_iS5_ffN4cuda3std3__410__identityEEEvT0_T1_T2_T3_T4_T6_E12temp_storage+24];
	abs.f32 	%f565, %f564;
	abs.f32 	%f566, %f563;
	setp.gt.f32 	%p188, %f565, %f566;
	selp.f32 	%f567, %f565, %f566, %p188;
	ld.shared.f32 	%f568, [_ZZN3cub18CUB_300001_SM_10006detail6reduce28DeviceReduceSingleTileKernelINS2_10policy_hubIfj6AbsMaxE10Policy1000EPfS8_iS5_ffN4cuda3std3__410__identityEEEvT0_T1_T2_T3_T4_T6_E12temp_storage+28];
	abs.f32 	%f569, %f568;
	abs.f32 	%f570, %f567;
	setp.gt.f32 	%p189, %f569, %f570;
	selp.f32 	%f571, %f569, %f570, %p189;
	ld.shared.f32 	%f572, [_ZZN3cub18CUB_300001_SM_10006detail6reduce28DeviceReduceSingleTileKernelINS2_10policy_hubIfj6AbsMaxE10Policy1000EPfS8_iS5_ffN4cuda3std3__410__identityEEEvT0_T1_T2_T3_T4_T6_E12temp_storage+32];
	abs.f32 	%f573, %f572;
	abs.f32 	%f574, %f571;
	setp.gt.f32 	%p190, %f573, %f574;
	selp.f32 	%f575, %f573, %f574, %p190;
	ld.shared.f32 	%f576, [_ZZN3cub18CUB_300001_SM_10006detail6reduce28DeviceReduceSingleTileKernelINS2_10policy_hubIfj6AbsMaxE10Policy1000EPfS8_iS5_ffN4cuda3std3__410__identityEEEvT0_T1_T2_T3_T4_T6_E12temp_storage+36];
	abs.f32 	%f712, %f576;
	abs.f32 	%f75, %f575;
	setp.gt.f32 	%p191, %f712, %f75;
	@%p191 bra 	$L__BB8_172;
	mov.f32 	%f712, %f75;
	bra.uni 	$L__BB8_172;
$L__BB8_88:
	setp.gt.s32 	%p3, %r105, 4095;
	@%p3 bra 	$L__BB8_142;
	mov.u32 	%r53, %tid.x;
	setp.ge.s32 	%p68, %r53, %r105;
	mov.f32 	%f712, 0f00000000;
	mov.u32 	%r435, %r53;
	@%p68 bra 	$L__BB8_91;
	mul.wide.u32 	%rd66, %r53, 4;
	add.s64 	%rd65, %rd16, %rd66;
	// begin inline asm
	ld.global.nc.u32 %r182, [%rd65];
	// end inline asm
	mov.b32 	%f712, %r182;
	add.s32 	%r435, %r53, 256;
$L__BB8_91:
	setp.ge.s32 	%p69, %r435, %r105;
	@%p69 bra 	$L__BB8_97;
	not.b32 	%r183, %r435;
	add.s32 	%r56, %r105, %r183;
	and.b32  	%r184, %r56, 768;
	setp.eq.s32 	%p70, %r184, 768;
	@%p70 bra 	$L__BB8_95;
	mul.wide.u32 	%rd67, %r435, 4;
	add.s64 	%rd123, %rd16, %rd67;
	shr.u32 	%r185, %r56, 8;
	add.s32 	%r186, %r185, 1;
	and.b32  	%r187, %r186, 3;
	neg.s32 	%r433, %r187;
$L__BB8_94:
	.pragma "nounroll";
	// begin inline asm
	ld.global.nc.u32 %r188, [%rd123];
	// end inline asm
	mov.b32 	%f329, %r188;
	abs.f32 	%f330, %f329;
	abs.f32 	%f331, %f712;
	setp.gt.f32 	%p71, %f330, %f331;
	selp.f32 	%f712, %f330, %f331, %p71;
	add.s32 	%r435, %r435, 256;
	add.s64 	%rd123, %rd123, 1024;
	add.s32 	%r433, %r433, 1;
	setp.ne.s32 	%p72, %r433, 0;
	@%p72 bra 	$L__BB8_94;
$L__BB8_95:
	setp.lt.u32 	%p73, %r56, 768;
	@%p73 bra 	$L__BB8_97;
$L__BB8_96:
	mul.wide.s32 	%rd73, %r435, 4;
	add.s64 	%rd69, %rd16, %rd73;
	// begin inline asm
	ld.global.nc.u32 %r189, [%rd69];
	// end inline asm
	mov.b32 	%f332, %r189;
	abs.f32 	%f333, %f332;
	abs.f32 	%f334, %f712;
	setp.gt.f32 	%p74, %f333, %f334;
	selp.f32 	%f335, %f333, %f334, %p74;
	add.s64 	%rd70, %rd69, 1024;
	// begin inline asm
	ld.global.nc.u32 %r190, [%rd70];
	// end inline asm
	mov.b32 	%f336, %r190;
	abs.f32 	%f337, %f336;
	abs.f32 	%f338, %f335;
	setp.gt.f32 	%p75, %f337, %f338;
	selp.f32 	%f339, %f337, %f338, %p75;
	add.s64 	%rd71, %rd69, 2048;
	// begin inline asm
	ld.global.nc.u32 %r191, [%rd71];
	// end inline asm
	mov.b32 	%f340, %r191;
	abs.f32 	%f341, %f340;
	abs.f32 	%f342, %f339;
	setp.gt.f32 	%p76, %f341, %f342;
	selp.f32 	%f343, %f341, %f342, %p76;
	add.s64 	%rd72, %rd69, 3072;
	// begin inline asm
	ld.global.nc.u32 %r192, [%rd72];
	// end inline asm
	mov.b32 	%f344, %r192;
	abs.f32 	%f345, %f344;
	abs.f32 	%f346, %f343;
	setp.gt.f32 	%p77, %f345, %f346;
	selp.f32 	%f712, %f345, %f346, %p77;
	add.s32 	%r435, %r435, 1024;
	setp.lt.s32 	%p78, %r435, %r105;
	@%p78 bra 	$L__BB8_96;
$L__BB8_97:
	setp.lt.s32 	%p79, %r105, 256;
	@%p79 bra 	$L__BB8_116;
	// begin inline asm
	mov.u32 %r231, %laneid;
	// end inline asm
	mov.b32 	%r233, %f712;
	mov.b32 	%r234, 1;
	mov.b32 	%r235, 31;
	mov.b32 	%r236, -1;
	// begin inline asm
	shfl.sync.down.b32 %r232, %r233, %r234, %r235, %r236;
	// end inline asm
	setp.gt.s32 	%p108, %r231, 30;
	@%p108 bra 	$L__BB8_101;
	mov.b32 	%f371, %r232;
	abs.f32 	%f85, %f371;
	abs.f32 	%f86, %f712;
	setp.gt.f32 	%p109, %f85, %f86;
	mov.f32 	%f712, %f85;
	@%p109 bra 	$L__BB8_101;
	mov.f32 	%f712, %f86;
$L__BB8_101:
	mov.b32 	%r238, %f712;
	mov.b32 	%r239, 2;
	mov.b32 	%r240, 31;
	mov.b32 	%r241, -1;
	// begin inline asm
	shfl.sync.down.b32 %r237, %r238, %r239, %r240, %r241;
	// end inline asm
	setp.gt.s32 	%p110, %r231, 29;
	@%p110 bra 	$L__BB8_104;
	mov.b32 	%f372, %r237;
	abs.f32 	%f88, %f372;
	abs.f32 	%f89, %f712;
	setp.gt.f32 	%p111, %f88, %f89;
	mov.f32 	%f712, %f88;
	@%p111 bra 	$L__BB8_104;
	mov.f32 	%f712, %f89;
$L__BB8_104:
	mov.b32 	%r243, %f712;
	mov.b32 	%r244, 4;
	mov.b32 	%r245, 31;
	mov.b32 	%r246, -1;
	// begin inline asm
	shfl.sync.down.b32 %r242, %r243, %r244, %r245, %r246;
	// end inline asm
	setp.gt.s32 	%p112, %r231, 27;
	@%p112 bra 	$L__BB8_107;
	mov.b32 	%f373, %r242;
	abs.f32 	%f91, %f373;
	abs.f32 	%f92, %f712;
	setp.gt.f32 	%p113, %f91, %f92;
	mov.f32 	%f712, %f91;
	@%p113 bra 	$L__BB8_107;
	mov.f32 	%f712, %f92;
$L__BB8_107:
	mov.b32 	%r248, %f712;
	mov.b32 	%r249, 8;
	mov.b32 	%r250, 31;
	mov.b32 	%r251, -1;
	// begin inline asm
	shfl.sync.down.b32 %r247, %r248, %r249, %r250, %r251;
	// end inline asm
	setp.gt.s32 	%p114, %r231, 23;
	@%p114 bra 	$L__BB8_110;
	mov.b32 	%f374, %r247;
	abs.f32 	%f94, %f374;
	abs.f32 	%f95, %f712;
	setp.gt.f32 	%p115, %f94, %f95;
	mov.f32 	%f712, %f94;
	@%p115 bra 	$L__BB8_110;
	mov.f32 	%f712, %f95;
$L__BB8_110:
	mov.b32 	%r253, %f712;
	mov.b32 	%r254, 16;
	mov.b32 	%r255, 31;
	mov.b32 	%r256, -1;
	// begin inline asm
	shfl.sync.down.b32 %r252, %r253, %r254, %r255, %r256;
	// end inline asm
	setp.gt.s32 	%p116, %r231, 15;
	@%p116 bra 	$L__BB8_113;
	mov.b32 	%f375, %r252;
	abs.f32 	%f376, %f375;
	abs.f32 	%f377, %f712;
	setp.gt.f32 	%p117, %f376, %f377;
	selp.f32 	%f712, %f376, %f377, %p117;
	setp.ne.s32 	%p118, %r231, 0;
	@%p118 bra 	$L__BB8_113;
	shr.u32 	%r257, %r53, 3;
	and.b32  	%r258, %r257, 124;
	mov.u32 	%r259, _ZZN3cub18CUB_300001_SM_10006detail6reduce28DeviceReduceSingleTileKernelINS2_10policy_hubIfj6AbsMaxE10Policy1000EPfS8_iS5_ffN4cuda3std3__410__identityEEEvT0_T1_T2_T3_T4_T6_E12temp_storage;
	add.s32 	%r260, %r259, %r258;
	st.shared.f32 	[%r260+8], %f712;
$L__BB8_113:
	bar.sync 	0;
	setp.ne.s32 	%p119, %r53, 0;
	@%p119 bra 	$L__BB8_172;
	ld.shared.f32 	%f378, [_ZZN3cub18CUB_300001_SM_10006detail6reduce28DeviceReduceSingleTileKernelINS2_10policy_hubIfj6AbsMaxE10Policy1000EPfS8_iS5_ffN4cuda3std3__410__identityEEEvT0_T1_T2_T3_T4_T6_E12temp_storage+12];
	abs.f32 	%f379, %f378;
	abs.f32 	%f380, %f712;
	setp.gt.f32 	%p120, %f379, %f380;
	selp.f32 	%f381, %f379, %f380, %p120;
	ld.shared.f32 	%f382, [_ZZN3cub18CUB_300001_SM_10006detail6reduce28DeviceReduceSingleTileKernelINS2_10policy_hubIfj6AbsMaxE10Policy1000EPfS8_iS5_ffN4cuda3std3__410__identityEEEvT0_T1_T2_T3_T4_T6_E12temp_storage+16];
	abs.f32 	%f383, %f382;
	abs.f32 	%f384, %f381;
	setp.gt.f32 	%p121, %f383, %f384;
	selp.f32 	%f385, %f383, %f384, %p121;
	ld.shared.f32 	%f386, [_ZZN3cub18CUB_300001_SM_10006detail6reduce28DeviceReduceSingleTileKernelINS2_10policy_hubIfj6AbsMaxE10Policy1000EPfS8_iS5_ffN4cuda3std3__410__identityEEEvT0_T1_T2_T3_T4_T6_E12temp_storage+20];
	abs.f32 	%f387, %f386;
	abs.f32 	%f388, %f385;
	setp.gt.f32 	%p122, %f387, %f388;
	selp.f32 	%f389, %f387, %f388, %p122;
	ld.shared.f32 	%f390, [_ZZN3cub18CUB_300001_SM_10006detail6reduce28DeviceReduceSingleTileKernelINS2_10policy_hubIfj6AbsMaxE10Policy1000EPfS8_iS5_ffN4cuda3std3__410__identityEEEvT0_T1_T2_T3_T4_T6_E12temp_storage+24];
	abs.f32 	%f391, %f390;
	abs.f32 	%f392, %f389;
	setp.gt.f32 	%p123, %f391, %f392;
	selp.f32 	%f393, %f391, %f392, %p123;
	ld.shared.f32 	%f394, [_ZZN3cub18CUB_300001_SM_10006detail6reduce28DeviceReduceSingleTileKernelINS2_10policy_hubIfj6AbsMaxE10Policy1000EPfS8_iS5_ffN4cuda3std3__410__identityEEEvT0_T1_T2_T3_T4_T6_E12temp_storage+28];
	abs.f32 	%f395, %f394;
	abs.f32 	%f396, %f393;
	setp.gt.f32 	%p124, %f395, %f396;
	selp.f32 	%f397, %f395, %f396, %p124;
	ld.shared.f32 	%f398, [_ZZN3cub18CUB_300001_SM_10006detail6reduce28DeviceReduceSingleTileKernelINS2_10policy_hubIfj6AbsMaxE10Policy1000EPfS8_iS5_ffN4cuda3std3__410__identityEEEvT0_T1_T2_T3_T4_T6_E12temp_storage+32];
	abs.f32 	%f399, %f398;
	abs.f32 	%f400, %f397;
	setp.gt.f32 	%p125, %f399, %f400;
	selp.f32 	%f401, %f399, %f400, %p125;
	ld.shared.f32 	%f402, [_ZZN3cub18CUB_300001_SM_10006detail6reduce28DeviceReduceSingleTileKernelINS2_10policy_hubIfj6AbsMaxE10Policy1000EPfS8_iS5_ffN4cuda3std3__410__identityEEEvT0_T1_T2_T3_T4_T6_E12temp_storage+36];
	abs.f32 	%f712, %f402;
	abs.f32 	%f100, %f401;
	setp.gt.f32 	%p126, %f712, %f100;
	@%p126 bra 	$L__BB8_172;
	mov.f32 	%f712, %f100;
	bra.uni 	$L__BB8_172;
$L__BB8_116:
	// begin inline asm
	mov.u32 %r193, %laneid;
	// end inline asm
	and.b32  	%r199, %r53, 992;
	add.s32 	%r200, %r199, 32;
	setp.gt.s32 	%p80, %r200, %r105;
	not.b32 	%r201, %r199;
	add.s32 	%r202, %r105, %r201;
	selp.b32 	%r197, %r202, 31, %p80;
	mov.b32 	%r195, %f712;
	mov.b32 	%r196, 1;
	mov.b32 	%r198, -1;
	// begin inline asm
	shfl.sync.down.b32 %r194, %r195, %r196, %r197, %r198;
	// end inline asm
	setp.ge.s32 	%p81, %r193, %r197;
	@%p81 bra 	$L__BB8_119;
	mov.b32 	%f347, %r194;
	abs.f32 	%f101, %f347;
	abs.f32 	%f102, %f712;
	setp.gt.f32 	%p82, %f101, %f102;
	mov.f32 	%f712, %f101;
	@%p82 bra 	$L__BB8_119;
	mov.f32 	%f712, %f102;
$L__BB8_119:
	mov.b32 	%r204, %f712;
	mov.b32 	%r205, 2;
	mov.b32 	%r207, -1;
	// begin inline asm
	shfl.sync.down.b32 %r203, %r204, %r205, %r197, %r207;
	// end inline asm
	add.s32 	%r208, %r193, 2;
	setp.gt.s32 	%p83, %r208, %r197;
	@%p83 bra 	$L__BB8_122;
	mov.b32 	%f348, %r203;
	abs.f32 	%f104, %f348;
	abs.f32 	%f105, %f712;
	setp.gt.f32 	%p84, %f104, %f105;
	mov.f32 	%f712, %f104;
	@%p84 bra 	$L__BB8_122;
	mov.f32 	%f712, %f105;
$L__BB8_122:
	mov.b32 	%r210, %f712;
	mov.b32 	%r211, 4;
	mov.b32 	%r213, -1;
	// begin inline asm
	shfl.sync.down.b32 %r209, %r210, %r211, %r197, %r213;
	// end inline asm
	add.s32 	%r214, %r193, 4;
	setp.gt.s32 	%p85, %r214, %r197;
	@%p85 bra 	$L__BB8_125;
	mov.b32 	%f349, %r209;
	abs.f32 	%f107, %f349;
	abs.f32 	%f108, %f712;
	setp.gt.f32 	%p86, %f107, %f108;
	mov.f32 	%f712, %f107;
	@%p86 bra 	$L__BB8_125;
	mov.f32 	%f712, %f108;
$L__BB8_125:
	mov.b32 	%r216, %f712;
	mov.b32 	%r217, 8;
	mov.b32 	%r219, -1;
	// begin inline asm
	shfl.sync.down.b32 %r215, %r216, %r217, %r197, %r219;
	// end inline asm
	add.s32 	%r220, %r193, 8;
	setp.gt.s32 	%p87, %r220, %r197;
	@%p87 bra 	$L__BB8_128;
	mov.b32 	%f350, %r215;
	abs.f32 	%f110, %f350;
	abs.f32 	%f111, %f712;
	setp.gt.f32 	%p88, %f110, %f111;
	mov.f32 	%f712, %f110;
	@%p88 bra 	$L__BB8_128;
	mov.f32 	%f712, %f111;
$L__BB8_128:
	mov.b32 	%r222, %f712;
	mov.b32 	%r223, 16;
	mov.b32 	%r225, -1;
	// begin inline asm
	shfl.sync.down.b32 %r221, %r222, %r223, %r197, %r225;
	// end inline asm
	add.s32 	%r226, %r193, 16;
	setp.gt.s32 	%p89, %r226, %r197;
	@%p89 bra 	$L__BB8_131;
	mov.b32 	%f351, %r221;
	abs.f32 	%f113, %f351;
	abs.f32 	%f114, %f712;
	setp.gt.f32 	%p90, %f113, %f114;
	mov.f32 	%f712, %f113;
	@%p90 bra 	$L__BB8_131;
	mov.f32 	%f712, %f114;
$L__BB8_131:
	setp.ne.s32 	%p91, %r193, 0;
	@%p91 bra 	$L__BB8_133;
	shr.u32 	%r227, %r53, 3;
	and.b32  	%r228, %r227, 124;
	mov.u32 	%r229, _ZZN3cub18CUB_300001_SM_10006detail6reduce28DeviceReduceSingleTileKernelINS2_10policy_hubIfj6AbsMaxE10Policy1000EPfS8_iS5_ffN4cuda3std3__410__identityEEEvT0_T1_T2_T3_T4_T6_E12temp_storage;
	add.s32 	%r230, %r229, %r228;
	st.shared.f32 	[%r230+8], %f712;
$L__BB8_133:
	bar.sync 	0;
	setp.ne.s32 	%p92, %r53, 0;
	setp.lt.s32 	%p93, %r105, 33;
	or.pred  	%p94, %p92, %p93;
	@%p94 bra 	$L__BB8_172;
	ld.shared.f32 	%f352, [_ZZN3cub18CUB_300001_SM_10006detail6reduce28DeviceReduceSingleTileKernelINS2_10policy_hubIfj6AbsMaxE10Policy1000EPfS8_iS5_ffN4cuda3std3__410__identityEEEvT0_T1_T2_T3_T4_T6_E12temp_storage+12];
	abs.f32 	%f353, %f352;
	abs.f32 	%f354, %f712;
	setp.gt.f32 	%p95, %f353, %f354;
	selp.f32 	%f712, %f353, %f354, %p95;
	setp.lt.u32 	%p96, %r105, 65;
	@%p96 bra 	$L__BB8_172;
	ld.shared.f32 	%f355, [_ZZN3cub18CUB_300001_SM_10006detail6reduce28DeviceReduceSingleTileKernelINS2_10policy_hubIfj6AbsMaxE10Policy1000EPfS8_iS5_ffN4cuda3std3__410__identityEEEvT0_T1_T2_T3_T4_T6_E12temp_storage+16];
	abs.f32 	%f356, %f355;
	abs.f32 	%f357, %f712;
	setp.gt.f32 	%p97, %f356, %f357;
	selp.f32 	%f712, %f356, %f357, %p97;
	setp.lt.u32 	%p98, %r105, 97;
	@%p98 bra 	$L__BB8_172;
	ld.shared.f32 	%f358, [_ZZN3cub18CUB_300001_SM_10006detail6reduce28DeviceReduceSingleTileKernelINS2_10policy_hubIfj6AbsMaxE10Policy1000EPfS8_iS5_ffN4cuda3std3__410__identityEEEvT0_T1_T2_T3_T4_T6_E12temp_storage+20];
	abs.f32 	%f359, %f358;
	abs.f32 	%f360, %f712;
	setp.gt.f32 	%p99, %f359, %f360;
	selp.f32 	%f712, %f359, %f360, %p99;
	setp.lt.u32 	%p100, %r105, 129;
	@%p100 bra 	$L__BB8_172;
	ld.shared.f32 	%f361, [_ZZN3cub18CUB_300001_SM_10006detail6reduce28DeviceReduceSingleTileKernelINS2_10policy_hubIfj6AbsMaxE10Policy1000EPfS8_iS5_ffN4cuda3std3__410__identityEEEvT0_T1_T2_T3_T4_T6_E12temp_storage+24];
	abs.f32 	%f362, %f361;
	abs.f32 	%f363, %f712;
	setp.gt.f32 	%p101, %f362, %f363;
	selp.f32 	%f712, %f362, %f363, %p101;
	setp.lt.u32 	%p102, %r105, 161;
	@%p102 bra 	$L__BB8_172;
	ld.shared.f32 	%f364, [_ZZN3cub18CUB_300001_SM_10006detail6reduce28DeviceReduceSingleTileKernelINS2_10policy_hubIfj6AbsMaxE10Policy1000EPfS8_iS5_ffN4cuda3std3__410__identityEEEvT0_T1_T2_T3_T4_T6_E12temp_storage+28];
	abs.f32 	%f365, %f364;
	abs.f32 	%f366, %f712;
	setp.gt.f32 	%p103, %f365, %f366;
	selp.f32 	%f712, %f365, %f366, %p103;
	setp.lt.u32 	%p104, %r105, 193;
	@%p104 bra 	$L__BB8_172;
	ld.shared.f32 	%f367, [_ZZN3cub18CUB_300001_SM_10006detail6reduce28DeviceReduceSingleTileKernelINS2_10policy_hubIfj6AbsMaxE10Policy1000EPfS8_iS5_ffN4cuda3std3__410__identityEEEvT0_T1_T2_T3_T4_T6_E12temp_storage+32];
	abs.f32 	%f368, %f367;
	abs.f32 	%f369, %f712;
	setp.gt.f32 	%p105, %f368, %f369;
	selp.f32 	%f712, %f368, %f369, %p105;
	setp.lt.u32 	%p106, %r105, 225;
	@%p106 bra 	$L__BB8_172;
	ld.shared.f32 	%f370, [_ZZN3cub18CUB_300001_SM_10006detail6reduce28DeviceReduceSingleTileKernelINS2_10policy_hubIfj6AbsMaxE10Policy1000EPfS8_iS5_ffN4cuda3std3__410__identityEEEvT0_T1_T2_T3_T4_T6_E12temp_storage+36];
	abs.f32 	%f122, %f370;
	abs.f32 	%f123, %f712;
	setp.gt.f32 	%p107, %f122, %f123;
	mov.f32 	%f712, %f122;
	@%p107 bra 	$L__BB8_172;
	mov.f32 	%f712, %f123;
	bra.uni 	$L__BB8_172;
$L__BB8_142:
	mov.u32 	%r78, %tid.x;
	mul.wide.u32 	%rd35, %r78, 4;
	add.s64 	%rd19, %rd16, %rd35;
	// begin inline asm
	ld.global.nc.u32 %r106, [%rd19];
	// end inline asm
	mov.b32 	%f153, %r106;
	add.s64 	%rd20, %rd19, 1024;
	// begin inline asm
	ld.global.nc.u32 %r107, [%rd20];
	// end inline asm
	mov.b32 	%f154, %r107;
	add.s64 	%rd21, %rd19, 2048;
	// begin inline asm
	ld.global.nc.u32 %r108, [%rd21];
	// end inline asm
	mov.b32 	%f155, %r108;
	add.s64 	%rd22, %rd19, 3072;
	// begin inline asm
	ld.global.nc.u32 %r109, [%rd22];
	// end inline asm
	mov.b32 	%f156, %r109;
	add.s64 	%rd23, %rd19, 4096;
	// begin inline asm
	ld.global.nc.u32 %r110, [%rd23];
	// end inline asm
	mov.b32 	%f157, %r110;
	add.s64 	%rd24, %rd19, 5120;
	// begin inline asm
	ld.global.nc.u32 %r111, [%rd24];
	// end inline asm
	mov.b32 	%f158, %r111;
	add.s64 	%rd25, %rd19, 6144;
	// begin inline asm
	ld.global.nc.u32 %r112, [%rd25];
	// end inline asm
	mov.b32 	%f159, %r112;
	add.s64 	%rd26, %rd19, 7168;
	// begin inline asm
	ld.global.nc.u32 %r113, [%rd26];
	// end inline asm
	mov.b32 	%f160, %r113;
	add.s64 	%rd27, %rd19, 8192;
	// begin inline asm
	ld.global.nc.u32 %r114, [%rd27];
	// end inline asm
	mov.b32 	%f161, %r114;
	add.s64 	%rd28, %rd19, 9216;
	// begin inline asm
	ld.global.nc.u32 %r115, [%rd28];
	// end inline asm
	mov.b32 	%f162, %r115;
	add.s64 	%rd29, %rd19, 10240;
	// begin inline asm
	ld.global.nc.u32 %r116, [%rd29];
	// end inline asm
	mov.b32 	%f163, %r116;
	add.s64 	%rd30, %rd19, 11264;
	// begin inline asm
	ld.global.nc.u32 %r117, [%rd30];
	// end inline asm
	mov.b32 	%f164, %r117;
	add.s64 	%rd31, %rd19, 12288;
	// begin inline asm
	ld.global.nc.u32 %r118, [%rd31];
	// end inline asm
	mov.b32 	%f165, %r118;
	add.s64 	%rd32, %rd19, 13312;
	// begin inline asm
	ld.global.nc.u32 %r119, [%rd32];
	// end inline asm
	mov.b32 	%f166, %r119;
	add.s64 	%rd33, %rd19, 14336;
	// begin inline asm
	ld.global.nc.u32 %r120, [%rd33];
	// end inline asm
	mov.b32 	%f167, %r120;
	add.s64 	%rd34, %rd19, 15360;
	// begin inline asm
	ld.global.nc.u32 %r121, [%rd34];
	// end inline asm
	mov.b32 	%f168, %r121;
	abs.f32 	%f169, %f154;
	abs.f32 	%f170, %f153;
	setp.gt.f32 	%p4, %f169, %f170;
	selp.f32 	%f171, %f169, %f170, %p4;
	abs.f32 	%f172, %f155;
	abs.f32 	%f173, %f171;
	setp.gt.f32 	%p5, %f172, %f173;
	selp.f32 	%f174, %f172, %f173, %p5;
	abs.f32 	%f175, %f156;
	abs.f32 	%f176, %f174;
	setp.gt.f32 	%p6, %f175, %f176;
	selp.f32 	%f177, %f175, %f176, %p6;
	abs.f32 	%f178, %f157;
	abs.f32 	%f179, %f177;
	setp.gt.f32 	%p7, %f178, %f179;
	selp.f32 	%f180, %f178, %f179, %p7;
	abs.f32 	%f181, %f158;
	abs.f32 	%f182, %f180;
	setp.gt.f32 	%p8, %f181, %f182;
	selp.f32 	%f183, %f181, %f182, %p8;
	abs.f32 	%f184, %f159;
	abs.f32 	%f185, %f183;
	setp.gt.f32 	%p9, %f184, %f185;
	selp.f32 	%f186, %f184, %f185, %p9;
	abs.f32 	%f187, %f160;
	abs.f32 	%f188, %f186;
	setp.gt.f32 	%p10, %f187, %f188;
	selp.f32 	%f189, %f187, %f188, %p10;
	abs.f32 	%f190, %f161;
	abs.f32 	%f191, %f189;
	setp.gt.f32 	%p11, %f190, %f191;
	selp.f32 	%f192, %f190, %f191, %p11;
	abs.f32 	%f193, %f162;
	abs.f32 	%f194, %f192;
	setp.gt.f32 	%p12, %f193, %f194;
	selp.f32 	%f195, %f193, %f194, %p12;
	abs.f32 	%f196, %f163;
	abs.f32 	%f197, %f195;
	setp.gt.f32 	%p13, %f196, %f197;
	selp.f32 	%f198, %f196, %f197, %p13;
	abs.f32 	%f199, %f164;
	abs.f32 	%f200, %f198;
	setp.gt.f32 	%p14, %f199, %f200;
	selp.f32 	%f201, %f199, %f200, %p14;
	abs.f32 	%f202, %f165;
	abs.f32 	%f203, %f201;
	setp.gt.f32 	%p15, %f202, %f203;
	selp.f32 	%f204, %f202, %f203, %p15;
	abs.f32 	%f205, %f166;
	abs.f32 	%f206, %f204;
	setp.gt.f32 	%p16, %f205, %f206;
	selp.f32 	%f207, %f205, %f206, %p16;
	abs.f32 	%f208, %f167;
	abs.f32 	%f209, %f207;
	setp.gt.f32 	%p17, %f208, %f209;
	selp.f32 	%f210, %f208, %f209, %p17;
	abs.f32 	%f211, %f168;
	abs.f32 	%f212, %f210;
	setp.gt.f32 	%p18, %f211, %f212;
	selp.f32 	%f712, %f211, %f212, %p18;
	setp.lt.u32 	%p19, %r105, 8192;
	mov.b32 	%r438, 4096;
	@%p19 bra 	$L__BB8_146;
	add.s32 	%r79, %r105, -4096;
	mov.b32 	%r438, 4096;
$L__BB8_144:
	mul.wide.s32 	%rd52, %r438, 4;
	add.s64 	%rd36, %rd19, %rd52;
	// begin inline asm
	ld.global.nc.u32 %r124, [%rd36];
	// end inline asm
	mov.b32 	%f213, %r124;
	add.s64 	%rd37, %rd36, 1024;
	// begin inline asm
	ld.global.nc.u32 %r125, [%rd37];
	// end inline asm
	mov.b32 	%f214, %r125;
	add.s64 	%rd38, %rd36, 2048;
	// begin inline asm
	ld.global.nc.u32 %r126, [%rd38];
	// end inline asm
	mov.b32 	%f215, %r126;
	add.s64 	%rd39, %rd36, 3072;
	// begin inline asm
	ld.global.nc.u32 %r127, [%rd39];
	// end inline asm
	mov.b32 	%f216, %r127;
	add.s64 	%rd40, %rd36, 4096;
	// begin inline asm
	ld.global.nc.u32 %r128, [%rd40];
	// end inline asm
	mov.b32 	%f217, %r128;
	add.s64 	%rd41, %rd36, 5120;
	// begin inline asm
	ld.global.nc.u32 %r129, [%rd41];
	// end inline asm
	mov.b32 	%f218, %r129;
	add.s64 	%rd42, %rd36, 6144;
	// begin inline asm
	ld.global.nc.u32 %r130, [%rd42];
	// end inline asm
	mov.b32 	%f219, %r130;
	add.s64 	%rd43, %rd36, 7168;
	// begin inline asm
	ld.global.nc.u32 %r131, [%rd43];
	// end inline asm
	mov.b32 	%f220, %r131;
	add.s64 	%rd44, %rd36, 8192;
	// begin inline asm
	ld.global.nc.u32 %r132, [%rd44];
	// end inline asm
	mov.b32 	%f221, %r132;
	add.s64 	%rd45, %rd36, 9216;
	// begin inline asm
	ld.global.nc.u32 %r133, [%rd45];
	// end inline asm
	mov.b32 	%f222, %r133;
	add.s64 	%rd46, %rd36, 10240;
	// begin inline asm
	ld.global.nc.u32 %r134, [%rd46];
	// end inline asm
	mov.b32 	%f223, %r134;
	add.s64 	%rd47, %rd36, 11264;
	// begin inline asm
	ld.global.nc.u32 %r135, [%rd47];
	// end inline asm
	mov.b32 	%f224, %r135;
	add.s64 	%rd48, %rd36, 12288;
	// begin inline asm
	ld.global.nc.u32 %r136, [%rd48];
	// end inline asm
	mov.b32 	%f225, %r136;
	add.s64 	%rd49, %rd36, 13312;
	// begin inline asm
	ld.global.nc.u32 %r137, [%rd49];
	// end inline asm
	mov.b32 	%f226, %r137;
	add.s64 	%rd50, %rd36, 14336;
	// begin inline asm
	ld.global.nc.u32 %r138, [%rd50];
	// end inline asm
	mov.b32 	%f227, %r138;
	add.s64 	%rd51, %rd36, 15360;
	// begin inline asm
	ld.global.nc.u32 %r139, [%rd51];
	// end inline asm
	mov.b32 	%f228, %r139;
	abs.f32 	%f229, %f213;
	abs.f32 	%f230, %f712;
	setp.gt.f32 	%p20, %f229, %f230;
	selp.f32 	%f231, %f229, %f230, %p20;
	abs.f32 	%f232, %f214;
	abs.f32 	%f233, %f231;
	setp.gt.f32 	%p21, %f232, %f233;
	selp.f32 	%f234, %f232, %f233, %p21;
	abs.f32 	%f235, %f215;
	abs.f32 	%f236, %f234;
	setp.gt.f32 	%p22, %f235, %f236;
	selp.f32 	%f237, %f235, %f236, %p22;
	abs.f32 	%f238, %f216;
	abs.f32 	%f239, %f237;
	setp.gt.f32 	%p23, %f238, %f239;
	selp.f32 	%f240, %f238, %f239, %p23;
	abs.f32 	%f241, %f217;
	abs.f32 	%f242, %f240;
	setp.gt.f32 	%p24, %f241, %f242;
	selp.f32 	%f243, %f241, %f242, %p24;
	abs.f32 	%f244, %f218;
	abs.f32 	%f245, %f243;
	setp.gt.f32 	%p25, %f244, %f245;
	selp.f32 	%f246, %f244, %f245, %p25;
	abs.f32 	%f247, %f219;
	abs.f32 	%f248, %f246;
	setp.gt.f32 	%p26, %f247, %f248;
	selp.f32 	%f249, %f247, %f248, %p26;
	abs.f32 	%f250, %f220;
	abs.f32 	%f251, %f249;
	setp.gt.f32 	%p27, %f250, %f251;
	selp.f32 	%f252, %f250, %f251, %p27;
	abs.f32 	%f253, %f221;
	abs.f32 	%f254, %f252;
	setp.gt.f32 	%p28, %f253, %f254;
	selp.f32 	%f255, %f253, %f254, %p28;
	abs.f32 	%f256, %f222;
	abs.f32 	%f257, %f255;
	setp.gt.f32 	%p29, %f256, %f257;
	selp.f32 	%f258, %f256, %f257, %p29;
	abs.f32 	%f259, %f223;
	abs.f32 	%f260, %f258;
	setp.gt.f32 	%p30, %f259, %f260;
	selp.f32 	%f261, %f259, %f260, %p30;
	abs.f32 	%f262, %f224;
	abs.f32 	%f263, %f261;
	setp.gt.f32 	%p31, %f262, %f263;
	selp.f32 	%f264, %f262, %f263, %p31;
	abs.f32 	%f265, %f225;
	abs.f32 	%f266, %f264;
	setp.gt.f32 	%p32, %f265, %f266;
	selp.f32 	%f267, %f265, %f266, %p32;
	abs.f32 	%f268, %f226;
	abs.f32 	%f269, %f267;
	setp.gt.f32 	%p33, %f268, %f269;
	selp.f32 	%f270, %f268, %f269, %p33;
	abs.f32 	%f271, %f227;
	abs.f32 	%f272, %f270;
	setp.gt.f32 	%p34, %f271, %f272;
	selp.f32 	%f273, %f271, %f272, %p34;
	abs.f32 	%f274, %f228;
	abs.f32 	%f275, %f273;
	setp.gt.f32 	%p35, %f274, %f275;
	selp.f32 	%f712, %f274, %f275, %p35;
	sub.s32 	%r140, %r105, %r438;
	setp.lt.s32 	%p36, %r140, 4096;
	@%p36 bra 	$L__BB8_154;
	add.s32 	%r438, %r438, 4096;
	setp.le.s32 	%p37, %r438, %r79;
	@%p37 bra 	$L__BB8_144;
$L__BB8_146:
	setp.le.s32 	%p38, %r105, %r438;
	@%p38 bra 	$L__BB8_154;
	sub.s32 	%r83, %r105, %r438;
	setp.ge.s32 	%p39, %r78, %r83;
	@%p39 bra 	$L__BB8_154;
	not.b32 	%r141, %r78;
	add.s32 	%r142, %r105, %r141;
	sub.s32 	%r84, %r142, %r438;
	and.b32  	%r143, %r84, 768;
	setp.eq.s32 	%p40, %r143, 768;
	mov.u32 	%r442, %r78;
	@%p40 bra 	$L__BB8_151;
	add.s32 	%r440, %r78, %r438;
	shr.u32 	%r144, %r84, 8;
	add.s32 	%r145, %r144, 1;
	and.b32  	%r146, %r145, 3;
	neg.s32 	%r439, %r146;
	mov.u32 	%r442, %r78;
$L__BB8_150:
	.pragma "nounroll";
	mul.wide.u32 	%rd54, %r440, 4;
	add.s64 	%rd53, %rd16, %rd54;
	// begin inline asm
	ld.global.nc.u32 %r147, [%rd53];
	// end inline asm
	mov.b32 	%f277, %r147;
	abs.f32 	%f278, %f277;
	abs.f32 	%f279, %f712;
	setp.gt.f32 	%p41, %f278, %f279;
	selp.f32 	%f712, %f278, %f279, %p41;
	add.s32 	%r442, %r442, 256;
	add.s32 	%r440, %r440, 256;
	add.s32 	%r439, %r439, 1;
	setp.ne.s32 	%p42, %r439, 0;
	@%p42 bra 	$L__BB8_150;
$L__BB8_151:
	setp.lt.u32 	%p43, %r84, 768;
	@%p43 bra 	$L__BB8_154;
	cvt.u64.u32 	%rd55, %r442;
	cvt.u64.u32 	%rd56, %r438;
	add.s64 	%rd57, %rd55, %rd56;
	shl.b64 	%rd58, %rd57, 2;
	add.s64 	%rd59, %rd58, %rd16;
	add.s64 	%rd124, %rd59, 2048;
	add.s32 	%r443, %r442, %r438;
$L__BB8_153:
	mul.wide.u32 	%rd64, %r443, 4;
	add.s64 	%rd60, %rd16, %rd64;
	// begin inline asm
	ld.global.nc.u32 %r148, [%rd60];
	// end inline asm
	mov.b32 	%f280, %r148;
	abs.f32 	%f281, %f280;
	abs.f32 	%f282, %f712;
	setp.gt.f32 	%p44, %f281, %f282;
	selp.f32 	%f283, %f281, %f282, %p44;
	add.s64 	%rd61, %rd124, -1024;
	// begin inline asm
	ld.global.nc.u32 %r149, [%rd61];
	// end inline asm
	mov.b32 	%f284, %r149;
	abs.f32 	%f285, %f284;
	abs.f32 	%f286, %f283;
	setp.gt.f32 	%p45, %f285, %f286;
	selp.f32 	%f287, %f285, %f286, %p45;
	// begin inline asm
	ld.global.nc.u32 %r150, [%rd124];
	// end inline asm
	mov.b32 	%f288, %r150;
	abs.f32 	%f289, %f288;
	abs.f32 	%f290, %f287;
	setp.gt.f32 	%p46, %f289, %f290;
	selp.f32 	%f291, %f289, %f290, %p46;
	add.s64 	%rd63, %rd124, 1024;
	// begin inline asm
	ld.global.nc.u32 %r151, [%rd63];
	// end inline asm
	mov.b32 	%f292, %r151;
	abs.f32 	%f293, %f292;
	abs.f32 	%f294, %f291;
	setp.gt.f32 	%p47, %f293, %f294;
	selp.f32 	%f712, %f293, %f294, %p47;
	add.s32 	%r442, %r442, 1024;
	add.s64 	%rd124, %rd124, 4096;
	add.s32 	%r443, %r443, 1024;
	setp.lt.s32 	%p48, %r442, %r83;
	@%p48 bra 	$L__BB8_153;
$L__BB8_154:
	// begin inline asm
	mov.u32 %r152, %laneid;
	// end inline asm
	mov.b32 	%r154, %f712;
	mov.b32 	%r155, 1;
	mov.b32 	%r156, 31;
	mov.b32 	%r157, -1;
	// begin inline asm
	shfl.sync.down.b32 %r153, %r154, %r155, %r156, %r157;
	// end inline asm
	setp.gt.s32 	%p49, %r152, 30;
	@%p49 bra 	$L__BB8_157;
	mov.b32 	%f295, %r153;
	abs.f32 	%f135, %f295;
	abs.f32 	%f136, %f712;
	setp.gt.f32 	%p50, %f135, %f136;
	mov.f32 	%f712, %f135;
	@%p50 bra 	$L__BB8_157;
	mov.f32 	%f712, %f136;
$L__BB8_157:
	mov.b32 	%r159, %f712;
	mov.b32 	%r160, 2;
	mov.b32 	%r161, 31;
	mov.b32 	%r162, -1;
	// begin inline asm
	shfl.sync.down.b32 %r158, %r159, %r160, %r161, %r162;
	// end inline asm
	setp.gt.s32 	%p51, %r152, 29;
	@%p51 bra 	$L__BB8_160;
	mov.b32 	%f296, %r158;
	abs.f32 	%f138, %f296;
	abs.f32 	%f139, %f712;
	setp.gt.f32 	%p52, %f138, %f139;
	mov.f32 	%f712, %f138;
	@%p52 bra 	$L__BB8_160;
	mov.f32 	%f712, %f139;
$L__BB8_160:
	mov.b32 	%r164, %f712;
	mov.b32 	%r165, 4;
	mov.b32 	%r166, 31;
	mov.b32 	%r167, -1;
	// begin inline asm
	shfl.sync.down.b32 %r163, %r164, %r165, %r166, %r167;
	// end inline asm
	setp.gt.s32 	%p53, %r152, 27;
	@%p53 bra 	$L__BB8_163;
	mov.b32 	%f297, %r163;
	abs.f32 	%f141, %f297;
	abs.f32 	%f142, %f712;
	setp.gt.f32 	%p54, %f141, %f142;
	mov.f32 	%f712, %f141;
	@%p54 bra 	$L__BB8_163;
	mov.f32 	%f712, %f142;
$L__BB8_163:
	mov.b32 	%r169, %f712;
	mov.b32 	%r170, 8;
	mov.b32 	%r171, 31;
	mov.b32 	%r172, -1;
	// begin inline asm
	shfl.sync.down.b32 %r168, %r169, %r170, %r171, %r172;
	// end inline asm
	setp.gt.s32 	%p55, %r152, 23;
	@%p55 bra 	$L__BB8_166;
	mov.b32 	%f298, %r168;
	abs.f32 	%f144, %f298;
	abs.f32 	%f145, %f712;
	setp.gt.f32 	%p56, %f144, %f145;
	mov.f32 	%f712, %f144;
	@%p56 bra 	$L__BB8_166;
	mov.f32 	%f712, %f145;
$L__BB8_166:
	mov.b32 	%r174, %f712;
	mov.b32 	%r175, 16;
	mov.b32 	%r176, 31;
	mov.b32 	%r177, -1;
	// begin inline asm
	shfl.sync.down.b32 %r173, %r174, %r175, %r176, %r177;
	// end inline asm
	setp.gt.s32 	%p57, %r152, 15;
	@%p57 bra 	$L__BB8_169;
	mov.b32 	%f299, %r173;
	abs.f32 	%f300, %f299;
	abs.f32 	%f301, %f712;
	setp.gt.f32 	%p58, %f300, %f301;
	selp.f32 	%f712, %f300, %f301, %p58;
	setp.ne.s32 	%p59, %r152, 0;
	@%p59 bra 	$L__BB8_169;
	shr.u32 	%r178, %r78, 3;
	and.b32  	%r179, %r178, 124;
	mov.u32 	%r180, _ZZN3cub18CUB_300001_SM_10006detail6reduce28DeviceReduceSingleTileKernelINS2_10policy_hubIfj6AbsMaxE10Policy1000EPfS8_iS5_ffN4cuda3std3__410__identityEEEvT0_T1_T2_T3_T4_T6_E12temp_storage;
	add.s32 	%r181, %r180, %r179;
	st.shared.f32 	[%r181+8], %f712;
$L__BB8_169:
	bar.sync 	0;
	setp.ne.s32 	%p60, %r78, 0;
	@%p60 bra 	$L__BB8_172;
	ld.shared.f32 	%f302, [_ZZN3cub18CUB_300001_SM_10006detail6reduce28DeviceReduceSingleTileKernelINS2_10policy_hubIfj6AbsMaxE10Policy1000EPfS8_iS5_ffN4cuda3std3__410__identityEEEvT0_T1_T2_T3_T4_T6_E12temp_storage+12];
	abs.f32 	%f303, %f302;
	abs.f32 	%f304, %f712;
	setp.gt.f32 	%p61, %f303, %f304;
	selp.f32 	%f305, %f303, %f304, %p61;
	ld.shared.f32 	%f306, [_ZZN3cub18CUB_300001_SM_10006detail6reduce28DeviceReduceSingleTileKernelINS2_10policy_hubIfj6AbsMaxE10Policy1000EPfS8_iS5_ffN4cuda3std3__410__identityEEEvT0_T1_T2_T3_T4_T6_E12temp_storage+16];
	abs.f32 	%f307, %f306;
	abs.f32 	%f308, %f305;
	setp.gt.f32 	%p62, %f307, %f308;
	selp.f32 	%f309, %f307, %f308, %p62;
	ld.shared.f32 	%f310, [_ZZN3cub18CUB_300001_SM_10006detail6reduce28DeviceReduceSingleTileKernelINS2_10policy_hubIfj6AbsMaxE10Policy1000EPfS8_iS5_ffN4cuda3std3__410__identityEEEvT0_T1_T2_T3_T4_T6_E12temp_storage+20];
	abs.f32 	%f311, %f310;
	abs.f32 	%f312, %f309;
	setp.gt.f32 	%p63, %f311, %f312;
	selp.f32 	%f313, %f311, %f312, %p63;
	ld.shared.f32 	%f314, [_ZZN3cub18CUB_300001_SM_10006detail6reduce28DeviceReduceSingleTileKernelINS2_10policy_hubIfj6AbsMaxE10Policy1000EPfS8_iS5_ffN4cuda3std3__410__identityEEEvT0_T1_T2_T3_T4_T6_E12temp_storage+24];
	abs.f32 	%f315, %f314;
	abs.f32 	%f316, %f313;
	setp.gt.f32 	%p64, %f315, %f316;
	selp.f32 	%f317, %f315, %f316, %p64;
	ld.shared.f32 	%f318, [_ZZN3cub18CUB_300001_SM_10006detail6reduce28DeviceReduceSingleTileKernelINS2_10policy_hubIfj6AbsMaxE10Policy1000EPfS8_iS5_ffN4cuda3std3__410__identityEEEvT0_T1_T2_T3_T4_T6_E12temp_storage+28];
	abs.f32 	%f319, %f318;
	abs.f32 	%f320, %f317;
	setp.gt.f32 	%p65, %f319, %f320;
	selp.f32 	%f321, %f319, %f320, %p65;
	ld.shared.f32 	%f322, [_ZZN3cub18CUB_300001_SM_10006detail6reduce28DeviceReduceSingleTileKernelINS2_10policy_hubIfj6AbsMaxE10Policy1000EPfS8_iS5_ffN4cuda3std3__410__identityEEEvT0_T1_T2_T3_T4_T6_E12temp_storage+32];
	abs.f32 	%f323, %f322;
	abs.f32 	%f324, %f321;
	setp.gt.f32 	%p66, %f323, %f324;
	selp.f32 	%f325, %f323, %f324, %p66;
	ld.shared.f32 	%f326, [_ZZN3cub18CUB_300001_SM_10006detail6reduce28DeviceReduceSingleTileKernelINS2_10policy_hubIfj6AbsMaxE10Policy1000EPfS8_iS5_ffN4cuda3std3__410__identityEEEvT0_T1_T2_T3_T4_T6_E12temp_storage+36];
	abs.f32 	%f712, %f326;
	abs.f32 	%f150, %f325;
	setp.gt.f32 	%p67, %f712, %f150;
	@%p67 bra 	$L__BB8_172;
	mov.f32 	%f712, %f150;
$L__BB8_172:
	mov.u32 	%r417, %tid.x;
	setp.ne.s32 	%p251, %r417, 0;
	@%p251 bra 	$L__BB8_174;
	abs.f32 	%f653, %f712;
	abs.f32 	%f654, %f152;
	setp.gt.f32 	%p252, %f653, %f654;
	selp.f32 	%f655, %f653, %f654, %p252;
	st.global.f32 	[%rd1], %f655;
$L__BB8_174:
	ret;

}


// ===== COMPILED SASS (sm_100) =====

	.target	sm_100

	.elftype	@"ET_EXEC"


//--------------------- .note.nv.tkinfo           --------------------------
	.section	.note.nv.tkinfo,"",@"SHT_NOTE"
	.sectionflags	@"SHF_NOTE_NV_TKINFO"
	.tkinfo
        /*0018*/ 	.word	0x00000002
        /*0030*/ 	.string	""
        /*0030*/ 	.string	"ptxas"
        /*0030*/ 	.string	"Cuda compilation tools, release 13.0, V13.0.88"
        /*0030*/ 	.string	"Build cuda_13.0.r13.0/compiler.36424714_0"
        /*0030*/ 	.string	"-arch sm_100 -m 64 "



//--------------------- .note.nv.cuinfo           --------------------------
	.section	.note.nv.cuinfo,"",@"SHT_NOTE"
	.sectionflags	@"SHF_NOTE_NV_CUINFO"
        /*0018*/ 	.short	0x0002
        /*001a*/ 	.short	0x0064
        /*001c*/ 	.short	0x0082
	.zero		2


//--------------------- .nv.info                  --------------------------
	.section	.nv.info,"",@"SHT_CUDA_INFO"
	.align	4


	//----- nvinfo : EIATTR_REGCOUNT
	.align		4
        /*0000*/ 	.byte	0x04, 0x2f
        /*0002*/ 	.short	(.L_41 - .L_40)
	.align		4
.L_40:
        /*0004*/ 	.word	index@(_ZN3cub18CUB_300001_SM_10006detail11EmptyKernelIvEEvv)
        /*0008*/ 	.word	0x00000004


	//----- nvinfo : EIATTR_FRAME_SIZE
	.align		4
.L_41:
        /*000c*/ 	.byte	0x04, 0x11
        /*000e*/ 	.short	(.L_43 - .L_42)
	.align		4
.L_42:
        /*0010*/ 	.word	index@(_ZN3cub18CUB_300001_SM_10006detail11EmptyKernelIvEEvv)
        /*0014*/ 	.word	0x00000000


	//----- nvinfo : EIATTR_REGCOUNT
	.align		4
.L_43:
        /*0018*/ 	.byte	0x04, 0x2f
        /*001a*/ 	.short	(.L_45 - .L_44)
	.align		4
.L_44:
        /*001c*/ 	.word	index@(_ZN3cub18CUB_300001_SM_10006detail6select23DeviceSelectSweepKernelINS2_10policy_hubIfNS0_8NullTypeEiLb0ELNS0_10SelectImplE0EE10Policy1000EPfPS5_S9_PiNS0_13ScanTileStateIiLb1EEE10LargerThanS5_iNS2_19streaming_context_tIlLb1EEELS6_0EEEvT0_T1_T2_T3_T4_T5_T6_T7_iT8_NS1_7vsmem_tE)
        /*0020*/ 	.word	0x00000038


	//----- nvinfo : EIATTR_FRAME_SIZE
	.align		4
.L_45:
        /*0024*/ 	.byte	0x04, 0x11
        /*0026*/ 	.short	(.L_47 - .L_46)
	.align		4
.L_46:
        /*0028*/ 	.word	index@(_ZN3cub18CUB_300001_SM_10006detail6select23DeviceSelectSweepKernelINS2_10policy_hubIfNS0_8NullTypeEiLb0ELNS0_10SelectImplE0EE10Policy1000EPfPS5_S9_PiNS0_13ScanTileStateIiLb1EEE10LargerThanS5_iNS2_19streaming_context_tIlLb1EEELS6_0EEEvT0_T1_T2_T3_T4_T5_T6_T7_iT8_NS1_7vsmem_tE)
        /*002c*/ 	.word	0x00000000


	//----- nvinfo : EIATTR_REGCOUNT
	.align		4
.L_47:
        /*0030*/ 	.byte	0x04, 0x2f
        /*0032*/ 	.short	(.L_49 - .L_48)
	.align		4
.L_48:
        /*0034*/ 	.word	index@(_ZN3cub18CUB_300001_SM_10006detail4scan23DeviceCompactInitKernelINS0_13ScanTileStateIiLb1EEEPiEEvT_iT0_)
        /*0038*/ 	.word	0x0000000a


	//----- nvinfo : EIATTR_FRAME_SIZE
	.align		4
.L_49:
        /*003c*/ 	.byte	0x04, 0x11
        /*003e*/ 	.short	(.L_51 - .L_50)
	.align		4
.L_50:
        /*0040*/ 	.word	index@(_ZN3cub18CUB_300001_SM_10006detail4scan23DeviceCompactInitKernelINS0_13ScanTileStateIiLb1EEEPiEEvT_iT0_)
        /*0044*/ 	.word	0x00000000


	//----- nvinfo : EIATTR_REGCOUNT
	.align		4
.L_51:
        /*0048*/ 	.byte	0x04, 0x2f
        /*004a*/ 	.short	(.L_53 - .L_52)
	.align		4
.L_52:
        /*004c*/ 	.word	index@(_ZN3cub18CUB_300001_SM_10006detail6reduce28DeviceReduceSingleTileKernelINS2_10policy_hubIfj6AbsSumE10Policy1000EPfS8_jS5_ffN4cuda3std3__410__identityEEEvT0_T1_T2_T3_T4_T6_)
        /*0050*/ 	.word	0x0000001f


	//----- nvinfo : EIATTR_FRAME_SIZE
	.align		4
.L_53:
        /*0054*/ 	.byte	0x04, 0x11
        /*0056*/ 	.short	(.L_55 - .L_54)
	.align		4
.L_54:
        /*0058*/ 	.word	index@(_ZN3cub18CUB_300001_SM_10006detail6reduce28DeviceReduceSingleTileKernelINS2_10policy_hubIfj6AbsSumE10Policy1000EPfS8_jS5_ffN4cuda3std3__410__identityEEEvT0_T1_T2_T3_T4_T6_)
        /*005c*/ 	.word	0x00000000


	//----- nvinfo : EIATTR_REGCOUNT
	.align		4
.L_55:
        /*0060*/ 	.byte	0x04, 0x2f
        /*0062*/ 	.short	(.L_57 - .L_56)
	.align		4
.L_56:
        /*0064*/ 	.word	index@(_ZN3cub18CUB_300001_SM_10006detail6reduce18DeviceReduceKernelINS2_10policy_hubIfj6AbsSumE10Policy1000EPfjS5_fN4cuda3std3__410__identityEEEvT0_PT3_T1_NS0_13GridEvenShareISG_EET2_T4_)
        /*0068*/ 	.word	0x0000001c


	//----- nvinfo : EIATTR_FRAME_SIZE
	.align		4
.L_57:
        /*006c*/ 	.byte	0x04, 0x11
        /*006e*/ 	.short	(.L_59 - .L_58)
	.align		4
.L_58:
        /*0070*/ 	.word	index@(_ZN3cub18CUB_300001_SM_10006detail6reduce18DeviceReduceKernelINS2_10policy_hubIfj6AbsSumE10Policy1000EPfjS5_fN4cuda3std3__410__identityEEEvT0_PT3_T1_NS0_13GridEvenShareISG_EET2_T4_)
        /*0074*/ 	.word	0x00000000


	//----- nvinfo : EIATTR_REGCOUNT
	.align		4
.L_59:
        /*0078*/ 	.byte	0x04, 0x2f
        /*007a*/ 	.short	(.L_61 - .L_60)
	.align		4
.L_60:
        /*007c*/ 	.word	index@(_ZN3cub18CUB_300001_SM_10006detail6reduce28DeviceReduceSingleTileKernelINS2_10policy_hubIfj6AbsSumE10Policy1000EPfS8_iS5_ffN4cuda3std3__410__identityEEEvT0_T1_T2_T3_T4_T6_)
        /*0080*/ 	.word	0x0000001e


	//----- nvinfo : EIATTR_FRAME_SIZE
	.align		4
.L_61:
        /*0084*/ 	.byte	0x04, 0x11
        /*0086*/ 	.short	(.L_63 - .L_62)
	.align		4
.L_62:
        /*0088*/ 	.word	index@(_ZN3cub18CUB_300001_SM_10006detail6reduce28DeviceReduceSingleTileKernelINS2_10policy_hubIfj6AbsSumE10Policy1000EPfS8_iS5_ffN4cuda3std3__410__identityEEEvT0_T1_T2_T3_T4_T6_)
        /*008c*/ 	.word	0x00000000


	//----- nvinfo : EIATTR_REGCOUNT
	.align		4
.L_63:
        /*0090*/ 	.byte	0x04, 0x2f
        /*0092*/ 	.short	(.L_65 - .L_64)
	.align		4
.L_64:
        /*0094*/ 	.word	index@(_ZN3cub18CUB_300001_SM_10006detail6reduce28DeviceReduceSingleTileKernelINS2_10policy_hubIfj6AbsMaxE10Policy1000EPfS8_jS5_ffN4cuda3std3__410__identityEEEvT0_T1_T2_T3_T4_T6_)
        /*0098*/ 	.word	0x0000001f


	//----- nvinfo : EIATTR_FRAME_SIZE
	.align		4
.L_65:
        /*009c*/ 	.byte	0x04, 0x11
        /*009e*/ 	.short	(.L_67 - .L_66)
	.align		4
.L_66:
        /*00a0*/ 	.word	index@(_ZN3cub18CUB_300001_SM_10006detail6reduce28DeviceReduceSingleTileKernelINS2_10policy_hubIfj6AbsMaxE10Policy1000EPfS8_jS5_ffN4cuda3std3__410__identityEEEvT0_T1_T2_T3_T4_T6_)
        /*00a4*/ 	.word	0x00000000


	//----- nvinfo : EIATTR_REGCOUNT
	.align		4
.L_67:
        /*00a8*/ 	.byte	0x04, 0x2f
        /*00aa*/ 	.short	(.L_69 - .L_68)
	.align		4
.L_68:
        /*00ac*/ 	.word	index@(_ZN3cub18CUB_300001_SM_10006detail6reduce18DeviceReduceKernelINS2_10policy_hubIfj6AbsMaxE10Policy1000EPfjS5_fN4cuda3std3__410__identityEEEvT0_PT3_T1_NS0_13GridEvenShareISG_EET2_T4_)
        /*00b0*/ 	.word	0x00000020


	//----- nvinfo : EIATTR_FRAME_SIZE
	.align		4
.L_69:
        /*00b4*/ 	.byte	0x04, 0x11
        /*00b6*/ 	.short	(.L_71 - .L_70)
	.align		4
.L_70:
        /*00b8*/ 	.word	index@(_ZN3cub18CUB_300001_SM_10006detail6reduce18DeviceReduceKernelINS2_10policy_hubIfj6AbsMaxE10Policy1000EPfjS5_fN4cuda3std3__410__identityEEEvT0_PT3_T1_NS0_13GridEvenShareISG_EET2_T4_)
        /*00bc*/ 	.word	0x00000000


	//----- nvinfo : EIATTR_REGCOUNT
	.align		4
.L_71:
        /*00c0*/ 	.byte	0x04, 0x2f
        /*00c2*/ 	.short	(.L_73 - .L_72)
	.align		4
.L_72:
        /*00c4*/ 	.word	index@(_ZN3cub18CUB_300001_SM_10006detail6reduce28DeviceReduceSingleTileKernelINS2_10policy_hubIfj6AbsMaxE10Policy1000EPfS8_iS5_ffN4cuda3std3__410__identityEEEvT0_T1_T2_T3_T4_T6_)
        /*00c8*/ 	.word	0x0000001e


	//----- nvinfo : EIATTR_FRAME_SIZE
	.align		4
.L_73:
        /*00cc*/ 	.byte	0x04, 0x11
        /*00ce*/ 	.short	(.L_75 - .L_74)
	.align		4
.L_74:
        /*00d0*/ 	.word	index@(_ZN3cub18CUB_300001_SM_10006detail6reduce28DeviceReduceSingleTileKernelINS2_10policy_hubIfj6AbsMaxE10Policy1000EPfS8_iS5_ffN4cuda3std3__410__identityEEEvT0_T1_T2_T3_T4_T6_)
        /*00d4*/ 	.word	0x00000000


	//----- nvinfo : EIATTR_MIN_STACK_SIZE
	.align		4
.L_75:
        /*00d8*/ 	.byte	0x04, 0x12
        /*00da*/ 	.short	(.L_77 - .L_76)
	.align		4
.L_76:
        /*00dc*/ 	.word	index@(_ZN3cub18CUB_300001_SM_10006detail6reduce28DeviceReduceSingleTileKernelINS2_10policy_hubIfj6AbsMaxE10Policy1000EPfS8_iS5_ffN4cuda3std3__410__identityEEEvT0_T1_T2_T3_T4_T6_)
        /*00e0*/ 	.word	0x00000000


	//----- nvinfo : EIATTR_MIN_STACK_SIZE
	.align		4
.L_77:
        /*00e4*/ 	.byte	0x04, 0x12
        /*00e6*/ 	.short	(.L_79 - .L_78)
	.align		4
.L_78:
        /*00e8*/ 	.word	index@(_ZN3cub18CUB_300001_SM_10006detail6reduce18DeviceReduceKernelINS2_10policy_hubIfj6AbsMaxE10Policy1000EPfjS5_fN4cuda3std3__410__identityEEEvT0_PT3_T1_NS0_13GridEvenShareISG_EET2_T4_)
        /*00ec*/ 	.word	0x00000000


	//----- nvinfo : EIATTR_MIN_STACK_SIZE
	.align		4
.L_79:
        /*00f0*/ 	.byte	0x04, 0x12
        /*00f2*/ 	.short	(.L_81 - .L_80)
	.align		4
.L_80:
        /*00f4*/ 	.word	index@(_ZN3cub18CUB_300001_SM_10006detail6reduce28DeviceReduceSingleTileKernelINS2_10policy_hubIfj6AbsMaxE10Policy1000EPfS8_jS5_ffN4cuda3std3__410__identityEEEvT0_T1_T2_T3_T4_T6_)
        /*00f8*/ 	.word	0x00000000


	//----- nvinfo : EIATTR_MIN_STACK_SIZE
	.align		4
.L_81:
        /*00fc*/ 	.byte	0x04, 0x12
        /*00fe*/ 	.short	(.L_83 - .L_82)
	.align		4
.L_82:
        /*0100*/ 	.word	index@(_ZN3cub18CUB_300001_SM_10006detail6reduce28DeviceReduceSingleTileKernelINS2_10policy_hubIfj6AbsSumE10Policy1000EPfS8_iS5_ffN4cuda3std3__410__identityEEEvT0_T1_T2_T3_T4_T6_)
        /*0104*/ 	.word	0x00000000


	//----- nvinfo : EIATTR_MIN_STACK_SIZE
	.align		4
.L_83:
        /*0108*/ 	.byte	0x04, 0x12
        /*010a*/ 	.short	(.L_85 - .L_84)
	.align		4
.L_84:
        /*010c*/ 	.word	index@(_ZN3cub18CUB_300001_SM_10006detail6reduce18DeviceReduceKernelINS2_10policy_hubIfj6AbsSumE10Policy1000EPfjS5_fN4cuda3std3__410__identityEEEvT0_PT3_T1_NS0_13GridEvenShareISG_EET2_T4_)
        /*0110*/ 	.word	0x00000000


	//----- nvinfo : EIATTR_MIN_STACK_SIZE
	.align		4
.L_85:
        /*0114*/ 	.byte	0x04, 0x12
        /*0116*/ 	.short	(.L_87 - .L_86)
	.align		4
.L_86:
        /*0118*/ 	.word	index@(_ZN3cub18CUB_300001_SM_10006detail6reduce28DeviceReduceSingleTileKernelINS2_10policy_hubIfj6AbsSumE10Policy1000EPfS8_jS5_ffN4cuda3std3__410__identityEEEvT0_T1_T2_T3_T4_T6_)
        /*011c*/ 	.word	0x00000000


	//----- nvinfo : EIATTR_MIN_STACK_SIZE
	.align		4
.L_87:
        /*0120*/ 	.byte	0x04, 0x12
        /*0122*/ 	.short	(.L_89 - .L_88)
	.align		4
.L_88:
        /*0124*/ 	.word	index@(_ZN3cub18CUB_300001_SM_10006detail4scan23DeviceCompactInitKernelINS0_13ScanTileStateIiLb1EEEPiEEvT_iT0_)
        /*0128*/ 	.word	0x00000000


	//----- nvinfo : EIATTR_MIN_STACK_SIZE
	.align		4
.L_89:
        /*012c*/ 	.byte	0x04, 0x12
        /*012e*/ 	.short	(.L_91 - .L_90)
	.align		4
.L_90:
        /*0130*/ 	.word	index@(_ZN3cub18CUB_300001_SM_10006detail6select23DeviceSelectSweepKernelINS2_10policy_hubIfNS0_8NullTypeEiLb0ELNS0_10SelectImplE0EE10Policy1000EPfPS5_S9_PiNS0_13ScanTileStateIiLb1EEE10LargerThanS5_iNS2_19streaming_context_tIlLb1EEELS6_0EEEvT0_T1_T2_T3_T4_T5_T6_T7_iT8_NS1_7vsmem_tE)
        /*0134*/ 	.word	0x00000000


	//----- nvinfo : EIATTR_MIN_STACK_SIZE
	.align		4
.L_91:
        /*0138*/ 	.byte	0x04, 0x12
        /*013a*/ 	.short	(.L_93 - .L_92)
	.align		4
.L_92:
        /*013c*/ 	.word	index@(_ZN3cub18CUB_300001_SM_10006detail11EmptyKernelIvEEvv)
        /*0140*/ 	.word	0x00000000
.L_93:


//--------------------- .nv.compat                --------------------------
	.section	.nv.compat,"",@"SHT_CUDA_COMPAT_INFO"
	.align	4
        /*0000*/ 	.byte	0x02, 0x09, 0x00, 0x00, 0x02, 0x02, 0x01, 0x00, 0x02, 0x05, 0x05, 0x00, 0x03, 0x07, 0x01, 0x01
        /*0010*/ 	.byte	0x02, 0x03, 0x00, 0x00, 0x02, 0x06, 0x01, 0x00, 0x04, 0x0b, 0x08, 0x00, 0x09, 0x00, 0x00, 0x00
        /*0020*/ 	.byte	0x00, 0x00, 0x00, 0x00


//--------------------- .nv.info._ZN3cub18CUB_300001_SM_10006detail6reduce28DeviceReduceSingleTileKernelINS2_10policy_hubIfj6AbsMaxE10Policy1000EPfS8_iS5_ffN4cuda3std3__410__identityEEEvT0_T1_T2_T3_T4_T6_ --------------------------
	.section	.nv.info._ZN3cub18CUB_300001_SM_10006detail6reduce28DeviceReduceSingleTileKernelINS2_10policy_hubIfj6AbsMaxE10Policy1000EPfS8_iS5_ffN4cuda3std3__410__identityEEEvT0_T1_T2_T3_T4_T6_,"",@"SHT_CUDA_INFO"
	.sectionflags	@""
	.align	4


	//----- nvinfo : EIATTR_CUDA_API_VERSION
	.align		4
        /*0000*/ 	.byte	0x04, 0x37
        /*0002*/ 	.short	(.L_95 - .L_94)
.L_94:
        /*0004*/ 	.word	0x00000082


	//----- nvinfo : EIATTR_KPARAM_INFO
	.align		4
.L_95:
        /*0008*/ 	.byte	0x04, 0x17
        /*000a*/ 	.short	(.L_97 - .L_96)
.L_96:
        /*000c*/ 	.word	0x00000000
        /*0010*/ 	.short	0x0005
        /*0012*/ 	.short	0x001c
        /*0014*/ 	.byte	0x00, 0xf0, 0x05, 0x00


	//----- nvinfo : EIATTR_KPARAM_INFO
	.align		4
.L_97:
        /*0018*/ 	.byte	0x04, 0x17
        /*001a*/ 	.short	(.L_99 - .L_98)
.L_98:
        /*001c*/ 	.word	0x00000000
        /*0020*/ 	.short	0x0004
        /*0022*/ 	.short	0x0018
        /*0024*/ 	.byte	0x00, 0xf0, 0x11, 0x00


	//----- nvinfo : EIATTR_KPARAM_INFO
	.align		4
.L_99:
        /*0028*/ 	.byte	0x04, 0x17
        /*002a*/ 	.short	(.L_101 - .L_100)
.L_100:
        /*002c*/ 	.word	0x00000000
        /*0030*/ 	.short	0x0003
        /*0032*/ 	.short	0x0014
        /*0034*/ 	.byte	0x00, 0xf0, 0x05, 0x00


	//----- nvinfo : EIATTR_KPARAM_INFO
	.align		4
.L_101:
        /*0038*/ 	.byte	0x04, 0x17
        /*003a*/ 	.short	(.L_103 - .L_102)
.L_102:
        /*003c*/ 	.word	0x00000000
        /*0040*/ 	.short	0x0002
        /*0042*/ 	.short	0x0010
        /*0044*/ 	.byte	0x00, 0xf0, 0x11, 0x00


	//----- nvinfo : EIATTR_KPARAM_INFO
	.align		4
.L_103:
        /*0048*/ 	.byte	0x04, 0x17
        /*004a*/ 	.short	(.L_105 - .L_104)
.L_104:
        /*004c*/ 	.word	0x00000000
        /*0050*/ 	.short	0x0001
        /*0052*/ 	.short	0x0008
        /*0054*/ 	.byte	0x00, 0xf5, 0x21, 0x00


	//----- nvinfo : EIATTR_KPARAM_INFO
	.align		4
.L_105:
        /*0058*/ 	.byte	0x04, 0x17
        /*005a*/ 	.short	(.L_107 - .L_106)
.L_106:
        /*005c*/ 	.word	0x00000000
        /*0060*/ 	.short	0x0000
        /*0062*/ 	.short	0x0000
        /*0064*/ 	.byte	0x00, 0xf5, 0x21, 0x00


	//----- nvinfo : EIATTR_SPARSE_MMA_MASK
	.align		4
.L_107:
        /*0068*/ 	.byte	0x03, 0x50
        /*006a*/ 	.short	0x0000


	//----- nvinfo : EIATTR_MAXREG_COUNT
	.align		4
        /*006c*/ 	.byte	0x03, 0x1b
        /*006e*/ 	.short	0x00ff


	//----- nvinfo : EIATTR_NUM_BARRIERS
	.align		4
        /*0070*/ 	.byte	0x02, 0x4c
        /*0072*/ 	.byte	0x01
	.zero		1


	//----- nvinfo : EIATTR_MERCURY_ISA_VERSION
	.align		4
        /*0074*/ 	.byte	0x03, 0x5f
        /*0076*/ 	.short	0x0101


	//----- nvinfo : EIATTR_COOP_GROUP_MASK_REGIDS
	.align		4
        /*0078*/ 	.byte	0x04, 0x29
        /*007a*/ 	.short	(.L_109 - .L_108)


	//   ....[0]....
.L_108:
        /*007c*/ 	.word	0xffffffff


	//   ....[1]....
        /*0080*/ 	.word	0xffffffff


	//   ....[2]....
        /*0084*/ 	.word	0xffffffff


	//   ....[3]....
        /*0088*/ 	.word	0xffffffff


	//   ....[4]....
        /*008c*/ 	.word	0xffffffff


	//   ....[5]....
        /*0090*/ 	.word	0xffffffff


	//   ....[6]....
        /*0094*/ 	.word	0xffffffff


	//   ....[7]....
        /*0098*/ 	.word	0xffffffff


	//   ....[8]....
        /*009c*/ 	.word	0xffffffff


	//   ....[9]....
        /*00a0*/ 	.word	0xffffffff


	//   ....[10]....
        /*00a4*/ 	.word	0xffffffff


	//   ....[11]....
        /*00a8*/ 	.word	0xffffffff


	//   ....[12]....
        /*00ac*/ 	.word	0xffffffff


	//   ....[13]....
        /*00b0*/ 	.word	0xffffffff


	//   ....[14]....
        /*00b4*/ 	.word	0xffffffff


	//   ....[15]....
        /*00b8*/ 	.word	0xffffffff


	//   ....[16]....
        /*00bc*/ 	.word	0xffffffff


	//   ....[17]....
        /*00c0*/ 	.word	0xffffffff


	//   ....[18]....
        /*00c4*/ 	.word	0xffffffff


	//   ....[19]....
        /*00c8*/ 	.word	0xffffffff


	//   ....[20]....
        /*00cc*/ 	.word	0xffffffff


	//   ....[21]....
        /*00d0*/ 	.word	0xffffffff


	//   ....[22]....
        /*00d4*/ 	.word	0xffffffff


	//   ....[23]....
        /*00d8*/ 	.word	0xffffffff


	//   ....[24]....
        /*00dc*/ 	.word	0xffffffff


	//   ....[25]....
        /*00e0*/ 	.word	0xffffffff


	//   ....[26]....
        /*00e4*/ 	.word	0xffffffff


	//   ....[27]....
        /*00e8*/ 	.word	0xffffffff


	//   ....[28]....
        /*00ec*/ 	.word	0xffffffff


	//   ....[29]....
        /*00f0*/ 	.word	0xffffffff


	//----- nvinfo : EIATTR_COOP_GROUP_INSTR_OFFSETS
	.align		4
.L_109:
        /*00f4*/ 	.byte	0x04, 0x28
        /*00f6*/ 	.short	(.L_111 - .L_110)


	//   ....[0]....
.L_110:
        /*00f8*/ 	.word	0x00000b50


	//   ....[1]....
        /*00fc*/ 	.word	0x00000c10


	//   ....[2]....
        /*0100*/ 	.word	0x00000c90


	//   ....[3]....
        /*0104*/ 	.word	0x00000d10


	//   ....[4]....
        /*0108*/ 	.word	0x00000d90


	//   ....[5]....
        /*010c*/ 	.word	0x00001190


	//   ....[6]....
        /*0110*/ 	.word	0x00001200


	//   ....[7]....
        /*0114*/ 	.word	0x00001280


	//   ....[8]....
        /*0118*/ 	.word	0x00001300


	//   ....[9]....
        /*011c*/ 	.word	0x00001380


	//   ....[10]....
        /*0120*/ 	.word	0x00002670


	//   ....[11]....
        /*0124*/ 	.word	0x00002730


	//   ....[12]....
        /*0128*/ 	.word	0x000027b0


	//   ....[13]....
        /*012c*/ 	.word	0x00002830


	//   ....[14]....
        /*0130*/ 	.word	0x000028b0


	//   ....[15]....
        /*0134*/ 	.word	0x00003570


	//   ....[16]....
        /*0138*/ 	.word	0x00003630


	//   ....[17]....
        /*013c*/ 	.word	0x000036b0


	//   ....[18]....
        /*0140*/ 	.word	0x00003730


	//   ....[19]....
        /*0144*/ 	.word	0x000037b0


	//   ....[20]....
        /*0148*/ 	.word	0x00003bb0


	//   ....[21]....
        /*014c*/ 	.word	0x00003c20


	//   ....[22]....
        /*0150*/ 	.word	0x00003ca0


	//   ....[23]....
        /*0154*/ 	.word	0x00003d20


	//   ....[24]....
        /*0158*/ 	.word	0x00003da0


	//   ....[25]....
        /*015c*/ 	.word	0x00005200


	//   ....[26]....
        /*0160*/ 	.word	0x000052c0


	//   ....[27]....
        /*0164*/ 	.word	0x00005340


	//   ....[28]....
        /*0168*/ 	.word	0x000053c0


	//   ....[29]....
        /*016c*/ 	.word	0x00005440


	//----- nvinfo : EIATTR_VRC_CTA_INIT_COUNT
	.align		4
.L_111:
        /*0170*/ 	.byte	0x02, 0x4a
	.zero		1
	.zero		1


	//----- nvinfo : EIATTR_EXIT_INSTR_OFFSETS
	.align		4
        /*0174*/ 	.byte	0x04, 0x1c
        /*0176*/ 	.short	(.L_113 - .L_112)


	//   ....[0]....
.L_112:
        /*0178*/ 	.word	0x00000080


	//   ....[1]....
        /*017c*/ 	.word	0x000000c0


	//   ....[2]....
        /*0180*/ 	.word	0x000056d0


	//   ....[3]....
        /*0184*/ 	.word	0x00005730


	//----- nvinfo : EIATTR_MAX_THREADS
	.align		4
.L_113:
        /*0188*/ 	.byte	0x04, 0x05
        /*018a*/ 	.short	(.L_115 - .L_114)
.L_114:
        /*018c*/ 	.word	0x00000100
        /*0190*/ 	.word	0x00000001
        /*0194*/ 	.word	0x00000001


	//----- nvinfo : EIATTR_CRS_STACK_SIZE
	.align		4
.L_115:
        /*0198*/ 	.byte	0x04, 0x1e
        /*019a*/ 	.short	(.L_117 - .L_116)
.L_116:
        /*019c*/ 	.word	0x00000000


	//----- nvinfo : EIATTR_CBANK_PARAM_SIZE
	.align		4
.L_117:
        /*01a0*/ 	.byte	0x03, 0x19
        /*01a2*/ 	.short	0x001d


	//----- nvinfo : EIATTR_PARAM_CBANK
	.align		4
        /*01a4*/ 	.byte	0x04, 0x0a
        /*01a6*/ 	.short	(.L_119 - .L_118)
	.align		4
.L_118:
        /*01a8*/ 	.word	index@(.nv.constant0._ZN3cub18CUB_300001_SM_10006detail6reduce28DeviceReduceSingleTileKernelINS2_10policy_hubIfj6AbsMaxE10Policy1000EPfS8_iS5_ffN4cuda3std3__410__identityEEEvT0_T1_T2_T3_T4_T6_)
        /*01ac*/ 	.short	0x0380
        /*01ae*/ 	.short	0x001d


	//----- nvinfo : EIATTR_SW_WAR
	.align		4
.L_119:
        /*01b0*/ 	.byte	0x04, 0x36
        /*01b2*/ 	.short	(.L_121 - .L_120)
.L_120:
        /*01b4*/ 	.word	0x00000008
.L_121:


//--------------------- .nv.info._ZN3cub18CUB_300001_SM_10006detail6reduce18DeviceReduceKernelINS2_10policy_hubIfj6AbsMaxE10Policy1000EPfjS5_fN4cuda3std3__410__identityEEEvT0_PT3_T1_NS0_13GridEvenShareISG_EET2_T4_ --------------------------
	.section	.nv.info._ZN3cub18CUB_300001_SM_10006detail6reduce18DeviceReduceKernelINS2_10policy_hubIfj6AbsMaxE10Policy1000EPfjS5_fN4cuda3std3__410__identityEEEvT0_PT3_T1_NS0_13GridEvenShareISG_EET2_T4_,"",@"SHT_CUDA_INFO"
	.sectionflags	@""
	.align	4


	//----- nvinfo : EIATTR_CUDA_API_VERSION
	.align		4
        /*0000*/ 	.byte	0x04, 0x37
        /*0002*/ 	.short	(.L_123 - .L_122)
.L_122:
        /*0004*/ 	.word	0x00000082


	//----- nvinfo : EIATTR_KPARAM_INFO
	.align		4
.L_123:
        /*0008*/ 	.byte	0x04, 0x17
        /*000a*/ 	.short	(.L_125 - .L_124)
.L_124:
        /*000c*/ 	.word	0x00000000
        /*0010*/ 	.short	0x0005
        /*0012*/ 	.short	0x003d
        /*0014*/ 	.byte	0x00, 0xf0, 0x05, 0x00


	//----- nvinfo : EIATTR_KPARAM_INFO
	.align		4
.L_125:
        /*0018*/ 	.byte	0x04, 0x17
        /*001a*/ 	.short	(.L_127 - .L_126)
.L_126:
        /*001c*/ 	.word	0x00000000
        /*0020*/ 	.short	0x0004
        /*0022*/ 	.short	0x003c
        /*0024*/ 	.byte	0x00, 0xf0, 0x05, 0x00


	//----- nvinfo : EIATTR_KPARAM_INFO
	.align		4
.L_127:
        /*0028*/ 	.byte	0x04, 0x17
        /*002a*/ 	.short	(.L_129 - .L_128)
.L_128:
        /*002c*/ 	.word	0x00000000
        /*0030*/ 	.short	0x0003
        /*0032*/ 	.short	0x0014
        /*0034*/ 	.byte	0x00, 0xf0, 0xa1, 0x00


	//----- nvinfo : EIATTR_KPARAM_INFO
	.align		4
.L_129:
        /*0038*/ 	.byte	0x04, 0x17
        /*003a*/ 	.short	(.L_131 - .L_130)
.L_130:
        /*003c*/ 	.word	0x00000000
        /*0040*/ 	.short	0x0002
        /*0042*/ 	.short	0x0010
        /*0044*/ 	.byte	0x00, 0xf0, 0x11, 0x00


	//----- nvinfo : EIATTR_KPARAM_INFO
	.align		4
.L_131:
        /*0048*/ 	.byte	0x04, 0x17
        /*004a*/ 	.short	(.L_133 - .L_132)
.L_132:
        /*004c*/ 	.word	0x00000000
        /*0050*/ 	.short	0x0001
        /*0052*/ 	.short	0x0008
        /*0054*/ 	.byte	0x00, 0xf5, 0x21, 0x00


	//----- nvinfo : EIATTR_KPARAM_INFO
	.align		4
.L_133:
        /*0058*/ 	.byte	0x04, 0x17
        /*005a*/ 	.short	(.L_135 - .L_134)
.L_134:
        /*005c*/ 	.word	0x00000000
        /*0060*/ 	.short	0x0000
        /*0062*/ 	.short	0x0000
        /*0064*/ 	.byte	0x00, 0xf5, 0x21, 0x00


	//----- nvinfo : EIATTR_SPARSE_MMA_MASK
	.align		4
.L_135:
        /*0068*/ 	.byte	0x03, 0x50
        /*006a*/ 	.short	0x0000


	//----- nvinfo : EIATTR_MAXREG_COUNT
	.align		4
        /*006c*/ 	.byte	0x03, 0x1b
        /*006e*/ 	.short	0x00ff


	//----- nvinfo : EIATTR_NUM_BARRIERS
	.align		4
        /*0070*/ 	.byte	0x02, 0x4c
        /*0072*/ 	.byte	0x01
	.zero		1


	//----- nvinfo : EIATTR_MERCURY_ISA_VERSION
	.align		4
        /*0074*/ 	.byte	0x03, 0x5f
        /*0076*/ 	.short	0x0101


	//----- nvinfo : EIATTR_COOP_GROUP_MASK_REGIDS
	.align		4
        /*0078*/ 	.byte	0x04, 0x29
        /*007a*/ 	.short	(.L_137 - .L_136)


	//   ....[0]....
.L_136:
        /*007c*/ 	.word	0xffffffff


	//   ....[1]....
        /*0080*/ 	.word	0xffffffff


	//   ....[2]....
        /*0084*/ 	.word	0xffffffff


	//   ....[3]....
        /*0088*/ 	.word	0xffffffff


	//   ....[4]....
        /*008c*/ 	.word	0xffffffff


	//   ....[5]....
        /*0090*/ 	.word	0xffffffff


	//   ....[6]....
        /*0094*/ 	.word	0xffffffff


	//   ....[7]....
        /*0098*/ 	.word	0xffffffff


	//   ....[8]....
        /*009c*/ 	.word	0xffffffff


	//   ....[9]....
        /*00a0*/ 	.word	0xffffffff


	//   ....[10]....
        /*00a4*/ 	.word	0xffffffff


	//   ....[11]....
        /*00a8*/ 	.word	0xffffffff


	//   ....[12]....
        /*00ac*/ 	.word	0xffffffff


	//   ....[13]....
        /*00b0*/ 	.word	0xffffffff


	//   ....[14]....
        /*00b4*/ 	.word	0xffffffff


	//   ....[15]....
        /*00b8*/ 	.word	0xffffffff


	//   ....[16]....
        /*00bc*/ 	.word	0xffffffff


	//   ....[17]....
        /*00c0*/ 	.word	0xffffffff


	//   ....[18]....
        /*00c4*/ 	.word	0xffffffff


	//   ....[19]....
        /*00c8*/ 	.word	0xffffffff


	//   ....[20]....
        /*00cc*/ 	.word	0xffffffff


	//   ....[21]....
        /*00d0*/ 	.word	0xffffffff


	//   ....[22]....
        /*00d4*/ 	.word	0xffffffff


	//   ....[23]....
        /*00d8*/ 	.word	0xffffffff


	//   ....[24]....
        /*00dc*/ 	.word	0xffffffff


	//   ....[25]....
        /*00e0*/ 	.word	0xffffffff


	//   ....[26]....
        /*00e4*/ 	.word	0xffffffff


	//   ....[27]....
        /*00e8*/ 	.word	0xffffffff


	//   ....[28]....
        /*00ec*/ 	.word	0xffffffff


	//   ....[29]....
        /*00f0*/ 	.word	0xffffffff


	//----- nvinfo : EIATTR_COOP_GROUP_INSTR_OFFSETS
	.align		4
.L_137:
        /*00f4*/ 	.byte	0x04, 0x28
        /*00f6*/ 	.short	(.L_139 - .L_138)


	//   ....[0]....
.L_138:
        /*00f8*/ 	.word	0x00000550


	//   ....[1]....
        /*00fc*/ 	.word	0x00000610


	//   ....[2]....
        /*0100*/ 	.word	0x00000690


	//   ....[3]....
        /*0104*/ 	.word	0x00000710


	//   ....[4]....
        /*0108*/ 	.word	0x00000790


	//   ....[5]....
        /*010c*/ 	.word	0x00000b90


	//   ....[6]....
        /*0110*/ 	.word	0x00000c00


	//   ....[7]....
        /*0114*/ 	.word	0x00000c80


	//   ....[8]....
        /*0118*/ 	.word	0x00000d00


	//   ....[9]....
        /*011c*/ 	.word	0x00000d80


	//   ....[10]....
        /*0120*/ 	.word	0x00001ad0


	//   ....[11]....
        /*0124*/ 	.word	0x00001b90


	//   ....[12]....
        /*0128*/ 	.word	0x00001c10


	//   ....[13]....
        /*012c*/ 	.word	0x00001c90


	//   ....[14]....
        /*0130*/ 	.word	0x00001d10


	//   ....[15]....
        /*0134*/ 	.word	0x00002440


	//   ....[16]....
        /*0138*/ 	.word	0x00002500


	//   ....[17]....
        /*013c*/ 	.word	0x00002580


	//   ....[18]....
        /*0140*/ 	.word	0x00002600


	//   ....[19]....
        /*0144*/ 	.word	0x00002680


	//   ....[20]....
        /*0148*/ 	.word	0x00002a80


	//   ....[21]....
        /*014c*/ 	.word	0x00002af0


	//   ....[22]....
        /*0150*/ 	.word	0x00002b70


	//   ....[23]....
        /*0154*/ 	.word	0x00002bf0


	//   ....[24]....
        /*0158*/ 	.word	0x00002c70


	//   ....[25]....
        /*015c*/ 	.word	0x00003b50


	//   ....[26]....
        /*0160*/ 	.word	0x00003c10


	//   ....[27]....
        /*0164*/ 	.word	0x00003c90


	//   ....[28]....
        /*0168*/ 	.word	0x00003d10


	//   ....[29]....
        /*016c*/ 	.word	0x00003d90


	//----- nvinfo : EIATTR_VRC_CTA_INIT_COUNT
	.align		4
.L_139:
        /*0170*/ 	.byte	0x02, 0x4a
	.zero		1
	.zero		1


	//----- nvinfo : EIATTR_EXIT_INSTR_OFFSETS
	.align		4
        /*0174*/ 	.byte	0x04, 0x1c
        /*0176*/ 	.short	(.L_141 - .L_140)


	//   ....[0]....
.L_140:
        /*0178*/ 	.word	0x00004020


	//   ....[1]....
        /*017c*/ 	.word	0x00004060


	//----- nvinfo : EIATTR_MAX_THREADS
	.align		4
.L_141:
        /*0180*/ 	.byte	0x04, 0x05
        /*0182*/ 	.short	(.L_143 - .L_142)
.L_142:
        /*0184*/ 	.word	0x00000100
        /*0188*/ 	.word	0x00000001
        /*018c*/ 	.word	0x00000001


	//----- nvinfo : EIATTR_CRS_STACK_SIZE
	.align		4
.L_143:
        /*0190*/ 	.byte	0x04, 0x1e
        /*0192*/ 	.short	(.L_145 - .L_144)
.L_144:
        /*0194*/ 	.word	0x00000000


	//----- nvinfo : EIATTR_CBANK_PARAM_SIZE
	.align		4
.L_145:
        /*0198*/ 	.byte	0x03, 0x19
        /*019a*/ 	.short	0x003e


	//----- nvinfo : EIATTR_PARAM_CBANK
	.align		4
        /*019c*/ 	.byte	0x04, 0x0a
        /*019e*/ 	.short	(.L_147 - .L_146)
	.align		4
.L_146:
        /*01a0*/ 	.word	index@(.nv.constant0._ZN3cub18CUB_300001_SM_10006detail6reduce18DeviceReduceKernelINS2_10policy_hubIfj6AbsMaxE10Policy1000EPfjS5_fN4cuda3std3__410__identityEEEvT0_PT3_T1_NS0_13GridEvenShareISG_EET2_T4_)
        /*01a4*/ 	.short	0x0380
        /*01a6*/ 	.short	0x003e


	//----- nvinfo : EIATTR_SW_WAR
	.align		4
.L_147:
        /*01a8*/ 	.byte	0x04, 0x36
        /*01aa*/ 	.short	(.L_149 - .L_148)
.L_148:
        /*01ac*/ 	.word	0x00000008
.L_149:


//--------------------- .nv.info._ZN3cub18CUB_300001_SM_10006detail6reduce28DeviceReduceSingleTileKernelINS2_10policy_hubIfj6AbsMaxE10Policy1000EPfS8_jS5_ffN4cuda3std3__410__identityEEEvT0_T1_T2_T3_T4_T6_ --------------------------
	.section	.nv.info._ZN3cub18CUB_300001_SM_10006detail6reduce28DeviceReduceSingleTileKernelINS2_10policy_hubIfj6AbsMaxE10Policy1000EPfS8_jS5_ffN4cuda3std3__410__identityEEEvT0_T1_T2_T3_T4_T6_,"",@"SHT_CUDA_INFO"
	.sectionflags	@""
	.align	4


	//----- nvinfo : EIATTR_CUDA_API_VERSION
	.align		4
        /*0000*/ 	.byte	0x04, 0x37
        /*0002*/ 	.short	(.L_151 - .L_150)
.L_150:
        /*0004*/ 	.word	0x00000082


	//----- nvinfo : EIATTR_KPARAM_INFO
	.align		4
.L_151:
        /*0008*/ 	.byte	0x04, 0x17
        /*000a*/ 	.short	(.L_153 - .L_152)
.L_152:
        /*000c*/ 	.word	0x00000000
        /*0010*/ 	.short	0x0005
        /*0012*/ 	.short	0x001c
        /*0014*/ 	.byte	0x00, 0xf0, 0x05, 0x00


	//----- nvinfo : EIATTR_KPARAM_INFO
	.align		4
.L_153:
        /*0018*/ 	.byte	0x04, 0x17
        /*001a*/ 	.short	(.L_155 - .L_154)
.L_154:
        /*001c*/ 	.word	0x00000000
        /*0020*/ 	.short	0x0004
        /*0022*/ 	.short	0x0018
        /*0024*/ 	.byte	0x00, 0xf0, 0x11, 0x00


	//----- nvinfo : EIATTR_KPARAM_INFO
	.align		4
.L_155:
        /*0028*/ 	.byte	0x04, 0x17
        /*002a*/ 	.short	(.L_157 - .L_156)
.L_156:
        /*002c*/ 	.word	0x00000000
        /*0030*/ 	.short	0x0003
        /*0032*/ 	.short	0x0014
        /*0034*/ 	.byte	0x00, 0xf0, 0x05, 0x00


	//----- nvinfo : EIATTR_KPARAM_INFO
	.align		4
.L_157:
        /*0038*/ 	.byte	0x04, 0x17
        /*003a*/ 	.short	(.L_159 - .L_158)
.L_158:
        /*003c*/ 	.word	0x00000000
        /*0040*/ 	.short	0x0002
        /*0042*/ 	.short	0x0010
        /*0044*/ 	.byte	0x00, 0xf0, 0x11, 0x00


	//----- nvinfo : EIATTR_KPARAM_INFO
	.align		4
.L_159:
        /*0048*/ 	.byte	0x04, 0x17
        /*004a*/ 	.short	(.L_161 - .L_160)
.L_160:
        /*004c*/ 	.word	0x00000000
        /*0050*/ 	.short	0x0001
        /*0052*/ 	.short	0x0008
        /*0054*/ 	.byte	0x00, 0xf5, 0x21, 0x00


	//----- nvinfo : EIATTR_KPARAM_INFO
	.align		4
.L_161:
        /*0058*/ 	.byte	0x04, 0x17
        /*005a*/ 	.short	(.L_163 - .L_162)
.L_162:
        /*005c*/ 	.word	0x00000000
        /*0060*/ 	.short	0x0000
        /*0062*/ 	.short	0x0000
        /*0064*/ 	.byte	0x00, 0xf5, 0x21, 0x00


	//----- nvinfo : EIATTR_SPARSE_MMA_MASK
	.align		4
.L_163:
        /*0068*/ 	.byte	0x03, 0x50
        /*006a*/ 	.short	0x0000


	//----- nvinfo : EIATTR_MAXREG_COUNT
	.align		4
        /*006c*/ 	.byte	0x03, 0x1b
        /*006e*/ 	.short	0x00ff


	//----- nvinfo : EIATTR_NUM_BARRIERS
	.align		4
        /*0070*/ 	.byte	0x02, 0x4c
        /*0072*/ 	.byte	0x01
	.zero		1


	//----- nvinfo : EIATTR_MERCURY_ISA_VERSION
	.align		4
        /*0074*/ 	.byte	0x03, 0x5f
        /*0076*/ 	.short	0x0101


	//----- nvinfo : EIATTR_COOP_GROUP_MASK_REGIDS
	.align		4
        /*0078*/ 	.byte	0x04, 0x29
        /*007a*/ 	.short	(.L_165 - .L_164)


	//   ....[0]....
.L_164:
        /*007c*/ 	.word	0xffffffff


	//   ....[1]....
        /*0080*/ 	.word	0xffffffff


	//   ....[2]....
        /*0084*/ 	.word	0xffffffff


	//   ....[3]....
        /*0088*/ 	.word	0xffffffff


	//   ....[4]....
        /*008c*/ 	.word	0xffffffff


	//   ....[5]....
        /*0090*/ 	.word	0xffffffff


	//   ....[6]....
        /*0094*/ 	.word	0xffffffff


	//   ....[7]....
        /*0098*/ 	.word	0xffffffff


	//   ....[8]....
        /*009c*/ 	.word	0xffffffff


	//   ....[9]....
        /*00a0*/ 	.word	0xffffffff


	//   ....[10]....
        /*00a4*/ 	.word	0xffffffff


	//   ....[11]....
        /*00a8*/ 	.word	0xffffffff


	//   ....[12]....
        /*00ac*/ 	.word	0xffffffff


	//   ....[13]....
        /*00b0*/ 	.word	0xffffffff


	//   ....[14]....
        /*00b4*/ 	.word	0xffffffff


	//   ....[15]....
        /*00b8*/ 	.word	0xffffffff


	//   ....[16]....
        /*00bc*/ 	.word	0xffffffff


	//   ....[17]....
        /*00c0*/ 	.word	0xffffffff


	//   ....[18]....
        /*00c4*/ 	.word	0xffffffff


	//   ....[19]....
        /*00c8*/ 	.word	0xffffffff


	//   ....[20]....
        /*00cc*/ 	.word	0xffffffff


	//   ....[21]....
        /*00d0*/ 	.word	0xffffffff


	//   ....[22]....
        /*00d4*/ 	.word	0xffffffff


	//   ....[23]....
        /*00d8*/ 	.word	0xffffffff


	//   ....[24]....
        /*00dc*/ 	.word	0xffffffff


	//   ....[25]....
        /*00e0*/ 	.word	0xffffffff


	//   ....[26]....
        /*00e4*/ 	.word	0xffffffff


	//   ....[27]....
        /*00e8*/ 	.word	0xffffffff


	//   ....[28]....
        /*00ec*/ 	.word	0xffffffff


	//   ....[29]....
        /*00f0*/ 	.word	0xffffffff


	//----- nvinfo : EIATTR_COOP_GROUP_INSTR_OFFSETS
	.align		4
.L_165:
        /*00f4*/ 	.byte	0x04, 0x28
        /*00f6*/ 	.short	(.L_167 - .L_166)


	//   ....[0]....
.L_166:
        /*00f8*/ 	.word	0x00000ab0


	//   ....[1]....
        /*00fc*/ 	.word	0x00000b70


	//   ....[2]....
        /*0100*/ 	.word	0x00000bf0


	//   ....[3]....
        /*0104*/ 	.word	0x00000c70


	//   ....[4]....
        /*0108*/ 	.word	0x00000cf0


	//   ....[5]....
        /*010c*/ 	.word	0x000010f0


	//   ....[6]....
        /*0110*/ 	.word	0x00001160


	//   ....[7]....
        /*0114*/ 	.word	0x000011e0


	//   ....[8]....
        /*0118*/ 	.word	0x00001260


	//   ....[9]....
        /*011c*/ 	.word	0x000012e0


	//   ....[10]....
        /*0120*/ 	.word	0x00001f50


	//   ....[11]....
        /*0124*/ 	.word	0x00002010


	//   ....[12]....
        /*0128*/ 	.word	0x00002090


	//   ....[13]....
        /*012c*/ 	.word	0x00002110


	//   ....[14]....
        /*0130*/ 	.word	0x00002190


	//   ....[15]....
        /*0134*/ 	.word	0x00002db0


	//   ....[16]....
        /*0138*/ 	.word	0x00002e70


	//   ....[17]....
        /*013c*/ 	.word	0x00002ef0


	//   ....[18]....
        /*0140*/ 	.word	0x00002f70


	//   ....[19]....
        /*0144*/ 	.word	0x00002ff0


	//   ....[20]....
        /*0148*/ 	.word	0x000033f0


	//   ....[21]....
        /*014c*/ 	.word	0x00003460


	//   ....[22]....
        /*0150*/ 	.word	0x000034e0


	//   ....[23]....
        /*0154*/ 	.word	0x00003560


	//   ....[24]....
        /*0158*/ 	.word	0x000035e0


	//   ....[25]....
        /*015c*/ 	.word	0x000043d0


	//   ....[26]....
        /*0160*/ 	.word	0x00004490


	//   ....[27]....
        /*0164*/ 	.word	0x00004510


	//   ....[28]....
        /*0168*/ 	.word	0x00004590


	//   ....[29]....
        /*016c*/ 	.word	0x00004610


	//----- nvinfo : EIATTR_VRC_CTA_INIT_COUNT
	.align		4
.L_167:
        /*0170*/ 	.byte	0x02, 0x4a
	.zero		1
	.zero		1


	//----- nvinfo : EIATTR_EXIT_INSTR_OFFSETS
	.align		4
        /*0174*/ 	.byte	0x04, 0x1c
        /*0176*/ 	.short	(.L_169 - .L_168)


	//   ....[0]....
.L_168:
        /*0178*/ 	.word	0x00000080


	//   ....[1]....
        /*017c*/ 	.word	0x000000c0


	//   ....[2]....
        /*0180*/ 	.word	0x000048a0


	//   ....[3]....
        /*0184*/ 	.word	0x00004900


	//----- nvinfo : EIATTR_MAX_THREADS
	.align		4
.L_169:
        /*0188*/ 	.byte	0x04, 0x05
        /*018a*/ 	.short	(.L_171 - .L_170)
.L_170:
        /*018c*/ 	.word	0x00000100
        /*0190*/ 	.word	0x00000001
        /*0194*/ 	.word	0x00000001


	//----- nvinfo : EIATTR_CRS_STACK_SIZE
	.align		4
.L_171:
        /*0198*/ 	.byte	0x04, 0x1e
        /*019a*/ 	.short	(.L_173 - .L_172)
.L_172:
        /*019c*/ 	.word	0x00000000


	//----- nvinfo : EIATTR_CBANK_PARAM_SIZE
	.align		4
.L_173:
        /*01a0*/ 	.byte	0x03, 0x19
        /*01a2*/ 	.short	0x001d


	//----- nvinfo : EIATTR_PARAM_CBANK
	.align		4
        /*01a4*/ 	.byte	0x04, 0x0a
        /*01a6*/ 	.short	(.L_175 - .L_174)
	.align		4
.L_174:
        /*01a8*/ 	.word	index@(.nv.constant0._ZN3cub18CUB_300001_SM_10006detail6reduce28DeviceReduceSingleTileKernelINS2_10policy_hubIfj6AbsMaxE10Policy1000EPfS8_jS5_ffN4cuda3std3__410__identityEEEvT0_T1_T2_T3_T4_T6_)
        /*01ac*/ 	.short	0x0380
        /*01ae*/ 	.short	0x001d


	//----- nvinfo : EIATTR_SW_WAR
	.align		4
.L_175:
        /*01b0*/ 	.byte	0x04, 0x36
        /*01b2*/ 	.short	(.L_177 - .L_176)
.L_176:
        /*01b4*/ 	.word	0x00000008
.L_177:


//--------------------- .nv.info._ZN3cub18CUB_300001_SM_10006detail6reduce28DeviceReduceSingleTileKernelINS2_10policy_hubIfj6AbsSumE10Policy1000EPfS8_iS5_ffN4cuda3std3__410__identityEEEvT0_T1_T2_T3_T4_T6_ --------------------------
	.section	.nv.info._ZN3cub18CUB_300001_SM_10006detail6reduce28DeviceReduceSingleTileKernelINS2_10policy_hubIfj6AbsSumE10Policy1000EPfS8_iS5_ffN4cuda3std3__410__identityEEEvT0_T1_T2_T3_T4_T6_,"",@"SHT_CUDA_INFO"
	.sectionflags	@""
	.align	4


	//----- nvinfo : EIATTR_CUDA_API_VERSION
	.align		4
        /*0000*/ 	.byte	0x04, 0x37
        /*0002*/ 	.short	(.L_179 - .L_178)
.L_178:
        /*0004*/ 	.word	0x00000082


	//----- nvinfo : EIATTR_KPARAM_INFO
	.align		4
.L_179:
        /*0008*/ 	.byte	0x04, 0x17
        /*000a*/ 	.short	(.L_181 - .L_180)
.L_180:
        /*000c*/ 	.word	0x00000000
        /*0010*/ 	.short	0x0005
        /*0012*/ 	.short	0x001c
        /*0014*/ 	.byte	0x00, 0xf0, 0x05, 0x00


	//----- nvinfo : EIATTR_KPARAM_INFO
	.align		4
.L_181:
        /*0018*/ 	.byte	0x04, 0x17
        /*001a*/ 	.short	(.L_183 - .L_182)
.L_182:
        /*001c*/ 	.word	0x00000000
        /*0020*/ 	.short	0x0004
        /*0022*/ 	.short	0x0018
        /*0024*/ 	.byte	0x00, 0xf0, 0x11, 0x00


	//----- nvinfo : EIATTR_KPARAM_INFO
	.align		4
.L_183:
        /*0028*/ 	.byte	0x04, 0x17
        /*002a*/ 	.short	(.L_185 - .L_184)
.L_184:
        /*002c*/ 	.word	0x00000000
        /*0030*/ 	.short	0x0003
        /*0032*/ 	.short	0x0014
        /*0034*/ 	.byte	0x00, 0xf0, 0x05, 0x00


	//----- nvinfo : EIATTR_KPARAM_INFO
	.align		4
.L_185:
        /*0038*/ 	.byte	0x04, 0x17
        /*003a*/ 	.short	(.L_187 - .L_186)
.L_186:
        /*003c*/ 	.word	0x00000000
        /*0040*/ 	.short	0x0002
        /*0042*/ 	.short	0x0010
        /*0044*/ 	.byte	0x00, 0xf0, 0x11, 0x00


	//----- nvinfo : EIATTR_KPARAM_INFO
	.align		4
.L_187:
        /*0048*/ 	.byte	0x04, 0x17
        /*004a*/ 	.short	(.L_189 - .L_188)
.L_188:
        /*004c*/ 	.word	0x00000000
        /*0050*/ 	.short	0x0001
        /*0052*/ 	.short	0x0008
        /*0054*/ 	.byte	0x00, 0xf5, 0x21, 0x00


	//----- nvinfo : EIATTR_KPARAM_INFO
	.align		4
.L_189:
        /*0058*/ 	.byte	0x04, 0x17
        /*005a*/ 	.short	(.L_191 - .L_190)
.L_190:
        /*005c*/ 	.word	0x00000000
        /*0060*/ 	.short	0x0000
        /*0062*/ 	.short	0x0000
        /*0064*/ 	.byte	0x00, 0xf5, 0x21, 0x00


	//----- nvinfo : EIATTR_SPARSE_MMA_MASK
	.align		4
.L_191:
        /*0068*/ 	.byte	0x03, 0x50
        /*006a*/ 	.short	0x0000


	//----- nvinfo : EIATTR_MAXREG_COUNT
	.align		4
        /*006c*/ 	.byte	0x03, 0x1b
        /*006e*/ 	.short	0x00ff


	//----- nvinfo : EIATTR_NUM_BARRIERS
	.align		4
        /*0070*/ 	.byte	0x02, 0x4c
        /*0072*/ 	.byte	0x01
	.zero		1


	//----- nvinfo : EIATTR_MERCURY_ISA_VERSION
	.align		4
        /*0074*/ 	.byte	0x03, 0x5f
        /*0076*/ 	.short	0x0101


	//----- nvinfo : EIATTR_COOP_GROUP_MASK_REGIDS
	.align		4
        /*0078*/ 	.byte	0x04, 0x29
        /*007a*/ 	.short	(.L_193 - .L_192)


	//   ....[0]....
.L_192:
        /*007c*/ 	.word	0xffffffff


	//   ....[1]....
        /*0080*/ 	.word	0xffffffff


	//   ....[2]....
        /*0084*/ 	.word	0xffffffff


	//   ....[3]....
        /*0088*/ 	.word	0xffffffff


	//   ....[4]....
        /*008c*/ 	.word	0xffffffff


	//   ....[5]....
        /*0090*/ 	.word	0xffffffff


	//   ....[6]....
        /*0094*/ 	.word	0xffffffff


	//   ....[7]....
        /*0098*/ 	.word	0xffffffff


	//   ....[8]....
        /*009c*/ 	.word	0xffffffff


	//   ....[9]....
        /*00a0*/ 	.word	0xffffffff


	//   ....[10]....
        /*00a4*/ 	.word	0xffffffff


	//   ....[11]....
        /*00a8*/ 	.word	0xffffffff


	//   ....[12]....
        /*00ac*/ 	.word	0xffffffff


	//   ....[13]....
        /*00b0*/ 	.word	0xffffffff


	//   ....[14]....
        /*00b4*/ 	.word	0xffffffff


	//   ....[15]....
        /*00b8*/ 	.word	0xffffffff


	//   ....[16]....
        /*00bc*/ 	.word	0xffffffff


	//   ....[17]....
        /*00c0*/ 	.word	0xffffffff


	//   ....[18]....
        /*00c4*/ 	.word	0xffffffff


	//   ....[19]....
        /*00c8*/ 	.word	0xffffffff


	//   ....[20]....
        /*00cc*/ 	.word	0xffffffff


	//   ....[21]....
        /*00d0*/ 	.word	0xffffffff


	//   ....[22]....
        /*00d4*/ 	.word	0xffffffff


	//   ....[23]....
        /*00d8*/ 	.word	0xffffffff


	//   ....[24]....
        /*00dc*/ 	.word	0xffffffff


	//   ....[25]....
        /*00e0*/ 	.word	0xffffffff


	//   ....[26]....
        /*00e4*/ 	.word	0xffffffff


	//   ....[27]....
        /*00e8*/ 	.word	0xffffffff


	//   ....[28]....
        /*00ec*/ 	.word	0xffffffff


	//   ....[29]....
        /*00f0*/ 	.word	0xffffffff


	//----- nvinfo : EIATTR_COOP_GROUP_INSTR_OFFSETS
	.align		4
.L_193:
        /*00f4*/ 	.byte	0x04, 0x28
        /*00f6*/ 	.short	(.L_195 - .L_194)


	//   ....[0]....
.L_194:
        /*00f8*/ 	.word	0x00000990


	//   ....[1]....
        /*00fc*/ 	.word	0x000009f0


	//   ....[2]....
        /*0100*/ 	.word	0x00000a20


	//   ....[3]....
        /*0104*/ 	.word	0x00000a50


	//   ....[4]....
        /*0108*/ 	.word	0x00000a80


	//   ....[5]....
        /*010c*/ 	.word	0x00000cc0


	//   ....[6]....
        /*0110*/ 	.word	0x00000d50


	//   ....[7]....
        /*0114*/ 	.word	0x00000d90


	//   ....[8]....
        /*0118*/ 	.word	0x00000de0


	//   ....[9]....
        /*011c*/ 	.word	0x00000e20


	//   ....[10]....
        /*0120*/ 	.word	0x00001ca0


	//   ....[11]....
        /*0124*/ 	.word	0x00001cf0


	//   ....[12]....
        /*0128*/ 	.word	0x00001d20


	//   ....[13]....
        /*012c*/ 	.word	0x00001d50


	//   ....[14]....
        /*0130*/ 	.word	0x00001d80


	//   ....[15]....
        /*0134*/ 	.word	0x000027d0


	//   ....[16]....
        /*0138*/ 	.word	0x00002830


	//   ....[17]....
        /*013c*/ 	.word	0x00002860


	//   ....[18]....
        /*0140*/ 	.word	0x00002890


	//   ....[19]....
        /*0144*/ 	.word	0x000028c0


	//   ....[20]....
        /*0148*/ 	.word	0x00002b00


	//   ....[21]....
        /*014c*/ 	.word	0x00002b80


	//   ....[22]....
        /*0150*/ 	.word	0x00002bc0


	//   ....[23]....
        /*0154*/ 	.word	0x00002c00


	//   ....[24]....
        /*0158*/ 	.word	0x00002c60


	//   ....[25]....
        /*015c*/ 	.word	0x00003c50


	//   ....[26]....
        /*0160*/ 	.word	0x00003ca0


	//   ....[27]....
        /*0164*/ 	.word	0x00003cd0


	//   ....[28]....
        /*0168*/ 	.word	0x00003d00


	//   ....[29]....
        /*016c*/ 	.word	0x00003d30


	//----- nvinfo : EIATTR_VRC_CTA_INIT_COUNT
	.align		4
.L_195:
        /*0170*/ 	.byte	0x02, 0x4a
	.zero		1
	.zero		1


	//----- nvinfo : EIATTR_EXIT_INSTR_OFFSETS
	.align		4
        /*0174*/ 	.byte	0x04, 0x1c
        /*0176*/ 	.short	(.L_197 - .L_196)


	//   ....[0]....
.L_196:
        /*0178*/ 	.word	0x00000080


	//   ....[1]....
        /*017c*/ 	.word	0x000000c0


	//   ....[2]....
        /*0180*/ 	.word	0x00003f20


	//   ....[3]....
        /*0184*/ 	.word	0x00003f70


	//----- nvinfo : EIATTR_MAX_THREADS
	.align		4
.L_197:
        /*0188*/ 	.byte	0x04, 0x05
        /*018a*/ 	.short	(.L_199 - .L_198)
.L_198:
        /*018c*/ 	.word	0x00000100
        /*0190*/ 	.word	0x00000001
        /*0194*/ 	.word	0x00000001


	//----- nvinfo : EIATTR_CRS_STACK_SIZE
	.align		4
.L_199:
        /*0198*/ 	.byte	0x04, 0x1e
        /*019a*/ 	.short	(.L_201 - .L_200)
.L_200:
        /*019c*/ 	.word	0x00000000


	//----- nvinfo : EIATTR_CBANK_PARAM_SIZE
	.align		4
.L_201:
        /*01a0*/ 	.byte	0x03, 0x19
        /*01a2*/ 	.short	0x001d


	//----- nvinfo : EIATTR_PARAM_CBANK
	.align		4
        /*01a4*/ 	.byte	0x04, 0x0a
        /*01a6*/ 	.short	(.L_203 - .L_202)
	.align		4
.L_202:
        /*01a8*/ 	.word	index@(.nv.constant0._ZN3cub18CUB_300001_SM_10006detail6reduce28DeviceReduceSingleTileKernelINS2_10policy_hubIfj6AbsSumE10Policy1000EPfS8_iS5_ffN4cuda3std3__410__identityEEEvT0_T1_T2_T3_T4_T6_)
        /*01ac*/ 	.short	0x0380
        /*01ae*/ 	.short	0x001d


	//----- nvinfo : EIATTR_SW_WAR
	.align		4
.L_203:
        /*01b0*/ 	.byte	0x04, 0x36
        /*01b2*/ 	.short	(.L_205 - .L_204)
.L_204:
        /*01b4*/ 	.word	0x00000008
.L_205:


//--------------------- .nv.info._ZN3cub18CUB_300001_SM_10006detail6reduce18DeviceReduceKernelINS2_10policy_hubIfj6AbsSumE10Policy1000EPfjS5_fN4cuda3std3__410__identityEEEvT0_PT3_T1_NS0_13GridEvenShareISG_EET2_T4_ --------------------------
	.section	.nv.info._ZN3cub18CUB_300001_SM_10006detail6reduce18DeviceReduceKernelINS2_10policy_hubIfj6AbsSumE10Policy1000EPfjS5_fN4cuda3std3__410__identityEEEvT0_PT3_T1_NS0_13GridEvenShareISG_EET2_T4_,"",@"SHT_CUDA_INFO"
	.sectionflags	@""
	.align	4


	//----- nvinfo : EIATTR_CUDA_API_VERSION
	.align		4
        /*0000*/ 	.byte	0x04, 0x37
        /*0002*/ 	.short	(.L_207 - .L_206)
.L_206:
        /*0004*/ 	.word	0x00000082


	//----- nvinfo : EIATTR_KPARAM_INFO
	.align		4
.L_207:
        /*0008*/ 	.byte	0x04, 0x17
        /*000a*/ 	.short	(.L_209 - .L_208)
.L_208:
        /*000c*/ 	.word	0x00000000
        /*0010*/ 	.short	0x0005
        /*0012*/ 	.short	0x003d
        /*0014*/ 	.byte	0x00, 0xf0, 0x05, 0x00


	//----- nvinfo : EIATTR_KPARAM_INFO
	.align		4
.L_209:
        /*0018*/ 	.byte	0x04, 0x17
        /*001a*/ 	.short	(.L_211 - .L_210)
.L_210:
        /*001c*/ 	.word	0x00000000
        /*0020*/ 	.short	0x0004
        /*0022*/ 	.short	0x003c
        /*0024*/ 	.byte	0x00, 0xf0, 0x05, 0x00


	//----- nvinfo : EIATTR_KPARAM_INFO
	.align		4
.L_211:
        /*0028*/ 	.byte	0x04, 0x17
        /*002a*/ 	.short	(.L_213 - .L_212)
.L_212:
        /*002c*/ 	.word	0x00000000
        /*0030*/ 	.short	0x0003
        /*0032*/ 	.short	0x0014
        /*0034*/ 	.byte	0x00, 0xf0, 0xa1, 0x00


	//----- nvinfo : EIATTR_KPARAM_INFO
	.align		4
.L_213:
        /*0038*/ 	.byte	0x04, 0x17
        /*003a*/ 	.short	(.L_215 - .L_214)
.L_214:
        /*003c*/ 	.word	0x00000000
        /*0040*/ 	.short	0x0002
        /*0042*/ 	.short	0x0010
        /*0044*/ 	.byte	0x00, 0xf0, 0x11, 0x00


	//----- nvinfo : EIATTR_KPARAM_INFO
	.align		4
.L_215:
        /*0048*/ 	.byte	0x04, 0x17
        /*004a*/ 	.short	(.L_217 - .L_216)
.L_216:
        /*004c*/ 	.word	0x00000000
        /*0050*/ 	.short	0x0001
        /*0052*/ 	.short	0x0008
        /*0054*/ 	.byte	0x00, 0xf5, 0x21, 0x00


	//----- nvinfo : EIATTR_KPARAM_INFO
	.align		4
.L_217:
        /*0058*/ 	.byte	0x04, 0x17
        /*005a*/ 	.short	(.L_219 - .L_218)
.L_218:
        /*005c*/ 	.word	0x00000000
        /*0060*/ 	.short	0x0000
        /*0062*/ 	.short	0x0000
        /*0064*/ 	.byte	0x00, 0xf5, 0x21, 0x00


	//----- nvinfo : EIATTR_SPARSE_MMA_MASK
	.align		4
.L_219:
        /*0068*/ 	.byte	0x03, 0x50
        /*006a*/ 	.short	0x0000


	//----- nvinfo : EIATTR_MAXREG_COUNT
	.align		4
        /*006c*/ 	.byte	0x03, 0x1b
        /*006e*/ 	.short	0x00ff


	//----- nvinfo : EIATTR_NUM_BARRIERS
	.align		4
        /*0070*/ 	.byte	0x02, 0x4c
        /*0072*/ 	.byte	0x01
	.zero		1


	//----- nvinfo : EIATTR_MERCURY_ISA_VERSION
	.align		4
        /*0074*/ 	.byte	0x03, 0x5f
        /*0076*/ 	.short	0x0101


	//----- nvinfo : EIATTR_COOP_GROUP_MASK_REGIDS
	.align		4
        /*0078*/ 	.byte	0x04, 0x29
        /*007a*/ 	.short	(.L_221 - .L_220)


	//   ....[0]....
.L_220:
        /*007c*/ 	.word	0xffffffff


	//   ....[1]....
        /*0080*/ 	.word	0xffffffff


	//   ....[2]....
        /*0084*/ 	.word	0xffffffff


	//   ....[3]....
        /*0088*/ 	.word	0xffffffff


	//   ....[4]....
        /*008c*/ 	.word	0xffffffff


	//   ....[5]....
        /*0090*/ 	.word	0xffffffff


	//   ....[6]....
        /*0094*/ 	.word	0xffffffff


	//   ....[7]....
        /*0098*/ 	.word	0xffffffff


	//   ....[8]....
        /*009c*/ 	.word	0xffffffff


	//   ....[9]....
        /*00a0*/ 	.word	0xffffffff


	//   ....[10]....
        /*00a4*/ 	.word	0xffffffff


	//   ....[11]....
        /*00a8*/ 	.word	0xffffffff


	//   ....[12]....
        /*00ac*/ 	.word	0xffffffff


	//   ....[13]....
        /*00b0*/ 	.word	0xffffffff


	//   ....[14]....
        /*00b4*/ 	.word	0xffffffff


	//   ....[15]....
        /*00b8*/ 	.word	0xffffffff


	//   ....[16]....
        /*00bc*/ 	.word	0xffffffff


	//   ....[17]....
        /*00c0*/ 	.word	0xffffffff


	//   ....[18]....
        /*00c4*/ 	.word	0xffffffff


	//   ....[19]....
        /*00c8*/ 	.word	0xffffffff


	//   ....[20]....
        /*00cc*/ 	.word	0xffffffff


	//   ....[21]....
        /*00d0*/ 	.word	0xffffffff


	//   ....[22]....
        /*00d4*/ 	.word	0xffffffff


	//   ....[23]....
        /*00d8*/ 	.word	0xffffffff


	//   ....[24]....
        /*00dc*/ 	.word	0xffffffff


	//   ....[25]....
        /*00e0*/ 	.word	0xffffffff


	//   ....[26]....
        /*00e4*/ 	.word	0xffffffff


	//   ....[27]....
        /*00e8*/ 	.word	0xffffffff


	//   ....[28]....
        /*00ec*/ 	.word	0xffffffff


	//   ....[29]....
        /*00f0*/ 	.word	0xffffffff


	//----- nvinfo : EIATTR_COOP_GROUP_INSTR_OFFSETS
	.align		4
.L_221:
        /*00f4*/ 	.byte	0x04, 0x28
        /*00f6*/ 	.short	(.L_223 - .L_222)


	//   ....[0]....
.L_222:
        /*00f8*/ 	.word	0x00000550


	//   ....[1]....
        /*00fc*/ 	.word	0x000005b0


	//   ....[2]....
        /*0100*/ 	.word	0x000005e0


	//   ....[3]....
        /*0104*/ 	.word	0x00000610


	//   ....[4]....
        /*0108*/ 	.word	0x00000640


	//   ....[5]....
        /*010c*/ 	.word	0x00000890


	//   ....[6]....
        /*0110*/ 	.word	0x000008f0


	//   ....[7]....
        /*0114*/ 	.word	0x00000930


	//   ....[8]....
        /*0118*/ 	.word	0x00000980


	//   ....[9]....
        /*011c*/ 	.word	0x000009e0


	//   ....[10]....
        /*0120*/ 	.word	0x00001410


	//   ....[11]....
        /*0124*/ 	.word	0x00001460


	//   ....[12]....
        /*0128*/ 	.word	0x00001490


	//   ....[13]....
        /*012c*/ 	.word	0x000014c0


	//   ....[14]....
        /*0130*/ 	.word	0x000014f0


	//   ....[15]....
        /*0134*/ 	.word	0x00001b20


	//   ....[16]....
        /*0138*/ 	.word	0x00001b80


	//   ....[17]....
        /*013c*/ 	.word	0x00001bb0


	//   ....[18]....
        /*0140*/ 	.word	0x00001be0


	//   ....[19]....
        /*0144*/ 	.word	0x00001c10


	//   ....[20]....
        /*0148*/ 	.word	0x00001e60


	//   ....[21]....
        /*014c*/ 	.word	0x00001ec0


	//   ....[22]....
        /*0150*/ 	.word	0x00001f00


	//   ....[23]....
        /*0154*/ 	.word	0x00001f50


	//   ....[24]....
        /*0158*/ 	.word	0x00001fc0


	//   ....[25]....
        /*015c*/ 	.word	0x00002b90


	//   ....[26]....
        /*0160*/ 	.word	0x00002be0


	//   ....[27]....
        /*0164*/ 	.word	0x00002c10


	//   ....[28]....
        /*0168*/ 	.word	0x00002c40


	//   ....[29]....
        /*016c*/ 	.word	0x00002c70


	//----- nvinfo : EIATTR_VRC_CTA_INIT_COUNT
	.align		4
.L_223:
        /*0170*/ 	.byte	0x02, 0x4a
	.zero		1
	.zero		1


	//----- nvinfo : EIATTR_EXIT_INSTR_OFFSETS
	.align		4
        /*0174*/ 	.byte	0x04, 0x1c
        /*0176*/ 	.short	(.L_225 - .L_224)


	//   ....[0]....
.L_224:
        /*0178*/ 	.word	0x00002e60


	//   ....[1]....
        /*017c*/ 	.word	0x00002ec0


	//----- nvinfo : EIATTR_MAX_THREADS
	.align		4
.L_225:
        /*0180*/ 	.byte	0x04, 0x05
        /*0182*/ 	.short	(.L_227 - .L_226)
.L_226:
        /*0184*/ 	.word	0x00000100
        /*0188*/ 	.word	0x00000001
        /*018c*/ 	.word	0x00000001


	//----- nvinfo : EIATTR_CRS_STACK_SIZE
	.align		4
.L_227:
        /*0190*/ 	.byte	0x04, 0x1e
        /*0192*/ 	.short	(.L_229 - .L_228)
.L_228:
        /*0194*/ 	.word	0x00000000


	//----- nvinfo : EIATTR_CBANK_PARAM_SIZE
	.align		4
.L_229:
        /*0198*/ 	.byte	0x03, 0x19
        /*019a*/ 	.short	0x003e


	//----- nvinfo : EIATTR_PARAM_CBANK
	.align		4
        /*019c*/ 	.byte	0x04, 0x0a
        /*019e*/ 	.short	(.L_231 - .L_230)
	.align		4
.L_230:
        /*01a0*/ 	.word	index@(.nv.constant0._ZN3cub18CUB_300001_SM_10006detail6reduce18DeviceReduceKernelINS2_10policy_hubIfj6AbsSumE10Policy1000EPfjS5_fN4cuda3std3__410__identityEEEvT0_PT3_T1_NS0_13GridEvenShareISG_EET2_T4_)
        /*01a4*/ 	.short	0x0380
        /*01a6*/ 	.short	0x003e


	//----- nvinfo : EIATTR_SW_WAR
	.align		4
.L_231:
        /*01a8*/ 	.byte	0x04, 0x36
        /*01aa*/ 	.short	(.L_233 - .L_232)
.L_232:
        /*01ac*/ 	.word	0x00000008
.L_233:


//--------------------- .nv.info._ZN3cub18CUB_300001_SM_10006detail6reduce28DeviceReduceSingleTileKernelINS2_10policy_hubIfj6AbsSumE10Policy1000EPfS8_jS5_ffN4cuda3std3__410__identityEEEvT0_T1_T2_T3_T4_T6_ --------------------------
	.section	.nv.info._ZN3cub18CUB_300001_SM_10006detail6reduce28DeviceReduceSingleTileKernelINS2_10policy_hubIfj6AbsSumE10Policy1000EPfS8_jS5_ffN4cuda3std3__410__identityEEEvT0_T1_T2_T3_T4_T6_,"",@"SHT_CUDA_INFO"
	.sectionflags	@""
	.align	4


	//----- nvinfo : EIATTR_CUDA_API_VERSION
	.align		4
        /*0000*/ 	.byte	0x04, 0x37
        /*0002*/ 	.short	(.L_235 - .L_234)
.L_234:
        /*0004*/ 	.word	0x00000082


	//----- nvinfo : EIATTR_KPARAM_INFO
	.align		4
.L_235:
        /*0008*/ 	.byte	0x04, 0x17
        /*000a*/ 	.short	(.L_237 - .L_236)
.L_236:
        /*000c*/ 	.word	0x00000000
        /*0010*/ 	.short	0x0005
        /*0012*/ 	.short	0x001c
        /*0014*/ 	.byte	0x00, 0xf0, 0x05, 0x00


	//----- nvinfo : EIATTR_KPARAM_INFO
	.align		4
.L_237:
        /*0018*/ 	.byte	0x04, 0x17
        /*001a*/ 	.short	(.L_239 - .L_238)
.L_238:
        /*001c*/ 	.word	0x00000000
        /*0020*/ 	.short	0x0004
        /*0022*/ 	.short	0x0018
        /*0024*/ 	.byte	0x00, 0xf0, 0x11, 0x00


	//----- nvinfo : EIATTR_KPARAM_INFO
	.align		4
.L_239:
        /*0028*/ 	.byte	0x04, 0x17
        /*002a*/ 	.short	(.L_241 - .L_240)
.L_240:
        /*002c*/ 	.word	0x00000000
        /*0030*/ 	.short	0x0003
        /*0032*/ 	.short	0x0014
        /*0034*/ 	.byte	0x00, 0xf0, 0x05, 0x00


	//----- nvinfo : EIATTR_KPARAM_INFO
	.align		4
.L_241:
        /*0038*/ 	.byte	0x04, 0x17
        /*003a*/ 	.short	(.L_243 - .L_242)
.L_242:
        /*003c*/ 	.word	0x00000000
        /*0040*/ 	.short	0x0002
        /*0042*/ 	.short	0x0010
        /*0044*/ 	.byte	0x00, 0xf0, 0x11, 0x00


	//----- nvinfo : EIATTR_KPARAM_INFO
	.align		4
.L_243:
        /*0048*/ 	.byte	0x04, 0x17
        /*004a*/ 	.short	(.L_245 - .L_244)
.L_244:
        /*004c*/ 	.word	0x00000000
        /*0050*/ 	.short	0x0001
        /*0052*/ 	.short	0x0008
        /*0054*/ 	.byte	0x00, 0xf5, 0x21, 0x00


	//----- nvinfo : EIATTR_KPARAM_INFO
	.align		4
.L_245:
        /*0058*/ 	.byte	0x04, 0x17
        /*005a*/ 	.short	(.L_247 - .L_246)
.L_246:
        /*005c*/ 	.word	0x00000000
        /*0060*/ 	.short	0x0000
        /*0062*/ 	.short	0x0000
        /*0064*/ 	.byte	0x00, 0xf5, 0x21, 0x00


	//----- nvinfo : EIATTR_SPARSE_MMA_MASK
	.align		4
.L_247:
        /*0068*/ 	.byte	0x03, 0x50
        /*006a*/ 	.short	0x0000


	//----- nvinfo : EIATTR_MAXREG_COUNT
	.align		4
        /*006c*/ 	.byte	0x03, 0x1b
        /*006e*/ 	.short	0x00ff


	//----- nvinfo : EIATTR_NUM_BARRIERS
	.align		4
        /*0070*/ 	.byte	0x02, 0x4c
        /*0072*/ 	.byte	0x01
	.zero		1


	//----- nvinfo : EIATTR_MERCURY_ISA_VERSION
	.align		4
        /*0074*/ 	.byte	0x03, 0x5f
        /*0076*/ 	.short	0x0101


	//----- nvinfo : EIATTR_COOP_GROUP_MASK_REGIDS
	.align		4
        /*0078*/ 	.byte	0x04, 0x29
        /*007a*/ 	.short	(.L_249 - .L_248)


	//   ....[0]....
.L_248:
        /*007c*/ 	.word	0xffffffff


	//   ....[1]....
        /*0080*/ 	.word	0xffffffff


	//   ....[2]....
        /*0084*/ 	.word	0xffffffff


	//   ....[3]....
        /*0088*/ 	.word	0xffffffff


	//   ....[4]....
        /*008c*/ 	.word	0xffffffff


	//   ....[5]....
        /*0090*/ 	.word	0xffffffff


	//   ....[6]....
        /*0094*/ 	.word	0xffffffff


	//   ....[7]....
        /*0098*/ 	.word	0xffffffff


	//   ....[8]....
        /*009c*/ 	.word	0xffffffff


	//   ....[9]....
        /*00a0*/ 	.word	0xffffffff


	//   ....[10]....
        /*00a4*/ 	.word	0xffffffff


	//   ....[11]....
        /*00a8*/ 	.word	0xffffffff


	//   ....[12]....
        /*00ac*/ 	.word	0xffffffff


	//   ....[13]....
        /*00b0*/ 	.word	0xffffffff


	//   ....[14]....
        /*00b4*/ 	.word	0xffffffff


	//   ....[15]....
        /*00b8*/ 	.word	0xffffffff


	//   ....[16]....
        /*00bc*/ 	.word	0xffffffff


	//   ....[17]....
        /*00c0*/ 	.word	0xffffffff


	//   ....[18]....
        /*00c4*/ 	.word	0xffffffff


	//   ....[19]....
        /*00c8*/ 	.word	0xffffffff


	//   ....[20]....
        /*00cc*/ 	.word	0xffffffff


	//   ....[21]....
        /*00d0*/ 	.word	0xffffffff


	//   ....[22]....
        /*00d4*/ 	.word	0xffffffff


	//   ....[23]....
        /*00d8*/ 	.word	0xffffffff


	//   ....[24]....
        /*00dc*/ 	.word	0xffffffff


	//   ....[25]....
        /*00e0*/ 	.word	0xffffffff


	//   ....[26]....
        /*00e4*/ 	.word	0xffffffff


	//   ....[27]....
        /*00e8*/ 	.word	0xffffffff


	//   ....[28]....
        /*00ec*/ 	.word	0xffffffff


	//   ....[29]....
        /*00f0*/ 	.word	0xffffffff


	//----- nvinfo : EIATTR_COOP_GROUP_INSTR_OFFSETS
	.align		4
.L_249:
        /*00f4*/ 	.byte	0x04, 0x28
        /*00f6*/ 	.short	(.L_251 - .L_250)


	//   ....[0]....
.L_250:
        /*00f8*/ 	.word	0x00000930


	//   ....[1]....
        /*00fc*/ 	.word	0x00000990


	//   ....[2]....
        /*0100*/ 	.word	0x000009c0


	//   ....[3]....
        /*0104*/ 	.word	0x000009f0


	//   ....[4]....
        /*0108*/ 	.word	0x00000a20


	//   ....[5]....
        /*010c*/ 	.word	0x00000c60


	//   ....[6]....
        /*0110*/ 	.word	0x00000cf0


	//   ....[7]....
        /*0114*/ 	.word	0x00000d30


	//   ....[8]....
        /*0118*/ 	.word	0x00000d80


	//   ....[9]....
        /*011c*/ 	.word	0x00000dc0


	//   ....[10]....
        /*0120*/ 	.word	0x00001720


	//   ....[11]....
        /*0124*/ 	.word	0x00001770


	//   ....[12]....
        /*0128*/ 	.word	0x000017a0


	//   ....[13]....
        /*012c*/ 	.word	0x000017d0


	//   ....[14]....
        /*0130*/ 	.word	0x00001800


	//   ....[15]....
        /*0134*/ 	.word	0x000021f0


	//   ....[16]....
        /*0138*/ 	.word	0x00002250


	//   ....[17]....
        /*013c*/ 	.word	0x00002280


	//   ....[18]....
        /*0140*/ 	.word	0x000022b0


	//   ....[19]....
        /*0144*/ 	.word	0x000022e0


	//   ....[20]....
        /*0148*/ 	.word	0x00002520


	//   ....[21]....
        /*014c*/ 	.word	0x000025a0


	//   ....[22]....
        /*0150*/ 	.word	0x000025e0


	//   ....[23]....
        /*0154*/ 	.word	0x00002630


	//   ....[24]....
        /*0158*/ 	.word	0x00002680


	//   ....[25]....
        /*015c*/ 	.word	0x00003170


	//   ....[26]....
        /*0160*/ 	.word	0x000031c0


	//   ....[27]....
        /*0164*/ 	.word	0x000031f0


	//   ....[28]....
        /*0168*/ 	.word	0x00003220


	//   ....[29]....
        /*016c*/ 	.word	0x00003250


	//----- nvinfo : EIATTR_VRC_CTA_INIT_COUNT
	.align		4
.L_251:
        /*0170*/ 	.byte	0x02, 0x4a
	.zero		1
	.zero		1


	//----- nvinfo : EIATTR_EXIT_INSTR_OFFSETS
	.align		4
        /*0174*/ 	.byte	0x04, 0x1c
        /*0176*/ 	.short	(.L_253 - .L_252)


	//   ....[0]....
.L_252:
        /*0178*/ 	.word	0x00000080


	//   ....[1]....
        /*017c*/ 	.word	0x000000c0


	//   ....[2]....
        /*0180*/ 	.word	0x00003440


	//   ....[3]....
        /*0184*/ 	.word	0x00003490


	//----- nvinfo : EIATTR_MAX_THREADS
	.align		4
.L_253:
        /*0188*/ 	.byte	0x04, 0x05
        /*018a*/ 	.short	(.L_255 - .L_254)
.L_254:
        /*018c*/ 	.word	0x00000100
        /*0190*/ 	.word	0x00000001
        /*0194*/ 	.word	0x00000001


	//----- nvinfo : EIATTR_CRS_STACK_SIZE
	.align		4
.L_255:
        /*0198*/ 	.byte	0x04, 0x1e
        /*019a*/ 	.short	(.L_257 - .L_256)
.L_256:
        /*019c*/ 	.word	0x00000000


	//----- nvinfo : EIATTR_CBANK_PARAM_SIZE
	.align		4
.L_257:
        /*01a0*/ 	.byte	0x03, 0x19
        /*01a2*/ 	.short	0x001d


	//----- nvinfo : EIATTR_PARAM_CBANK
	.align		4
        /*01a4*/ 	.byte	0x04, 0x0a
        /*01a6*/ 	.short	(.L_259 - .L_258)
	.align		4
.L_258:
        /*01a8*/ 	.word	index@(.nv.constant0._ZN3cub18CUB_300001_SM_10006detail6reduce28DeviceReduceSingleTileKernelINS2_10policy_hubIfj6AbsSumE10Policy1000EPfS8_jS5_ffN4cuda3std3__410__identityEEEvT0_T1_T2_T3_T4_T6_)
        /*01ac*/ 	.short	0x0380
        /*01ae*/ 	.short	0x001d


	//----- nvinfo : EIATTR_SW_WAR
	.align		4
.L_259:
        /*01b0*/ 	.byte	0x04, 0x36
        /*01b2*/ 	.short	(.L_261 - .L_260)
.L_260:
        /*01b4*/ 	.word	0x00000008
.L_261:


//--------------------- .nv.info._ZN3cub18CUB_300001_SM_10006detail4scan23DeviceCompactInitKernelINS0_13ScanTileStateIiLb1EEEPiEEvT_iT0_ --------------------------
	.section	.nv.info._ZN3cub18CUB_300001_SM_10006detail4scan23DeviceCompactInitKernelINS0_13ScanTileStateIiLb1EEEPiEEvT_iT0_,"",@"SHT_CUDA_INFO"
	.sectionflags	@""
	.align	4


	//----- nvinfo : EIATTR_CUDA_API_VERSION
	.align		4
        /*0000*/ 	.byte	0x04, 0x37
        /*0002*/ 	.short	(.L_263 - .L_262)
.L_262:
        /*0004*/ 	.word	0x00000082


	//----- nvinfo : EIATTR_KPARAM_INFO
	.align		4
.L_263:
        /*0008*/ 	.byte	0x04, 0x17
        /*000a*/ 	.short	(.L_265 - .L_264)
.L_264:
        /*000c*/ 	.word	0x00000000
        /*0010*/ 	.short	0x0002
        /*0012*/ 	.short	0x0010
        /*0014*/ 	.byte	0x00, 0xf5, 0x21, 0x00


	//----- nvinfo : EIATTR_KPARAM_INFO
	.align		4
.L_265:
        /*0018*/ 	.byte	0x04, 0x17
        /*001a*/ 	.short	(.L_267 - .L_266)
.L_266:
        /*001c*/ 	.word	0x00000000
        /*0020*/ 	.short	0x0001
        /*0022*/ 	.short	0x0008
        /*0024*/ 	.byte	0x00, 0xf0, 0x11, 0x00


	//----- nvinfo : EIATTR_KPARAM_INFO
	.align		4
.L_267:
        /*0028*/ 	.byte	0x04, 0x17
        /*002a*/ 	.short	(.L_269 - .L_268)
.L_268:
        /*002c*/ 	.word	0x00000000
        /*0030*/ 	.short	0x0000
        /*0032*/ 	.short	0x0000
        /*0034*/ 	.byte	0x00, 0xf0, 0x21, 0x00


	//----- nvinfo : EIATTR_SPARSE_MMA_MASK
	.align		4
.L_269:
        /*0038*/ 	.byte	0x03, 0x50
        /*003a*/ 	.short	0x0000


	//----- nvinfo : EIATTR_MAXREG_COUNT
	.align		4
        /*003c*/ 	.byte	0x03, 0x1b
        /*003e*/ 	.short	0x00ff


	//----- nvinfo : EIATTR_MERCURY_ISA_VERSION
	.align		4
        /*0040*/ 	.byte	0x03, 0x5f
        /*0042*/ 	.short	0x0101


	//----- nvinfo : EIATTR_VRC_CTA_INIT_COUNT
	.align		4
        /*0044*/ 	.byte	0x02, 0x4a
	.zero		1
	.zero		1


	//----- nvinfo : EIATTR_EXIT_INSTR_OFFSETS
	.align		4
        /*0048*/ 	.byte	0x04, 0x1c
        /*004a*/ 	.short	(.L_271 - .L_270)


	//   ....[0]....
.L_270:
        /*004c*/ 	.word	0x00000130


	//   ....[1]....
        /*0050*/ 	.word	0x00000160


	//----- nvinfo : EIATTR_CBANK_PARAM_SIZE
	.align		4
.L_271:
        /*0054*/ 	.byte	0x03, 0x19
        /*0056*/ 	.short	0x0018


	//----- nvinfo : EIATTR_PARAM_CBANK
	.align		4
        /*0058*/ 	.byte	0x04, 0x0a
        /*005a*/ 	.short	(.L_273 - .L_272)
	.align		4
.L_272:
        /*005c*/ 	.word	index@(.nv.constant0._ZN3cub18CUB_300001_SM_10006detail4scan23DeviceCompactInitKernelINS0_13ScanTileStateIiLb1EEEPiEEvT_iT0_)
        /*0060*/ 	.short	0x0380
        /*0062*/ 	.short	0x0018


	//----- nvinfo : EIATTR_SW_WAR
	.align		4
.L_273:
        /*0064*/ 	.byte	0x04, 0x36
        /*0066*/ 	.short	(.L_275 - .L_274)
.L_274:
        /*0068*/ 	.word	0x00000008
.L_275:


//--------------------- .nv.info._ZN3cub18CUB_300001_SM_10006detail6select23DeviceSelectSweepKernelINS2_10policy_hubIfNS0_8NullTypeEiLb0ELNS0_10SelectImplE0EE10Policy1000EPfPS5_S9_PiNS0_13ScanTileStateIiLb1EEE10LargerThanS5_iNS2_19streaming_context_tIlLb1EEELS6_0EEEvT0_T1_T2_T3_T4_T5_T6_T7_iT8_NS1_7vsmem_tE --------------------------
	.section	.nv.info._ZN3cub18CUB_300001_SM_10006detail6select23DeviceSelectSweepKernelINS2_10policy_hubIfNS0_8NullTypeEiLb0ELNS0_10SelectImplE0EE10Policy1000EPfPS5_S9_PiNS0_13ScanTileStateIiLb1EEE10LargerThanS5_iNS2_19streaming_context_tIlLb1EEELS6_0EEEvT0_T1_T2_T3_T4_T5_T6_T7_iT8_NS1_7vsmem_tE,"",@"SHT_CUDA_INFO"
	.sectionflags	@""
	.align	4


	//----- nvinfo : EIATTR_CUDA_API_VERSION
	.align		4
        /*0000*/ 	.byte	0x04, 0x37
        /*0002*/ 	.short	(.L_277 - .L_276)
.L_276:
        /*0004*/ 	.word	0x00000082


	//----- nvinfo : EIATTR_KPARAM_INFO
	.align		4
.L_277:
        /*0008*/ 	.byte	0x04, 0x17
        /*000a*/ 	.short	(.L_279 - .L_278)
.L_278:
        /*000c*/ 	.word	0x00000000
        /*0010*/ 	.short	0x000a
        /*0012*/ 	.short	0x0060
        /*0014*/ 	.byte	0x00, 0xf0, 0x21, 0x00


	//----- nvinfo : EIATTR_KPARAM_INFO
	.align		4
.L_279:
        /*0018*/ 	.byte	0x04, 0x17
        /*001a*/ 	.short	(.L_281 - .L_280)
.L_280:
        /*001c*/ 	.word	0x00000000
        /*0020*/ 	.short	0x0009
        /*0022*/ 	.short	0x0038
        /*0024*/ 	.byte	0x00, 0xf0, 0xa1, 0x00


	//----- nvinfo : EIATTR_KPARAM_INFO
	.align		4
.L_281:
        /*0028*/ 	.byte	0x04, 0x17
        /*002a*/ 	.short	(.L_283 - .L_282)
.L_282:
        /*002c*/ 	.word	0x00000000
        /*0030*/ 	.short	0x0008
        /*0032*/ 	.short	0x0034
        /*0034*/ 	.byte	0x00, 0xf0, 0x11, 0x00


	//----- nvinfo : EIATTR_KPARAM_INFO
	.align		4
.L_283:
        /*0038*/ 	.byte	0x04, 0x17
        /*003a*/ 	.short	(.L_285 - .L_284)
.L_284:
        /*003c*/ 	.word	0x00000000
        /*0040*/ 	.short	0x0007
        /*0042*/ 	.short	0x0030
        /*0044*/ 	.byte	0x00, 0xf0, 0x11, 0x00


	//----- nvinfo : EIATTR_KPARAM_INFO
	.align		4
.L_285:
        /*0048*/ 	.byte	0x04, 0x17
        /*004a*/ 	.short	(.L_287 - .L_286)
.L_286:
        /*004c*/ 	.word	0x00000000
        /*0050*/ 	.short	0x0006
        /*0052*/ 	.short	0x002c
        /*0054*/ 	.byte	0x00, 0xf0, 0x05, 0x00


	//----- nvinfo : EIATTR_KPARAM_INFO
	.align		4
.L_287:
        /*0058*/ 	.byte	0x04, 0x17
        /*005a*/ 	.short	(.L_289 - .L_288)
.L_288:
        /*005c*/ 	.word	0x00000000
        /*0060*/ 	.short	0x0005
        /*0062*/ 	.short	0x0028
        /*0064*/ 	.byte	0x00, 0xf0, 0x11, 0x00


	//----- nvinfo : EIATTR_KPARAM_INFO
	.align		4
.L_289:
        /*0068*/ 	.byte	0x04, 0x17
        /*006a*/ 	.short	(.L_291 - .L_290)
.L_290:
        /*006c*/ 	.word	0x00000000
        /*0070*/ 	.short	0x0004
        /*0072*/ 	.short	0x0020
        /*0074*/ 	.byte	0x00, 0xf0, 0x21, 0x00


	//----- nvinfo : EIATTR_KPARAM_INFO
	.align		4
.L_291:
        /*0078*/ 	.byte	0x04, 0x17
        /*007a*/ 	.short	(.L_293 - .L_292)
.L_292:
        /*007c*/ 	.word	0x00000000
        /*0080*/ 	.short	0x0003
        /*0082*/ 	.short	0x0018
        /*0084*/ 	.byte	0x00, 0xf5, 0x21, 0x00


	//----- nvinfo : EIATTR_KPARAM_INFO
	.align		4
.L_293:
        /*0088*/ 	.byte	0x04, 0x17
        /*008a*/ 	.short	(.L_295 - .L_294)
.L_294:
        /*008c*/ 	.word	0x00000000
        /*0090*/ 	.short	0x0002
        /*0092*/ 	.short	0x0010
        /*0094*/ 	.byte	0x00, 0xf5, 0x21, 0x00


	//----- nvinfo : EIATTR_KPARAM_INFO
	.align		4
.L_295:
        /*0098*/ 	.byte	0x04, 0x17
        /*009a*/ 	.short	(.L_297 - .L_296)
.L_296:
        /*009c*/ 	.word	0x00000000
        /*00a0*/ 	.short	0x0001
        /*00a2*/ 	.short	0x0008
        /*00a4*/ 	.byte	0x00, 0xf5, 0x21, 0x00


	//----- nvinfo : EIATTR_KPARAM_INFO
	.align		4
.L_297:
        /*00a8*/ 	.byte	0x04, 0x17
        /*00aa*/ 	.short	(.L_299 - .L_298)
.L_298:
        /*00ac*/ 	.word	0x00000000
        /*00b0*/ 	.short	0x0000
        /*00b2*/ 	.short	0x0000
        /*00b4*/ 	.byte	0x00, 0xf5, 0x21, 0x00


	//----- nvinfo : EIATTR_SPARSE_MMA_MASK
	.align		4
.L_299:
        /*00b8*/ 	.byte	0x03, 0x50
        /*00ba*/ 	.short	0x0000


	//----- nvinfo : EIATTR_MAXREG_COUNT
	.align		4
        /*00bc*/ 	.byte	0x03, 0x1b
        /*00be*/ 	.short	0x00a8


	//----- nvinfo : EIATTR_NUM_BARRIERS
	.align		4
        /*00c0*/ 	.byte	0x02, 0x4c
        /*00c2*/ 	.byte	0x01
	.zero		1


	//----- nvinfo : EIATTR_MERCURY_ISA_VERSION
	.align		4
        /*00c4*/ 	.byte	0x03, 0x5f
        /*00c6*/ 	.short	0x0101


	//----- nvinfo : EIATTR_UNUSED_LOAD_BYTE_OFFSET
	.align		4
        /*00c8*/ 	.byte	0x04, 0x44
        /*00ca*/ 	.short	(.L_301 - .L_300)


	//   ....[0]....
.L_300:
        /*00cc*/ 	.word	0x00009830
        /*00d0*/ 	.word	0x0000fff0


	//----- nvinfo : EIATTR_COOP_GROUP_MASK_REGIDS
	.align		4
.L_301:
        /*00d4*/ 	.byte	0x04, 0x29
        /*00d6*/ 	.short	(.L_303 - .L_302)


	//   ....[0]....
.L_302:
        /*00d8*/ 	.word	0xffffffff


	//   ....[1]....
        /*00dc*/ 	.word	0xffffffff


	//   ....[2]....
        /*00e0*/ 	.word	0xffffffff


	//   ....[3]....
        /*00e4*/ 	.word	0xffffffff


	//   ....[4]....
        /*00e8*/ 	.word	0xffffffff


	//   ....[5]....
        /*00ec*/ 	.word	0xffffffff


	//   ....[6]....
        /*00f0*/ 	.word	0xffffffff


	//   ....[7]....
        /*00f4*/ 	.word	0xffffffff


	//   ....[8]....
        /*00f8*/ 	.word	0xffffffff


	//   ....[9]....
        /*00fc*/ 	.word	0xffffffff


	//   ....[10]....
        /*0100*/ 	.word	0xffffffff


	//   ....[11]....
        /*0104*/ 	.word	0xffffffff


	//   ....[12]....
        /*0108*/ 	.word	0xffffffff


	//   ....[13]....
        /*010c*/ 	.word	0xffffffff


	//   ....[14]....
        /*0110*/ 	.word	0xffffffff


	//   ....[15]....
        /*0114*/ 	.word	0xffffffff


	//   ....[16]....
        /*0118*/ 	.word	0xffffffff


	//   ....[17]....
        /*011c*/ 	.word	0xffffffff


	//   ....[18]....
        /*0120*/ 	.word	0xffffffff


	//   ....[19]....
        /*0124*/ 	.word	0xffffffff


	//   ....[20]....
        /*0128*/ 	.word	0xffffffff


	//   ....[21]....
        /*012c*/ 	.word	0xffffffff


	//   ....[22]....
        /*0130*/ 	.word	0xffffffff


	//   ....[23]....
        /*0134*/ 	.word	0xffffffff


	//   ....[24]....
        /*0138*/ 	.word	0xffffffff


	//   ....[25]....
        /*013c*/ 	.word	0xffffffff


	//   ....[26]....
        /*0140*/ 	.word	0xffffffff


	//   ....[27]....
        /*0144*/ 	.word	0xffffffff


	//   ....[28]....
        /*0148*/ 	.word	0xffffffff


	//   ....[29]....
        /*014c*/ 	.word	0xffffffff


	//   ....[30]....
        /*0150*/ 	.word	0xffffffff


	//   ....[31]....
        /*0154*/ 	.word	0xffffffff


	//   ....[32]....
        /*0158*/ 	.word	0xffffffff


	//   ....[33]....
        /*015c*/ 	.word	0xffffffff


	//   ....[34]....
        /*0160*/ 	.word	0xffffffff


	//   ....[35]....
        /*0164*/ 	.word	0xffffffff


	//   ....[36]....
        /*0168*/ 	.word	0xffffffff


	//   ....[37]....
        /*016c*/ 	.word	0xffffffff


	//   ....[38]....
        /*0170*/ 	.word	0xffffffff


	//   ....[39]....
        /*0174*/ 	.word	0xffffffff


	//   ....[40]....
        /*0178*/ 	.word	0xffffffff


	//   ....[41]....
        /*017c*/ 	.word	0xffffffff


	//   ....[42]....
        /*0180*/ 	.word	0xffffffff


	//   ....[43]....
        /*0184*/ 	.word	0xffffffff


	//   ....[44]....
        /*0188*/ 	.word	0xffffffff


	//   ....[45]....
        /*018c*/ 	.word	0xffffffff


	//   ....[46]....
        /*0190*/ 	.word	0xffffffff


	//   ....[47]....
        /*0194*/ 	.word	0xffffffff


	//   ....[48]....
        /*0198*/ 	.word	0xffffffff


	//   ....[49]....
        /*019c*/ 	.word	0xffffffff


	//   ....[50]....
        /*01a0*/ 	.word	0xffffffff


	//   ....[51]....
        /*01a4*/ 	.word	0xffffffff


	//   ....[52]....
        /*01a8*/ 	.word	0xffffffff


	//   ....[53]....
        /*01ac*/ 	.word	0xffffffff


	//   ....[54]....
        /*01b0*/ 	.word	0xffffffff


	//   ....[55]....
        /*01b4*/ 	.word	0xffffffff


	//   ....[56]....
        /*01b8*/ 	.word	0xffffffff


	//   ....[57]....
        /*01bc*/ 	.word	0xffffffff


	//   ....[58]....
        /*01c0*/ 	.word	0xffffffff


	//   ....[59]....
        /*01c4*/ 	.word	0xffffffff


	//   ....[60]....
        /*01c8*/ 	.word	0x0500000e


	//   ....[61]....
        /*01cc*/ 	.word	0x0500000e


	//   ....[62]....
        /*01d0*/ 	.word	0x0500000e


	//   ....[63]....
        /*01d4*/ 	.word	0x0500000e


	//   ....[64]....
        /*01d8*/ 	.word	0x0500000e


	//   ....[65]....
        /*01dc*/ 	.word	0x0500000e


	//   ....[66]....
        /*01e0*/ 	.word	0x0500000e


	//   ....[67]....
        /*01e4*/ 	.word	0x0500000e


	//   ....[68]....
        /*01e8*/ 	.word	0x0500000e


	//   ....[69]....
        /*01ec*/ 	.word	0x0500000e


	//   ....[70]....
        /*01f0*/ 	.word	0x0500000e


	//   ....[71]....
        /*01f4*/ 	.word	0x0500000e


	//   ....[72]....
        /*01f8*/ 	.word	0x0500000e


	//   ....[73]....
        /*01fc*/ 	.word	0x0500000e


	//   ....[74]....
        /*0200*/ 	.word	0x0500000e


	//   ....[75]....
        /*0204*/ 	.word	0x0500000e


	//   ....[76]....
        /*0208*/ 	.word	0x0500000e


	//   ....[77]....
        /*020c*/ 	.word	0x0500000e


	//   ....[78]....
        /*0210*/ 	.word	0x0500000e


	//   ....[79]....
        /*0214*/ 	.word	0x0500000e


	//   ....[80]....
        /*0218*/ 	.word	0x0500000e


	//   ....[81]....
        /*021c*/ 	.word	0x0500000e


	//   ....[82]....
        /*0220*/ 	.word	0x0500000e


	//   ....[83]....
        /*0224*/ 	.word	0x0500000e


	//   ....[84]....
        /*0228*/ 	.word	0x0500000e


	//   ....[85]....
        /*022c*/ 	.word	0x0500000e


	//   ....[86]....
        /*0230*/ 	.word	0x0500000e


	//   ....[87]....
        /*0234*/ 	.word	0x0500000e


	//   ....[88]....
        /*0238*/ 	.word	0x0500000e


	//   ....[89]....
        /*023c*/ 	.word	0x0500000e


	//   ....[90]....
        /*0240*/ 	.word	0x0500000e


	//   ....[91]....
        /*0244*/ 	.word	0x0500000e


	//   ....[92]....
        /*0248*/ 	.word	0x0500000e


	//   ....[93]....
        /*024c*/ 	.word	0x0500000e


	//   ....[94]....
        /*0250*/ 	.word	0x0500000e


	//   ....[95]....
        /*0254*/ 	.word	0x0500000e


	//----- nvinfo : EIATTR_COOP_GROUP_INSTR_OFFSETS
	.align		4
.L_303:
        /*0258*/ 	.byte	0x04, 0x28
        /*025a*/ 	.short	(.L_305 - .L_304)


	//   ....[0]....
.L_304:
        /*025c*/ 	.word	0x00000440


	//   ....[1]....
        /*0260*/ 	.word	0x00000920


	//   ....[2]....
        /*0264*/ 	.word	0x00000940


	//   ....[3]....
        /*0268*/ 	.word	0x00000960


	//   ....[4]....
        /*026c*/ 	.word	0x00000980


	//   ....[5]....
        /*0270*/ 	.word	0x000009a0


	//   ....[6]....
        /*0274*/ 	.word	0x00002860


	//   ....[7]....
        /*0278*/ 	.word	0x00002c40


	//   ....[8]....
        /*027c*/ 	.word	0x00002c70


	//   ....[9]....
        /*0280*/ 	.word	0x00002c90


	//   ....[10]....
        /*0284*/ 	.word	0x00002cb0


	//   ....[11]....
        /*0288*/ 	.word	0x00002cd0


	//   ....[12]....
        /*028c*/ 	.word	0x00003080


	//   ....[13]....
        /*0290*/ 	.word	0x00003270


	//   ....[14]....
        /*0294*/ 	.word	0x000032d0


	//   ....[15]....
        /*0298*/ 	.word	0x00003330


	//   ....[16]....
        /*029c*/ 	.word	0x00003380


	//   ....[17]....
        /*02a0*/ 	.word	0x000033d0


	//   ....[18]....
        /*02a4*/ 	.word	0x00003410


	//   ....[19]....
        /*02a8*/ 	.word	0x00003450


	//   ....[20]....
        /*02ac*/ 	.word	0x000034a0


	//   ....[21]....
        /*02b0*/ 	.word	0x000035a0


	//   ....[22]....
        /*02b4*/ 	.word	0x00003790


	//   ....[23]....
        /*02b8*/ 	.word	0x000037e0


	//   ....[24]....
        /*02bc*/ 	.word	0x00003840


	//   ....[25]....
        /*02c0*/ 	.word	0x00003860


	//   ....[26]....
        /*02c4*/ 	.word	0x000038b0


	//   ....[27]....
        /*02c8*/ 	.word	0x000038f0


	//   ....[28]....
        /*02cc*/ 	.word	0x00003930


	//   ....[29]....
        /*02d0*/ 	.word	0x00003970


	//   ....[30]....
        /*02d4*/ 	.word	0x00005990


	//   ....[31]....
        /*02d8*/ 	.word	0x00006050


	//   ....[32]....
        /*02dc*/ 	.word	0x00006070


	//   ....[33]....
        /*02e0*/ 	.word	0x00006090


	//   ....[34]....
        /*02e4*/ 	.word	0x000060b0


	//   ....[35]....
        /*02e8*/ 	.word	0x000060d0


	//   ....[36]....
        /*02ec*/ 	.word	0x00008250


	//   ....[37]....
        /*02f0*/ 	.word	0x00008910


	//   ....[38]....
        /*02f4*/ 	.word	0x00008930


	//   ....[39]....
        /*02f8*/ 	.word	0x00008950


	//   ....[40]....
        /*02fc*/ 	.word	0x00008970


	//   ....[41]....
        /*0300*/ 	.word	0x00008990


	//   ....[42]....
        /*0304*/ 	.word	0x00008d70


	//   ....[43]....
        /*0308*/ 	.word	0x00008f60


	//   ....[44]....
        /*030c*/ 	.word	0x00008fc0


	//   ....[45]....
        /*0310*/ 	.word	0x00009050


	//   ....[46]....
        /*0314*/ 	.word	0x000090a0


	//   ....[47]....
        /*0318*/ 	.word	0x000090f0


	//   ....[48]....
        /*031c*/ 	.word	0x00009130


	//   ....[49]....
        /*0320*/ 	.word	0x00009190


	//   ....[50]....
        /*0324*/ 	.word	0x000091d0


	//   ....[51]....
        /*0328*/ 	.word	0x00009290


	//   ....[52]....
        /*032c*/ 	.word	0x00009480


	//   ....[53]....
        /*0330*/ 	.word	0x000094d0


	//   ....[54]....
        /*0334*/ 	.word	0x00009530


	//   ....[55]....
        /*0338*/ 	.word	0x00009580


	//   ....[56]....
        /*033c*/ 	.word	0x000095c0


	//   ....[57]....
        /*0340*/ 	.word	0x00009600


	//   ....[58]....
        /*0344*/ 	.word	0x00009640


	//   ....[59]....
        /*0348*/ 	.word	0x00009680


	//   ....[60]....
        /*034c*/ 	.word	0x0000b410


	//   ....[61]....
        /*0350*/ 	.word	0x0000b490


	//   ....[62]....
        /*0354*/ 	.word	0x0000b520


	//   ....[63]....
        /*0358*/ 	.word	0x0000b600


	//   ....[64]....
        /*035c*/ 	.word	0x0000b690


	//   ....[65]....
        /*0360*/ 	.word	0x0000b710


	//   ....[66]....
        /*0364*/ 	.word	0x0000b790


	//   ....[67]....
        /*0368*/ 	.word	0x0000b810


	//   ....[68]....
        /*036c*/ 	.word	0x0000b890


	//   ....[69]....
        /*0370*/ 	.word	0x0000b900


	//   ....[70]....
        /*0374*/ 	.word	0x0000b980


	//   ....[71]....
        /*0378*/ 	.word	0x0000ba00


	//   ....[72]....
        /*037c*/ 	.word	0x0000bab0


	//   ....[73]....
        /*0380*/ 	.word	0x0000bb40


	//   ....[74]....
        /*0384*/ 	.word	0x0000bbc0


	//   ....[75]....
        /*0388*/ 	.word	0x0000bc30


	//   ....[76]....
        /*038c*/ 	.word	0x0000bcb0


	//   ....[77]....
        /*0390*/ 	.word	0x0000bd10


	//   ....[78]....
        /*0394*/ 	.word	0x0000bd80


	//   ....[79]....
        /*0398*/ 	.word	0x0000be00


	//   ....[80]....
        /*039c*/ 	.word	0x0000be80


	//   ....[81]....
        /*03a0*/ 	.word	0x0000bf70


	//   ....[82]....
        /*03a4*/ 	.word	0x0000bff0


	//   ....[83]....
        /*03a8*/ 	.word	0x0000c080


	//   ....[84]....
        /*03ac*/ 	.word	0x0000c0f0


	//   ....[85]....
        /*03b0*/ 	.word	0x0000c1b0


	//   ....[86]....
        /*03b4*/ 	.word	0x0000c220


	//   ....[87]....
        /*03b8*/ 	.word	0x0000c290


	//   ....[88]....
        /*03bc*/ 	.word	0x0000c310


	//   ....[89]....
        /*03c0*/ 	.word	0x0000c390


	//   ....[90]....
        /*03c4*/ 	.word	0x0000c440


	//   ....[91]....
        /*03c8*/ 	.word	0x0000c4c0


	//   ....[92]....
        /*03cc*/ 	.word	0x0000c540


	//   ....[93]....
        /*03d0*/ 	.word	0x0000c5b0


	//   ....[94]....
        /*03d4*/ 	.word	0x0000c630


	//   ....[95]....
        /*03d8*/ 	.word	0x0000c6a0


	//----- nvinfo : EIATTR_VRC_CTA_INIT_COUNT
	.align		4
.L_305:
        /*03dc*/ 	.byte	0x02, 0x4a
	.zero		1
	.zero		1


	//----- nvinfo : EIATTR_EXIT_INSTR_OFFSETS
	.align		4
        /*03e0*/ 	.byte	0x04, 0x1c
        /*03e2*/ 	.short	(.L_307 - .L_306)


	//   ....[0]....
.L_306:
        /*03e4*/ 	.word	0x00001a90


	//   ....[1]....
        /*03e8*/ 	.word	0x00001b50


	//   ....[2]....
        /*03ec*/ 	.word	0x00001ee0


	//   ....[3]....
        /*03f0*/ 	.word	0x00002160


	//   ....[4]....
        /*03f4*/ 	.word	0x000024e0


	//   ....[5]....
        /*03f8*/ 	.word	0x000049b0


	//   ....[6]....
        /*03fc*/ 	.word	0x00004a70


	//   ....[7]....
        /*0400*/ 	.word	0x00004e80


	//   ....[8]....
        /*0404*/ 	.word	0x000050a0


	//   ....[9]....
        /*0408*/ 	.word	0x00005400


	//   ....[10]....
        /*040c*/ 	.word	0x0000b240


	//   ....[11]....
        /*0410*/ 	.word	0x0000b310


	//   ....[12]....
        /*0414*/ 	.word	0x0000b3c0


	//----- nvinfo : EIATTR_MAX_THREADS
	.align		4
.L_307:
        /*0418*/ 	.byte	0x04, 0x05
        /*041a*/ 	.short	(.L_309 - .L_308)
.L_308:
        /*041c*/ 	.word	0x00000180
        /*0420*/ 	.word	0x00000001
        /*0424*/ 	.word	0x00000001


	//----- nvinfo : EIATTR_CRS_STACK_SIZE
	.align		4
.L_309:
        /*0428*/ 	.byte	0x04, 0x1e
        /*042a*/ 	.short	(.L_311 - .L_310)
.L_310:
        /*042c*/ 	.word	0x00000000


	//----- nvinfo : EIATTR_CBANK_PARAM_SIZE
	.align		4
.L_311:
        /*0430*/ 	.byte	0x03, 0x19
        /*0432*/ 	.short	0x0068


	//----- nvinfo : EIATTR_PARAM_CBANK
	.align		4
        /*0434*/ 	.byte	0x04, 0x0a
        /*0436*/ 	.short	(.L_313 - .L_312)
	.align		4
.L_312:
        /*0438*/ 	.word	index@(.nv.constant0._ZN3cub18CUB_300001_SM_10006detail6select23DeviceSelectSweepKernelINS2_10policy_hubIfNS0_8NullTypeEiLb0ELNS0_10SelectImplE0EE10Policy1000EPfPS5_S9_PiNS0_13ScanTileStateIiLb1EEE10LargerThanS5_iNS2_19streaming_context_tIlLb1EEELS6_0EEEvT0_T1_T2_T3_T4_T5_T6_T7_iT8_NS1_7vsmem_tE)
        /*043c*/ 	.short	0x0380
        /*043e*/ 	.short	0x0068


	//----- nvinfo : EIATTR_SW_WAR
	.align		4
.L_313:
        /*0440*/ 	.byte	0x04, 0x36
        /*0442*/ 	.short	(.L_315 - .L_314)
.L_314:
        /*0444*/ 	.word	0x00000008
.L_315:


//--------------------- .nv.info._ZN3cub18CUB_300001_SM_10006detail11EmptyKernelIvEEvv --------------------------
	.section	.nv.info._ZN3cub18CUB_300001_SM_10006detail11EmptyKernelIvEEvv,"",@"SHT_CUDA_INFO"
	.sectionflags	@""
	.align	4


	//----- nvinfo : EIATTR_CUDA_API_VERSION
	.align		4
        /*0000*/ 	.byte	0x04, 0x37
        /*0002*/ 	.short	(.L_317 - .L_316)
.L_316:
        /*0004*/ 	.word	0x00000082


	//----- nvinfo : EIATTR_SPARSE_MMA_MASK
	.align		4
.L_317:
        /*0008*/ 	.byte	0x03, 0x50
        /*000a*/ 	.short	0x0000


	//----- nvinfo : EIATTR_MAXREG_COUNT
	.align		4
        /*000c*/ 	.byte	0x03, 0x1b
        /*000e*/ 	.short	0x00ff


	//----- nvinfo : EIATTR_MERCURY_ISA_VERSION
	.align		4
        /*0010*/ 	.byte	0x03, 0x5f
        /*0012*/ 	.short	0x0101


	//----- nvinfo : EIATTR_VRC_CTA_INIT_COUNT
	.align		4
        /*0014*/ 	.byte	0x02, 0x4a
	.zero		1
	.zero		1


	//----- nvinfo : EIATTR_EXIT_INSTR_OFFSETS
	.align		4
        /*0018*/ 	.byte	0x04, 0x1c
        /*001a*/ 	.short	(.L_319 - .L_318)


	//   ....[0]....
.L_318:
        /*001c*/ 	.word	0x00000010


	//----- nvinfo : EIATTR_SW_WAR
	.align		4
.L_319:
        /*0020*/ 	.byte	0x04, 0x36
        /*0022*/ 	.short	(.L_321 - .L_320)
.L_320:
        /*0024*/ 	.word	0x00000008
.L_321:


//--------------------- .nv.callgraph             --------------------------
	.section	.nv.callgraph,"",@"SHT_CUDA_CALLGRAPH"
	.align	4
	.sectionentsize	8
	.align		4
        /*0000*/ 	.word	0x00000000
	.align		4
        /*0004*/ 	.word	0xffffffff
	.align		4
        /*0008*/ 	.word	0x00000000
	.align		4
        /*000c*/ 	.word	0xfffffffe
	.align		4
        /*0010*/ 	.word	0x00000000
	.align		4
        /*0014*/ 	.word	0xfffffffd
	.align		4
        /*0018*/ 	.word	0x00000000
	.align		4
        /*001c*/ 	.word	0xfffffffc


//--------------------- .nv.constant4             --------------------------
	.section	.nv.constant4,"a",@progbits
	.align	8
	.align		8
.nv.constant4:
        /*0000*/ 	.dword	_ZN34_INTERNAL_8e0685be_4_k_cu_09a743924cuda3std3__45__cpo5beginE
	.align		8
        /*0008*/ 	.dword	_ZN34_INTERNAL_8e0685be_4_k_cu_09a743924cuda3std3__45__cpo3endE
	.align		8
        /*0010*/ 	.dword	_ZN34_INTERNAL_8e0685be_4_k_cu_09a743924cuda3std3__45__cpo6cbeginE
	.align		8
        /*0018*/ 	.dword	_ZN34_INTERNAL_8e0685be_4_k_cu_09a743924cuda3std3__45__cpo4cendE
	.align		8
        /*0020*/ 	.dword	_ZN34_INTERNAL_8e0685be_4_k_cu_09a743924cuda3std3__45__cpo6rbeginE
	.align		8
        /*0028*/ 	.dword	_ZN34_INTERNAL_8e0685be_4_k_cu_09a743924cuda3std3__45__cpo4rendE
	.align		8
        /*0030*/ 	.dword	_ZN34_INTERNAL_8e0685be_4_k_cu_09a743924cuda3std3__45__cpo7crbeginE
	.align		8
        /*0038*/ 	.dword	_ZN34_INTERNAL_8e0685be_4_k_cu_09a743924cuda3std3__45__cpo5crendE
	.align		8
        /*0040*/ 	.dword	_ZN34_INTERNAL_8e0685be_4_k_cu_09a743924cuda3std3__436_GLOBAL__N__8e0685be_4_k_cu_09a743926ignoreE
	.align		8
        /*0048*/ 	.dword	_ZN34_INTERNAL_8e0685be_4_k_cu_09a743924cuda3std3__419piecewise_constructE
	.align		8
        /*0050*/ 	.dword	_ZN34_INTERNAL_8e0685be_4_k_cu_09a743924cuda3std3__48in_placeE
	.align		8
        /*0058*/ 	.dword	_ZN34_INTERNAL_8e0685be_4_k_cu_09a743924cuda3std3__420unreachable_sentinelE
	.align		8
        /*0060*/ 	.dword	_ZN34_INTERNAL_8e0685be_4_k_cu_09a743924cuda3std3__47nulloptE
	.align		8
        /*0068*/ 	.dword	_ZN34_INTERNAL_8e0685be_4_k_cu_09a743924cuda3std3__48unexpectE
	.align		8
        /*0070*/ 	.dword	_ZN34_INTERNAL_8e0685be_4_k_cu_09a743924cuda3std6ranges3__45__cpo4swapE
	.align		8
        /*0078*/ 	.dword	_ZN34_INTERNAL_8e0685be_4_k_cu_09a743924cuda3std6ranges3__45__cpo9iter_moveE
	.align		8
        /*0080*/ 	.dword	_ZN34_INTERNAL_8e0685be_4_k_cu_09a743924cuda3std6ranges3__45__cpo5beginE
	.align		8
        /*0088*/ 	.dword	_ZN34_INTERNAL_8e0685be_4_k_cu_09a743924cuda3std6ranges3__45__cpo3endE
	.align		8
        /*0090*/ 	.dword	_ZN34_INTERNAL_8e0685be_4_k_cu_09a743924cuda3std6ranges3__45__cpo6cbeginE
	.align		8
        /*0098*/ 	.dword	_ZN34_INTERNAL_8e0685be_4_k_cu_09a743924cuda3std6ranges3__45__cpo4cendE
	.align		8
        /*00a0*/ 	.dword	_ZN34_INTERNAL_8e0685be_4_k_cu_09a743924cuda3std6ranges3__45__cpo7advanceE
	.align		8
        /*00a8*/ 	.dword	_ZN34_INTERNAL_8e0685be_4_k_cu_09a743924cuda3std6ranges3__45__cpo9iter_swapE
	.align		8
        /*00b0*/ 	.dword	_ZN34_INTERNAL_8e0685be_4_k_cu_09a743924cuda3std6ranges3__45__cpo4nextE
	.align		8
        /*00b8*/ 	.dword	_ZN34_INTERNAL_8e0685be_4_k_cu_09a743924cuda3std6ranges3__45__cpo4prevE
	.align		8
        /*00c0*/ 	.dword	_ZN34_INTERNAL_8e0685be_4_k_cu_09a743924cuda3std6ranges3__45__cpo4dataE
	.align		8
        /*00c8*/ 	.dword	_ZN34_INTERNAL_8e0685be_4_k_cu_09a743924cuda3std6ranges3__45__cpo5cdataE
	.align		8
        /*00d0*/ 	.dword	_ZN34_INTERNAL_8e0685be_4_k_cu_09a743924cuda3std6ranges3__45__cpo4sizeE
	.align		8
        /*00d8*/ 	.dword	_ZN34_INTERNAL_8e0685be_4_k_cu_09a743924cuda3std6ranges3__45__cpo5ssizeE
	.align		8
        /*00e0*/ 	.dword	_ZN34_INTERNAL_8e0685be_4_k_cu_09a743924cuda3std6ranges3__45__cpo8distanceE
	.align		8
        /*00e8*/ 	.dword	_ZN34_INTERNAL_8e0685be_4_k_cu_09a743926thrust24THRUST_300001_SM_1000_NS6system6detail10sequential3seqE
	.align		8
        /*00f0*/ 	.dword	_ZN34_INTERNAL_8e0685be_4_k_cu_09a743926thrust24THRUST_300001_SM_1000_NS12placeholders2_1E
	.align		8
        /*00f8*/ 	.dword	_ZN34_INTERNAL_8e0685be_4_k_cu_09a743926thrust24THRUST_300001_SM_1000_NS12placeholders2_2E
	.align		8
        /*0100*/ 	.dword	_ZN34_INTERNAL_8e0685be_4_k_cu_09a743926thrust24THRUST_300001_SM_1000_NS12placeholders2_3E
	.align		8
        /*0108*/ 	.dword	_ZN34_INTERNAL_8e0685be_4_k_cu_09a743926thrust24THRUST_300001_SM_1000_NS12placeholders2_4E
	.align		8
        /*0110*/ 	.dword	_ZN34_INTERNAL_8e0685be_4_k_cu_09a743926thrust24THRUST_300001_SM_1000_NS12placeholders2_5E
	.align		8
        /*0118*/ 	.dword	_ZN34_INTERNAL_8e0685be_4_k_cu_09a743926thrust24THRUST_300001_SM_1000_NS12placeholders2_6E
	.align		8
        /*0120*/ 	.dword	_ZN34_INTERNAL_8e0685be_4_k_cu_09a743926thrust24THRUST_300001_SM_1000_NS12placeholders2_7E
	.align		8
        /*0128*/ 	.dword	_ZN34_INTERNAL_8e0685be_4_k_cu_09a743926thrust24THRUST_300001_SM_1000_NS12placeholders2_8E
	.align		8
        /*0130*/ 	.dword	_ZN34_INTERNAL_8e0685be_4_k_cu_09a743926thrust24THRUST_300001_SM_1000_NS12placeholders2_9E
	.align		8
        /*0138*/ 	.dword	_ZN34_INTERNAL_8e0685be_4_k_cu_09a743926thrust24THRUST_300001_SM_1000_NS12placeholders3_10E


//--------------------- .text._ZN3cub18CUB_300001_SM_10006detail6reduce28DeviceReduceSingleTileKernelINS2_10policy_hubIfj6AbsMaxE10Policy1000EPfS8_iS5_ffN4cuda3std3__410__identityEEEvT0_T1_T2_T3_T4_T6_ --------------------------
	.section	.text._ZN3cub18CUB_300001_SM_10006detail6reduce28DeviceReduceSingleTileKernelINS2_10policy_hubIfj6AbsMaxE10Policy1000EPfS8_iS5_ffN4cuda3std3__410__identityEEEvT0_T1_T2_T3_T4_T6_,"ax",@progbits
	.align	128
        .global         _ZN3cub18CUB_300001_SM_10006detail6reduce28DeviceReduceSingleTileKernelINS2_10policy_hubIfj6AbsMaxE10Policy1000EPfS8_iS5_ffN4cuda3std3__410__identityEEEvT0_T1_T2_T3_T4_T6_
        .type           _ZN3cub18CUB_300001_SM_10006detail6reduce28DeviceReduceSingleTileKernelINS2_10policy_hubIfj6AbsMaxE10Policy1000EPfS8_iS5_ffN4cuda3std3__410__identityEEEvT0_T1_T2_T3_T4_T6_,@function
        .size           _ZN3cub18CUB_300001_SM_10006detail6reduce28DeviceReduceSingleTileKernelINS2_10policy_hubIfj6AbsMaxE10Policy1000EPfS8_iS5_ffN4cuda3std3__410__identityEEEvT0_T1_T2_T3_T4_T6_,(.L_x_787 - _ZN3cub18CUB_300001_SM_10006detail6reduce28DeviceReduceSingleTileKernelINS2_10policy_hubIfj6AbsMaxE10Policy1000EPfS8_iS5_ffN4cuda3std3__410__identityEEEvT0_T1_T2_T3_T4_T6_)
        .other          _ZN3cub18CUB_300001_SM_10006detail6reduce28DeviceReduceSingleTileKernelINS2_10policy_hubIfj6AbsMaxE10Policy1000EPfS8_iS5_ffN4cuda3std3__410__identityEEEvT0_T1_T2_T3_T4_T6_,@"STO_CUDA_ENTRY STV_DEFAULT"
_ZN3cub18CUB_300001_SM_10006detail6reduce28DeviceReduceSingleTileKernelINS2_10policy_hubIfj6AbsMaxE10Policy1000EPfS8_iS5_ffN4cuda3std3__410__identityEEEvT0_T1_T2_T3_T4_T6_:
.text._ZN3cub18CUB_300001_SM_10006detail6reduce28DeviceReduceSingleTileKernelINS2_10policy_hubIfj6AbsMaxE10Policy1000EPfS8_iS5_ffN4cuda3std3__410__identityEEEvT0_T1_T2_T3_T4_T6_:
[----:B------:R-:W-:Y:S01]  /*0000*/  LDC R1, c[0x0][0x37c] ;  /* 0x0000df00ff017b82 */ /* 0x000fe20000000800 */
[----:B------:R-:W0:Y:S01]  /*0010*/  LDCU UR4, c[0x0][0x390] ;  /* 0x00007200ff0477ac */ /* 0x000e220008000800 */
[----:B------:R-:W1:Y:S01]  /*0020*/  LDCU.64 UR6, c[0x0][0x358] ;  /* 0x00006b00ff0677ac */ /* 0x000e620008000a00 */
[----:B0-----:R-:W-:-:S05]  /*0030*/  IMAD.U32 R20, RZ, RZ, UR4 ;  /* 0x00000004ff147e24 */ /* 0x001fca000f8e00ff */
[----:B------:R-:W-:-:S13]  /*0040*/  ISETP.NE.AND P0, PT, R20, RZ, PT ;  /* 0x000000ff1400720c */ /* 0x000fda0003f05270 */
[----:B-1----:R-:W-:Y:S05]  /*0050*/  @P0 BRA `(.L_x_0) ;  /* 0x00000000001c0947 */ /* 0x002fea0003800000 */
[----:B------:R-:W0:Y:S02]  /*0060*/  S2R R0, SR_TID.X ;  /* 0x0000000000007919 */ /* 0x000e240000002100 */
[----:B0-----:R-:W-:-:S13]  /*0070*/  ISETP.NE.AND P0, PT, R0, RZ, PT ;  /* 0x000000ff0000720c */ /* 0x001fda0003f05270 */
[----:B------:R-:W-:Y:S05]  /*0080*/  @P0 EXIT ;  /* 0x000000000000094d */ /* 0x000fea0003800000 */
[----:B------:R-:W0:Y:S08]  /*0090*/  LDC R5, c[0x0][0x398] ;  /* 0x0000e600ff057b82 */ /* 0x000e300000000800 */
[----:B------:R-:W0:Y:S02]  /*00a0*/  LDC.64 R2, c[0x0][0x388] ;  /* 0x0000e200ff027b82 */ /* 0x000e240000000a00 */
[----:B0-----:R-:W-:Y:S01]  /*00b0*/  STG.E desc[UR6][R2.64], R5 ;  /* 0x0000000502007986 */ /* 0x001fe2000c101906 */
[----:B------:R-:W-:Y:S05]  /*00c0*/  EXIT ;  /* 0x000000000000794d */ /* 0x000fea0003800000 */
.L_x_0:
[----:B------:R-:W0:Y:S01]  /*00d0*/  LDCU UR4, c[0x0][0x380] ;  /* 0x00007000ff0477ac */ /* 0x000e220008000800 */
[----:B------:R-:W-:Y:S01]  /*00e0*/  BSSY.RECONVERGENT B0, `(.L_x_1) ;  /* 0x000055c000007945 */ /* 0x000fe20003800200 */
[----:B0-----:R-:W-:-:S09]  /*00f0*/  ULOP3.LUT UP0, URZ, UR4, 0xf, URZ, 0xc0, !UPT ;  /* 0x0000000f04ff7892 */ /* 0x001fd2000f80c0ff */
[----:B------:R-:W-:Y:S05]  /*0100*/  BRA.U UP0, `(.L_x_2) ;  /* 0x0000002900887547 */ /* 0x000fea000b800000 */
[----:B------:R-:W-:-:S13]  /*0110*/  ISETP.GT.AND P0, PT, R20, 0xfff, PT ;  /* 0x00000fff1400780c */ /* 0x000fda0003f04270 */
[----:B------:R-:W-:Y:S05]  /*0120*/  @P0 BRA `(.L_x_3) ;  /* 0x0000001400580947 */ /* 0x000fea0003800000 */
[----:B------:R-:W0:Y:S01]  /*0130*/  S2R R7, SR_TID.X ;  /* 0x0000000000077919 */ /* 0x000e220000002100 */
[----:B------:R-:W-:Y:S01]  /*0140*/  BSSY.RECONVERGENT B1, `(.L_x_4) ;  /* 0x0000009000017945 */ /* 0x000fe20003800200 */
[----:B------:R-:W-:Y:S01]  /*0150*/  IMAD.MOV.U32 R21, RZ, RZ, RZ ;  /* 0x000000ffff157224 */ /* 0x000fe200078e00ff */
[----:B0-----:R-:W-:Y:S01]  /*0160*/  ISETP.GE.AND P0, PT, R7, R20, PT ;  /* 0x000000140700720c */ /* 0x001fe20003f06270 */
[----:B------:R-:W-:-:S12]  /*0170*/  IMAD.MOV.U32 R9, RZ, RZ, R7 ;  /* 0x000000ffff097224 */ /* 0x000fd800078e0007 */
[----:B------:R-:W-:Y:S05]  /*0180*/  @P0 BRA `(.L_x_5) ;  /* 0x0000000000100947 */ /* 0x000fea0003800000 */
[----:B------:R-:W0:Y:S02]  /*0190*/  LDC.64 R2, c[0x0][0x380] ;  /* 0x0000e000ff027b82 */ /* 0x000e240000000a00 */
[----:B0-----:R-:W-:-:S05]  /*01a0*/  IMAD.WIDE.U32 R2, R7, 0x4, R2 ;  /* 0x0000000407027825 */ /* 0x001fca00078e0002 */
[----:B------:R0:W5:Y:S01]  /*01b0*/  LDG.E.CONSTANT R21, desc[UR6][R2.64] ;  /* 0x0000000602157981 */ /* 0x000162000c1e9900 */
[----:B------:R-:W-:-:S07]  /*01c0*/  VIADD R9, R7, 0x100 ;  /* 0x0000010007097836 */ /* 0x000fce0000000000 */
.L_x_5:
[----:B------:R-:W-:Y:S05]  /*01d0*/  BSYNC.RECONVERGENT B1 ;  /* 0x0000000000017941 */ /* 0x000fea0003800200 */
.L_x_4:
[----:B------:R-:W-:Y:S01]  /*01e0*/  ISETP.GE.AND P0, PT, R9, R20, PT ;  /* 0x000000140900720c */ /* 0x000fe20003f06270 */
[----:B------:R-:W-:-:S12]  /*01f0*/  BSSY.RECONVERGENT B1, `(.L_x_6) ;  /* 0x0000091000017945 */ /* 0x000fd80003800200 */
[----:B------:R-:W-:Y:S05]  /*0200*/  @P0 BRA `(.L_x_7) ;  /* 0x00000008003c0947 */ /* 0x000fea0003800000 */
[----:B0-----:R-:W-:Y:S01]  /*0210*/  LOP3.LUT R3, RZ, R9, RZ, 0x33, !PT ;  /* 0x00000009ff037212 */ /* 0x001fe200078e33ff */
[----:B------:R-:W-:Y:S04]  /*0220*/  BSSY.RECONVERGENT B2, `(.L_x_8) ;  /* 0x0000016000027945 */ /* 0x000fe80003800200 */
[----:B------:R-:W-:-:S05]  /*0230*/  IMAD.IADD R0, R3, 0x1, R20 ;  /* 0x0000000103007824 */ /* 0x000fca00078e0214 */
[C---:B------:R-:W-:Y:S02]  /*0240*/  LOP3.LUT R2, R0.reuse, 0x300, RZ, 0xc0, !PT ;  /* 0x0000030000027812 */ /* 0x040fe400078ec0ff */
[----:B------:R-:W-:Y:S02]  /*0250*/  ISETP.GE.U32.AND P2, PT, R0, 0x300, PT ;  /* 0x000003000000780c */ /* 0x000fe40003f46070 */
[----:B------:R-:W-:-:S13]  /*0260*/  ISETP.NE.AND P0, PT, R2, 0x300, PT ;  /* 0x000003000200780c */ /* 0x000fda0003f05270 */
[----:B------:R-:W-:Y:S05]  /*0270*/  @!P0 BRA `(.L_x_9) ;  /* 0x0000000000408947 */ /* 0x000fea0003800000 */
[----:B------:R-:W0:Y:S01]  /*0280*/  LDC.64 R2, c[0x0][0x380] ;  /* 0x0000e000ff027b82 */ /* 0x000e220000000a00 */
[----:B------:R-:W-:-:S04]  /*0290*/  LEA.HI R0, R0, 0x1, RZ, 0x18 ;  /* 0x0000000100007811 */ /* 0x000fc800078fc0ff */
[----:B------:R-:W-:-:S05]  /*02a0*/  LOP3.LUT R0, R0, 0x3, RZ, 0xc0, !PT ;  /* 0x0000000300007812 */ /* 0x000fca00078ec0ff */
[----:B------:R-:W-:Y:S02]  /*02b0*/  IMAD.MOV R0, RZ, RZ, -R0 ;  /* 0x000000ffff007224 */ /* 0x000fe400078e0a00 */
[----:B0-----:R-:W-:-:S04]  /*02c0*/  IMAD.WIDE.U32 R2, R9, 0x4, R2 ;  /* 0x0000000409027825 */ /* 0x001fc800078e0002 */
[----:B------:R-:W-:-:S07]  /*02d0*/  IMAD.MOV.U32 R4, RZ, RZ, R2 ;  /* 0x000000ffff047224 */ /* 0x000fce00078e0002 */
.L_x_10:
[----:B------:R-:W-:-:S06]  /*02e0*/  IMAD.MOV.U32 R2, RZ, RZ, R4 ;  /* 0x000000ffff027224 */ /* 0x000fcc00078e0004 */
[----:B------:R0:W2:Y:S01]  /*02f0*/  LDG.E.CONSTANT R2, desc[UR6][R2.64] ;  /* 0x0000000602027981 */ /* 0x0000a2000c1e9900 */
[----:B------:R-:W-:Y:S01]  /*0300*/  VIADD R0, R0, 0x1 ;  /* 0x0000000100007836 */ /* 0x000fe20000000000 */
[----:B------:R-:W-:Y:S01]  /*0310*/  IADD3 R4, P3, PT, R4, 0x400, RZ ;  /* 0x0000040004047810 */ /* 0x000fe20007f7e0ff */
[----:B------:R-:W-:-:S03]  /*0320*/  VIADD R9, R9, 0x100 ;  /* 0x0000010009097836 */ /* 0x000fc60000000000 */
[----:B------:R-:W-:Y:S01]  /*0330*/  ISETP.NE.AND P1, PT, R0, RZ, PT ;  /* 0x000000ff0000720c */ /* 0x000fe20003f25270 */
[----:B0-----:R-:W-:Y:S01]  /*0340*/  IMAD.X R3, RZ, RZ, R3, P3 ;  /* 0x000000ffff037224 */ /* 0x001fe200018e0603 */
[----:B--2--5:R-:W-:-:S04]  /*0350*/  FSETP.GT.AND P0, PT, |R2|, |R21|, PT ;  /* 0x400000150200720b */ /* 0x024fc80003f04200 */
[----:B------:R-:W-:-:S07]  /*0360*/  FSEL R21, |R2|, |R21|, P0 ;  /* 0x4000001502157208 */ /* 0x000fce0000000200 */
[----:B------:R-:W-:Y:S05]  /*0370*/  @P1 BRA `(.L_x_10) ;  /* 0xfffffffc00d81947 */ /* 0x000fea000383ffff */
.L_x_9:
[----:B------:R-:W-:Y:S05]  /*0380*/  BSYNC.RECONVERGENT B2 ;  /* 0x0000000000027941 */ /* 0x000fea0003800200 */
.L_x_8:
[----:B------:R-:W-:Y:S05]  /*0390*/  @!P2 BRA `(.L_x_7) ;  /* 0x0000000400d8a947 */ /* 0x000fea0003800000 */
[----:B------:R-:W-:Y:S01]  /*03a0*/  IMAD.IADD R0, R20, 0x1, -R9 ;  /* 0x0000000114007824 */ /* 0x000fe200078e0a09 */
[----:B------:R-:W-:Y:S01]  /*03b0*/  BSSY.RECONVERGENT B2, `(.L_x_11) ;  /* 0x0000041000027945 */ /* 0x000fe20003800200 */
[----:B------:R-:W-:-:S03]  /*03c0*/  PLOP3.LUT P0, PT, PT, PT, PT, 0x80, 0x8 ;  /* 0x000000000008781c */ /* 0x000fc60003f0f070 */
[----:B------:R-:W-:-:S13]  /*03d0*/  ISETP.GT.AND P1, PT, R0, 0xc00, PT ;  /* 0x00000c000000780c */ /* 0x000fda0003f24270 */
[----:B------:R-:W-:Y:S05]  /*03e0*/  @!P1 BRA `(.L_x_12) ;  /* 0x0000000000f49947 */ /* 0x000fea0003800000 */
[----:B------:R-:W-:Y:S01]  /*03f0*/  PLOP3.LUT P0, PT, PT, PT, PT, 0x8, 0x80 ;  /* 0x000000000080781c */ /* 0x000fe20003f0e170 */
[----:B------:R-:W-:-:S12]  /*0400*/  VIADD R0, R20, 0xfffff400 ;  /* 0xfffff40014007836 */ /* 0x000fd80000000000 */
.L_x_13:
[----:B------:R-:W0:Y:S02]  /*0410*/  LDC.64 R2, c[0x0][0x380] ;  /* 0x0000e000ff027b82 */ /* 0x000e240000000a00 */
[----:B0-----:R-:W-:-:S05]  /*0420*/  IMAD.WIDE R22, R9, 0x4, R2 ;  /* 0x0000000409167825 */ /* 0x001fca00078e0202 */
[----:B------:R-:W2:Y:S04]  /*0430*/  LDG.E.CONSTANT R6, desc[UR6][R22.64] ;  /* 0x0000000616067981 */ /* 0x000ea8000c1e9900 */
[----:B------:R-:W3:Y:S04]  /*0440*/  LDG.E.CONSTANT R8, desc[UR6][R22.64+0x400] ;  /* 0x0004000616087981 */ /* 0x000ee8000c1e9900 */
[----:B------:R-:W4:Y:S01]  /*0450*/  LDG.E.CONSTANT R10, desc[UR6][R22.64+0x800] ;  /* 0x00080006160a7981 */ /* 0x000f22000c1e9900 */
[----:B------:R-:W-:-:S03]  /*0460*/  VIADD R27, R9, 0x400 ;  /* 0x00000400091b7836 */ /* 0x000fc60000000000 */
[----:B------:R0:W4:Y:S01]  /*0470*/  LDG.E.CONSTANT R14, desc[UR6][R22.64+0xc00] ;  /* 0x000c0006160e7981 */ /* 0x000122000c1e9900 */
[----:B------:R-:W-:-:S05]  /*0480*/  IMAD.WIDE R26, R27, 0x4, R2 ;  /* 0x000000041b1a7825 */ /* 0x000fca00078e0202 */
[----:B------:R-:W4:Y:S04]  /*0490*/  LDG.E.CONSTANT R13, desc[UR6][R26.64] ;  /* 0x000000061a0d7981 */ /* 0x000f28000c1e9900 */
[----:B------:R-:W4:Y:S04]  /*04a0*/  LDG.E.CONSTANT R12, desc[UR6][R26.64+0x400] ;  /* 0x000400061a0c7981 */ /* 0x000f28000c1e9900 */
[----:B------:R-:W4:Y:S01]  /*04b0*/  LDG.E.CONSTANT R11, desc[UR6][R26.64+0x800] ;  /* 0x000800061a0b7981 */ /* 0x000f22000c1e9900 */
[----:B------:R-:W-:-:S03]  /*04c0*/  VIADD R5, R9, 0x800 ;  /* 0x0000080009057836 */ /* 0x000fc60000000000 */
[----:B------:R-:W4:Y:S01]  /*04d0*/  LDG.E.CONSTANT R18, desc[UR6][R26.64+0xc00] ;  /* 0x000c00061a127981 */ /* 0x000f22000c1e9900 */
[----:B------:R-:W-:-:S05]  /*04e0*/  IMAD.WIDE R4, R5, 0x4, R2 ;  /* 0x0000000405047825 */ /* 0x000fca00078e0202 */
[----:B------:R-:W4:Y:S04]  /*04f0*/  LDG.E.CONSTANT R17, desc[UR6][R4.64] ;  /* 0x0000000604117981 */ /* 0x000f28000c1e9900 */
[----:B------:R-:W4:Y:S04]  /*0500*/  LDG.E.CONSTANT R16, desc[UR6][R4.64+0x400] ;  /* 0x0004000604107981 */ /* 0x000f28000c1e9900 */
[----:B------:R-:W4:Y:S01]  /*0510*/  LDG.E.CONSTANT R15, desc[UR6][R4.64+0x800] ;  /* 0x00080006040f7981 */ /* 0x000f22000c1e9900 */
[----:B0-----:R-:W-:-:S03]  /*0520*/  VIADD R23, R9, 0xc00 ;  /* 0x00000c0009177836 */ /* 0x001fc60000000000 */
[----:B------:R-:W4:Y:S01]  /*0530*/  LDG.E.CONSTANT R19, desc[UR6][R4.64+0xc00] ;  /* 0x000c000604137981 */ /* 0x000f22000c1e9900 */
[----:B------:R-:W-:-:S05]  /*0540*/  IMAD.WIDE R2, R23, 0x4, R2 ;  /* 0x0000000417027825 */ /* 0x000fca00078e0202 */
[----:B------:R-:W4:Y:S04]  /*0550*/  LDG.E.CONSTANT R24, desc[UR6][R2.64] ;  /* 0x0000000602187981 */ /* 0x000f28000c1e9900 */
[----:B------:R-:W4:Y:S04]  /*0560*/  LDG.E.CONSTANT R23, desc[UR6][R2.64+0x400] ;  /* 0x0004000602177981 */ /* 0x000f28000c1e9900 */
[----:B------:R-:W4:Y:S04]  /*0570*/  LDG.E.CONSTANT R22, desc[UR6][R2.64+0x800] ;  /* 0x0008000602167981 */ /* 0x000f28000c1e9900 */
[----:B------:R-:W4:Y:S01]  /*0580*/  LDG.E.CONSTANT R25, desc[UR6][R2.64+0xc00] ;  /* 0x000c000602197981 */ /* 0x000f22000c1e9900 */
[----:B------:R-:W-:-:S05]  /*0590*/  VIADD R9, R9, 0x1000 ;  /* 0x0000100009097836 */ /* 0x000fca0000000000 */
[----:B------:R-:W-:Y:S02]  /*05a0*/  ISETP.GE.AND P2, PT, R9, R0, PT ;  /* 0x000000000900720c */ /* 0x000fe40003f46270 */
[----:B--2--5:R-:W-:-:S04]  /*05b0*/  FSETP.GT.AND P1, PT, |R6|, |R21|, PT ;  /* 0x400000150600720b */ /* 0x024fc80003f24200 */
[----:B------:R-:W-:-:S04]  /*05c0*/  FSEL R21, |R6|, |R21|, P1 ;  /* 0x4000001506157208 */ /* 0x000fc80000800200 */
[----:B---3--:R-:W-:-:S04]  /*05d0*/  FSETP.GT.AND P1, PT, |R8|, R21, PT ;  /* 0x000000150800720b */ /* 0x008fc80003f24200 */
[----:B------:R-:W-:-:S04]  /*05e0*/  FSEL R21, |R8|, R21, P1 ;  /* 0x0000001508157208 */ /* 0x000fc80000800200 */
[----:B----4-:R-:W-:-:S04]  /*05f0*/  FSETP.GT.AND P1, PT, |R10|, R21, PT ;  /* 0x000000150a00720b */ /* 0x010fc80003f24200 */
[----:B------:R-:W-:-:S04]  /*0600*/  FSEL R21, |R10|, R21, P1 ;  /* 0x000000150a157208 */ /* 0x000fc80000800200 */
[----:B------:R-:W-:-:S04]  /*0610*/  FSETP.GT.AND P1, PT, |R14|, R21, PT ;  /* 0x000000150e00720b */ /* 0x000fc80003f24200 */
        /* <DEDUP_REMOVED lines=24> */
[----:B------:R-:W-:Y:S01]  /*07a0*/  FSEL R21, |R25|, R22, P1 ;  /* 0x0000001619157208 */ /* 0x000fe20000800200 */
[----:B------:R-:W-:Y:S08]  /*07b0*/  @!P2 BRA `(.L_x_13) ;  /* 0xfffffffc0014a947 */ /* 0x000ff0000383ffff */
.L_x_12:
[----:B------:R-:W-:Y:S05]  /*07c0*/  BSYNC.RECONVERGENT B2 ;  /* 0x0000000000027941 */ /* 0x000fea0003800200 */
.L_x_11:
[----:B------:R-:W-:Y:S01]  /*07d0*/  IMAD.IADD R0, R20, 0x1, -R9 ;  /* 0x0000000114007824 */ /* 0x000fe200078e0a09 */
[----:B------:R-:W-:Y:S04]  /*07e0*/  BSSY.RECONVERGENT B2, `(.L_x_14) ;  /* 0x0000021000027945 */ /* 0x000fe80003800200 */
[----:B------:R-:W-:-:S13]  /*07f0*/  ISETP.GT.AND P1, PT, R0, 0x400, PT ;  /* 0x000004000000780c */ /* 0x000fda0003f24270 */
[----:B------:R-:W-:Y:S05]  /*0800*/  @!P1 BRA `(.L_x_15) ;  /* 0x0000000000789947 */ /* 0x000fea0003800000 */
[----:B------:R-:W0:Y:S02]  /*0810*/  LDC.64 R4, c[0x0][0x380] ;  /* 0x0000e000ff047b82 */ /* 0x000e240000000a00 */
[----:B0-----:R-:W-:-:S05]  /*0820*/  IMAD.WIDE R2, R9, 0x4, R4 ;  /* 0x0000000409027825 */ /* 0x001fca00078e0204 */
[----:B------:R-:W2:Y:S04]  /*0830*/  LDG.E.CONSTANT R0, desc[UR6][R2.64] ;  /* 0x0000000602007981 */ /* 0x000ea8000c1e9900 */
[----:B------:R-:W3:Y:S04]  /*0840*/  LDG.E.CONSTANT R11, desc[UR6][R2.64+0x400] ;  /* 0x00040006020b7981 */ /* 0x000ee8000c1e9900 */
[----:B------:R-:W4:Y:S01]  /*0850*/  LDG.E.CONSTANT R13, desc[UR6][R2.64+0x800] ;  /* 0x00080006020d7981 */ /* 0x000f22000c1e9900 */
[----:B------:R-:W-:-:S03]  /*0860*/  VIADD R17, R9, 0x400 ;  /* 0x0000040009117836 */ /* 0x000fc60000000000 */
[----:B------:R-:W4:Y:S01]  /*0870*/  LDG.E.CONSTANT R15, desc[UR6][R2.64+0xc00] ;  /* 0x000c0006020f7981 */ /* 0x000f22000c1e9900 */
[----:B------:R-:W-:-:S05]  /*0880*/  IMAD.WIDE R4, R17, 0x4, R4 ;  /* 0x0000000411047825 */ /* 0x000fca00078e0204 */
[----:B------:R-:W4:Y:S04]  /*0890*/  LDG.E.CONSTANT R17, desc[UR6][R4.64] ;  /* 0x0000000604117981 */ /* 0x000f28000c1e9900 */
[----:B------:R-:W4:Y:S04]  /*08a0*/  LDG.E.CONSTANT R19, desc[UR6][R4.64+0x400] ;  /* 0x0004000604137981 */ /* 0x000f28000c1e9900 */
[----:B------:R-:W4:Y:S04]  /*08b0*/  LDG.E.CONSTANT R23, desc[UR6][R4.64+0x800] ;  /* 0x0008000604177981 */ /* 0x000f28000c1e9900 */
[----:B------:R-:W4:Y:S01]  /*08c0*/  LDG.E.CONSTANT R25, desc[UR6][R4.64+0xc00] ;  /* 0x000c000604197981 */ /* 0x000f22000c1e9900 */
[----:B------:R-:W-:Y:S01]  /*08d0*/  VIADD R9, R9, 0x800 ;  /* 0x0000080009097836 */ /* 0x000fe20000000000 */
        /* <DEDUP_REMOVED lines=13> */
[----:B------:R-:W-:Y:S02]  /*09b0*/  FSEL R0, |R23|, R0, P0 ;  /* 0x0000000017007208 */ /* 0x000fe40000000200 */
[----:B------:R-:W-:Y:S02]  /*09c0*/  PLOP3.LUT P0, PT, PT, PT, PT, 0x8, 0x80 ;  /* 0x000000000080781c */ /* 0x000fe40003f0e170 */
[----:B------:R-:W-:-:S04]  /*09d0*/  FSETP.GT.AND P1, PT, |R25|, R0, PT ;  /* 0x000000001900720b */ /* 0x000fc80003f24200 */
[----:B------:R-:W-:-:S09]  /*09e0*/  FSEL R21, |R25|, R0, P1 ;  /* 0x0000000019157208 */ /* 0x000fd20000800200 */
.L_x_15:
[----:B------:R-:W-:Y:S05]  /*09f0*/  BSYNC.RECONVERGENT B2 ;  /* 0x0000000000027941 */ /* 0x000fea0003800200 */
.L_x_14:
[----:B------:R-:W-:-:S13]  /*0a00*/  ISETP.LT.OR P0, PT, R9, R20, P0 ;  /* 0x000000140900720c */ /* 0x000fda0000701670 */
[----:B------:R-:W-:Y:S05]  /*0a10*/  @!P0 BRA `(.L_x_7) ;  /* 0x0000000000388947 */ /* 0x000fea0003800000 */
[----:B------:R-:W0:Y:S02]  /*0a20*/  LDC.64 R2, c[0x0][0x380] ;  /* 0x0000e000ff027b82 */ /* 0x000e240000000a00 */
[----:B0-----:R-:W-:-:S05]  /*0a30*/  IMAD.WIDE R2, R9, 0x4, R2 ;  /* 0x0000000409027825 */ /* 0x001fca00078e0202 */
[----:B------:R-:W2:Y:S04]  /*0a40*/  LDG.E.CONSTANT R0, desc[UR6][R2.64] ;  /* 0x0000000602007981 */ /* 0x000ea8000c1e9900 */
[----:B------:R-:W3:Y:S04]  /*0a50*/  LDG.E.CONSTANT R5, desc[UR6][R2.64+0x400] ;  /* 0x0004000602057981 */ /* 0x000ee8000c1e9900 */
[----:B------:R-:W4:Y:S04]  /*0a60*/  LDG.E.CONSTANT R9, desc[UR6][R2.64+0x800] ;  /* 0x0008000602097981 */ /* 0x000f28000c1e9900 */
[----:B------:R-:W4:Y:S01]  /*0a70*/  LDG.E.CONSTANT R11, desc[UR6][R2.64+0xc00] ;  /* 0x000c0006020b7981 */ /* 0x000f22000c1e9900 */
[----:B--2--5:R-:W-:-:S04]  /*0a80*/  FSETP.GT.AND P0, PT, |R0|, |R21|, PT ;  /* 0x400000150000720b */ /* 0x024fc80003f04200 */
[----:B------:R-:W-:-:S04]  /*0a90*/  FSEL R0, |R0|, |R21|, P0 ;  /* 0x4000001500007208 */ /* 0x000fc80000000200 */
[----:B---3--:R-:W-:-:S04]  /*0aa0*/  FSETP.GT.AND P0, PT, |R5|, R0, PT ;  /* 0x000000000500720b */ /* 0x008fc80003f04200 */
[----:B------:R-:W-:-:S04]  /*0ab0*/  FSEL R0, |R5|, R0, P0 ;  /* 0x0000000005007208 */ /* 0x000fc80000000200 */
[----:B----4-:R-:W-:-:S04]  /*0ac0*/  FSETP.GT.AND P0, PT, |R9|, R0, PT ;  /* 0x000000000900720b */ /* 0x010fc80003f04200 */
[----:B------:R-:W-:-:S04]  /*0ad0*/  FSEL R0, |R9|, R0, P0 ;  /* 0x0000000009007208 */ /* 0x000fc80000000200 */
[----:B------:R-:W-:-:S04]  /*0ae0*/  FSETP.GT.AND P0, PT, |R11|, R0, PT ;  /* 0x000000000b00720b */ /* 0x000fc80003f04200 */
[----:B------:R-:W-:-:S09]  /*0af0*/  FSEL R21, |R11|, R0, P0 ;  /* 0x000000000b157208 */ /* 0x000fd20000000200 */
.L_x_7:
[----:B------:R-:W-:Y:S05]  /*0b00*/  BSYNC.RECONVERGENT B1 ;  /* 0x0000000000017941 */ /* 0x000fea0003800200 */
.L_x_6:
[----:B------:R-:W-:-:S13]  /*0b10*/  ISETP.GE.AND P0, PT, R20, 0x100, PT ;  /* 0x000001001400780c */ /* 0x000fda0003f06270 */
[----:B------:R-:W-:Y:S05]  /*0b20*/  @!P0 BRA `(.L_x_16) ;  /* 0x0000000400388947 */ /* 0x000fea0003800000 */
[----:B0-----:R-:W0:Y:S01]  /*0b30*/  S2R R3, SR_LANEID ;  /* 0x0000000000037919 */ /* 0x001e220000000000 */
[----:B------:R-:W-:Y:S01]  /*0b40*/  BSSY.RECONVERGENT B1, `(.L_x_17) ;  /* 0x000000c000017945 */ /* 0x000fe20003800200 */
[----:B-----5:R1:W2:Y:S01]  /*0b50*/  SHFL.DOWN PT, R2, R21, 0x1, 0x1f ;  /* 0x08201f0015027f89 */ /* 0x0202a200000e0000 */
[C---:B0-----:R-:W-:Y:S02]  /*0b60*/  ISETP.GT.AND P3, PT, R3.reuse, 0x1e, PT ;  /* 0x0000001e0300780c */ /* 0x041fe40003f64270 */
[C---:B------:R-:W-:Y:S02]  /*0b70*/  ISETP.GT.AND P4, PT, R3.reuse, 0x1d, PT ;  /* 0x0000001d0300780c */ /* 0x040fe40003f84270 */
[C---:B------:R-:W-:Y:S02]  /*0b80*/  ISETP.GT.AND P0, PT, R3.reuse, 0x1b, PT ;  /* 0x0000001b0300780c */ /* 0x040fe40003f04270 */
[C---:B------:R-:W-:Y:S02]  /*0b90*/  ISETP.GT.AND P1, PT, R3.reuse, 0x17, PT ;  /* 0x000000170300780c */ /* 0x040fe40003f24270 */
[----:B------:R-:W-:-:S05]  /*0ba0*/  ISETP.GT.AND P2, PT, R3, 0xf, PT ;  /* 0x0000000f0300780c */ /* 0x000fca0003f44270 */
[----:B-12---:R-:W-:Y:S08]  /*0bb0*/  @P3 BRA `(.L_x_18) ;  /* 0x0000000000103947 */ /* 0x006ff00003800000 */
[C---:B------:R-:W-:Y:S01]  /*0bc0*/  FSETP.GT.AND P3, PT, |R2|.reuse, |R21|, PT ;  /* 0x400000150200720b */ /* 0x040fe20003f64200 */
[----:B------:R-:W-:Y:S01]  /*0bd0*/  FADD R0, |R21|, -RZ ;  /* 0x800000ff15007221 */ /* 0x000fe20000000200 */
[----:B------:R-:W-:-:S11]  /*0be0*/  FADD R21, |R2|, -RZ ;  /* 0x800000ff02157221 */ /* 0x000fd60000000200 */
[----:B------:R-:W-:-:S07]  /*0bf0*/  @!P3 IMAD.MOV.U32 R21, RZ, RZ, R0 ;  /* 0x000000ffff15b224 */ /* 0x000fce00078e0000 */
.L_x_18:
[----:B------:R-:W-:Y:S05]  /*0c00*/  BSYNC.RECONVERGENT B1 ;  /* 0x0000000000017941 */ /* 0x000fea0003800200 */
.L_x_17:
[----:B------:R0:W1:Y:S01]  /*0c10*/  SHFL.DOWN PT, R0, R21, 0x2, 0x1f ;  /* 0x08401f0015007f89 */ /* 0x00006200000e0000 */
[----:B------:R-:W-:Y:S04]  /*0c20*/  BSSY.RECONVERGENT B1, `(.L_x_19) ;  /* 0x0000006000017945 */ /* 0x000fe80003800200 */
[----:B------:R-:W-:Y:S05]  /*0c30*/  @P4 BRA `(.L_x_20) ;  /* 0x0000000000104947 */ /* 0x000fea0003800000 */
[C---:B-1----:R-:W-:Y:S01]  /*0c40*/  FSETP.GT.AND P3, PT, |R0|.reuse, |R21|, PT ;  /* 0x400000150000720b */ /* 0x042fe20003f64200 */
[----:B------:R-:W-:Y:S01]  /*0c50*/  FADD R2, |R21|, -RZ ;  /* 0x800000ff15027221 */ /* 0x000fe20000000200 */
[----:B0-----:R-:W-:-:S11]  /*0c60*/  FADD R21, |R0|, -RZ ;  /* 0x800000ff00157221 */ /* 0x001fd60000000200 */
[----:B------:R-:W-:-:S07]  /*0c70*/  @!P3 IMAD.MOV.U32 R21, RZ, RZ, R2 ;  /* 0x000000ffff15b224 */ /* 0x000fce00078e0002 */
.L_x_20:
[----:B------:R-:W-:Y:S05]  /*0c80*/  BSYNC.RECONVERGENT B1 ;  /* 0x0000000000017941 */ /* 0x000fea0003800200 */
.L_x_19:
[----:B-1----:R1:W2:Y:S01]  /*0c90*/  SHFL.DOWN PT, R0, R21, 0x4, 0x1f ;  /* 0x08801f0015007f89 */ /* 0x0022a200000e0000 */
[----:B------:R-:W-:Y:S04]  /*0ca0*/  BSSY.RECONVERGENT B1, `(.L_x_21) ;  /* 0x0000006000017945 */ /* 0x000fe80003800200 */
[----:B------:R-:W-:Y:S05]  /*0cb0*/  @P0 BRA `(.L_x_22) ;  /* 0x0000000000100947 */ /* 0x000fea0003800000 */
[C---:B--2---:R-:W-:Y:S01]  /*0cc0*/  FSETP.GT.AND P0, PT, |R0|.reuse, |R21|, PT ;  /* 0x400000150000720b */ /* 0x044fe20003f04200 */
[----:B------:R-:W-:Y:S01]  /*0cd0*/  FADD R2, |R21|, -RZ ;  /* 0x800000ff15027221 */ /* 0x000fe20000000200 */
[----:B01----:R-:W-:-:S11]  /*0ce0*/  FADD R21, |R0|, -RZ ;  /* 0x800000ff00157221 */ /* 0x003fd60000000200 */
[----:B------:R-:W-:-:S07]  /*0cf0*/  @!P0 IMAD.MOV.U32 R21, RZ, RZ, R2 ;  /* 0x000000ffff158224 */ /* 0x000fce00078e0002 */
.L_x_22:
[----:B------:R-:W-:Y:S05]  /*0d00*/  BSYNC.RECONVERGENT B1 ;  /* 0x0000000000017941 */ /* 0x000fea0003800200 */
.L_x_21:
[----:B--2---:R2:W3:Y:S01]  /*0d10*/  SHFL.DOWN PT, R0, R21, 0x8, 0x1f ;  /* 0x09001f0015007f89 */ /* 0x0044e200000e0000 */
[----:B------:R-:W-:Y:S04]  /*0d20*/  BSSY.RECONVERGENT B1, `(.L_x_23) ;  /* 0x0000006000017945 */ /* 0x000fe80003800200 */
[----:B------:R-:W-:Y:S05]  /*0d30*/  @P1 BRA `(.L_x_24) ;  /* 0x0000000000101947 */ /* 0x000fea0003800000 */
[C---:B---3--:R-:W-:Y:S01]  /*0d40*/  FSETP.GT.AND P0, PT, |R0|.reuse, |R21|, PT ;  /* 0x400000150000720b */ /* 0x048fe20003f04200 */
[----:B------:R-:W-:Y:S01]  /*0d50*/  FADD R2, |R21|, -RZ ;  /* 0x800000ff15027221 */ /* 0x000fe20000000200 */
[----:B012---:R-:W-:-:S11]  /*0d60*/  FADD R21, |R0|, -RZ ;  /* 0x800000ff00157221 */ /* 0x007fd60000000200 */
[----:B------:R-:W-:-:S07]  /*0d70*/  @!P0 IMAD.MOV.U32 R21, RZ, RZ, R2 ;  /* 0x000000ffff158224 */ /* 0x000fce00078e0002 */
.L_x_24:
[----:B------:R-:W-:Y:S05]  /*0d80*/  BSYNC.RECONVERGENT B1 ;  /* 0x0000000000017941 */ /* 0x000fea0003800200 */
.L_x_23:
[----:B------:R4:W0:Y:S01]  /*0d90*/  SHFL.DOWN PT, R4, R21, 0x10, 0x1f ;  /* 0x0a001f0015047f89 */ /* 0x00082200000e0000 */
[----:B------:R-:W-:Y:S04]  /*0da0*/  BSSY.RECONVERGENT B1, `(.L_x_25) ;  /* 0x000000c000017945 */ /* 0x000fe80003800200 */
[----:B------:R-:W-:Y:S05]  /*0db0*/  @P2 BRA `(.L_x_26) ;  /* 0x0000000000282947 */ /* 0x000fea0003800000 */
[----:B------:R-:W-:Y:S02]  /*0dc0*/  ISETP.NE.AND P1, PT, R3, RZ, PT ;  /* 0x000000ff0300720c */ /* 0x000fe40003f25270 */
[----:B0-----:R-:W-:-:S04]  /*0dd0*/  FSETP.GT.AND P0, PT, |R4|, |R21|, PT ;  /* 0x400000150400720b */ /* 0x001fc80003f04200 */
[----:B-12-4-:R-:W-:-:S07]  /*0de0*/  FSEL R21, |R4|, |R21|, P0 ;  /* 0x4000001504157208 */ /* 0x016fce0000000200 */
[----:B------:R-:W0:Y:S01]  /*0df0*/  @!P1 S2R R3, SR_CgaCtaId ;  /* 0x0000000000039919 */ /* 0x000e220000008800 */
[----:B------:R-:W-:Y:S02]  /*0e00*/  @!P1 MOV R2, 0x400 ;  /* 0x0000040000029802 */ /* 0x000fe40000000f00 */
[----:B---3--:R-:W-:-:S04]  /*0e10*/  @!P1 SHF.R.U32.HI R0, RZ, 0x3, R7 ;  /* 0x00000003ff009819 */ /* 0x008fc80000011607 */
[----:B------:R-:W-:Y:S02]  /*0e20*/  @!P1 LOP3.LUT R0, R0, 0x7c, RZ, 0xc0, !PT ;  /* 0x0000007c00009812 */ /* 0x000fe400078ec0ff */
[----:B0-----:R-:W-:-:S05]  /*0e30*/  @!P1 LEA R3, R3, R2, 0x18 ;  /* 0x0000000203039211 */ /* 0x001fca00078ec0ff */
[----:B------:R-:W-:-:S05]  /*0e40*/  @!P1 IMAD.IADD R0, R0, 0x1, R3 ;  /* 0x0000000100009824 */ /* 0x000fca00078e0203 */
[----:B------:R0:W-:Y:S02]  /*0e50*/  @!P1 STS [R0+0x8], R21 ;  /* 0x0000081500009388 */ /* 0x0001e40000000800 */
.L_x_26:
[----:B------:R-:W-:Y:S05]  /*0e60*/  BSYNC.RECONVERGENT B1 ;  /* 0x0000000000017941 */ /* 0x000fea0003800200 */
.L_x_25:
[----:B------:R-:W-:Y:S01]  /*0e70*/  BAR.SYNC.DEFER_BLOCKING 0x0 ;  /* 0x0000000000007b1d */ /* 0x000fe20000010000 */
[----:B------:R-:W-:-:S13]  /*0e80*/  ISETP.NE.AND P0, PT, R7, RZ, PT ;  /* 0x000000ff0700720c */ /* 0x000fda0003f05270 */
[----:B------:R-:W-:Y:S05]  /*0e90*/  @P0 BRA `(.L_x_27) ;  /* 0x0000004800000947 */ /* 0x000fea0003800000 */
[----:B------:R-:W5:Y:S01]  /*0ea0*/  S2UR UR5, SR_CgaCtaId ;  /* 0x00000000000579c3 */ /* 0x000f620000008800 */
[----:B------:R-:W-:Y:S02]  /*0eb0*/  UMOV UR4, 0x400 ;  /* 0x0000040000047882 */ /* 0x000fe40000000000 */
[----:B-----5:R-:W-:-:S09]  /*0ec0*/  ULEA UR4, UR5, UR4, 0x18 ;  /* 0x0000000405047291 */ /* 0x020fd2000f8ec0ff */
[----:B0--3--:R-:W0:Y:S04]  /*0ed0*/  LDS R0, [UR4+0xc] ;  /* 0x00000c04ff007984 */ /* 0x009e280008000800 */
[----:B------:R-:W3:Y:S04]  /*0ee0*/  LDS.128 R4, [UR4+0x10] ;  /* 0x00001004ff047984 */ /* 0x000ee80008000c00 */
[----:B------:R-:W5:Y:S01]  /*0ef0*/  LDS.64 R2, [UR4+0x20] ;  /* 0x00002004ff027984 */ /* 0x000f620008000a00 */
[----:B0-----:R-:W-:-:S04]  /*0f00*/  FSETP.GT.AND P0, PT, |R0|, |R21|, PT ;  /* 0x400000150000720b */ /* 0x001fc80003f04200 */
[----:B-12-4-:R-:W-:-:S04]  /*0f10*/  FSEL R21, |R0|, |R21|, P0 ;  /* 0x4000001500157208 */ /* 0x016fc80000000200 */
[----:B---3--:R-:W-:-:S04]  /*0f20*/  FSETP.GT.AND P0, PT, |R4|, R21, PT ;  /* 0x000000150400720b */ /* 0x008fc80003f04200 */
[----:B------:R-:W-:Y:S01]  /*0f30*/  FSEL R4, |R4|, R21, P0 ;  /* 0x0000001504047208 */ /* 0x000fe20000000200 */
[----:B-----5:R-:W-:-:S03]  /*0f40*/  FADD R21, |R3|, -RZ ;  /* 0x800000ff03157221 */ /* 0x020fc60000000200 */
        /* <DEDUP_REMOVED lines=8> */
[----:B------:R-:W-:-:S13]  /*0fd0*/  FSETP.GT.AND P0, PT, |R3|, R2, PT ;  /* 0x000000020300720b */ /* 0x000fda0003f04200 */
[----:B------:R-:W-:Y:S05]  /*0fe0*/  @P0 BRA `(.L_x_27) ;  /* 0x0000004400ac0947 */ /* 0x000fea0003800000 */
[----:B------:R-:W-:Y:S01]  /*0ff0*/  IMAD.MOV.U32 R21, RZ, RZ, R2 ;  /* 0x000000ffff157224 */ /* 0x000fe200078e0002 */
[----:B------:R-:W-:Y:S06]  /*1000*/  BRA `(.L_x_27) ;  /* 0x0000004400a47947 */ /* 0x000fec0003800000 */
.L_x_16:
[----:B------:R-:W1:Y:S01]  /*1010*/  S2R R9, SR_LANEID ;  /* 0x0000000000097919 */ /* 0x000e620000000000 */
[----:B------:R-:W-:Y:S01]  /*1020*/  LOP3.LUT R0, R7, 0x3e0, RZ, 0xc0, !PT ;  /* 0x000003e007007812 */ /* 0x000fe200078ec0ff */
[----:B------:R-:W-:Y:S03]  /*1030*/  BSSY.RECONVERGENT B1, `(.L_x_28) ;  /* 0x000001c000017945 */ /* 0x000fe60003800200 */
[----:B------:R-:W-:Y:S01]  /*1040*/  LOP3.LUT R5, RZ, R0, RZ, 0x33, !PT ;  /* 0x00000000ff057212 */ /* 0x000fe200078e33ff */
[----:B0-----:R-:W-:-:S04]  /*1050*/  VIADD R3, R0, 0x20 ;  /* 0x0000002000037836 */ /* 0x001fc80000000000 */
[----:B------:R-:W-:Y:S01]  /*1060*/  IMAD.IADD R5, R5, 0x1, R20 ;  /* 0x0000000105057824 */ /* 0x000fe200078e0214 */
[----:B------:R-:W-:-:S04]  /*1070*/  ISETP.GT.AND P1, PT, R3, R20, PT ;  /* 0x000000140300720c */ /* 0x000fc80003f24270 */
[----:B------:R-:W-:Y:S02]  /*1080*/  SEL R0, R5, 0x1f, P1 ;  /* 0x0000001f05007807 */ /* 0x000fe40000800000 */
[C---:B-1----:R-:W-:Y:S01]  /*1090*/  ISETP.NE.AND P0, PT, R9.reuse, RZ, PT ;  /* 0x000000ff0900720c */ /* 0x042fe20003f05270 */
[C---:B------:R-:W-:Y:S01]  /*10a0*/  VIADD R3, R9.reuse, 0x2 ;  /* 0x0000000209037836 */ /* 0x040fe20000000000 */
[C---:B------:R-:W-:Y:S01]  /*10b0*/  ISETP.GE.AND P5, PT, R9.reuse, R0, PT ;  /* 0x000000000900720c */ /* 0x040fe20003fa6270 */
[----:B------:R-:W-:-:S03]  /*10c0*/  VIADD R5, R9, 0x4 ;  /* 0x0000000409057836 */ /* 0x000fc60000000000 */
[-C--:B------:R-:W-:Y:S01]  /*10d0*/  ISETP.GT.AND P1, PT, R3, R0.reuse, PT ;  /* 0x000000000300720c */ /* 0x080fe20003f24270 */
[----:B------:R-:W-:Y:S01]  /*10e0*/  VIADD R3, R9, 0x8 ;  /* 0x0000000809037836 */ /* 0x000fe20000000000 */
[----:B------:R-:W-:Y:S01]  /*10f0*/  ISETP.GT.AND P2, PT, R5, R0, PT ;  /* 0x000000000500720c */ /* 0x000fe20003f44270 */
[----:B------:R-:W-:-:S03]  /*1100*/  VIADD R5, R9, 0x10 ;  /* 0x0000001009057836 */ /* 0x000fc60000000000 */
[-C--:B------:R-:W-:Y:S01]  /*1110*/  ISETP.GT.AND P3, PT, R3, R0.reuse, PT ;  /* 0x000000000300720c */ /* 0x080fe20003f64270 */
[----:B------:R-:W0:Y:S01]  /*1120*/  @!P0 S2R R11, SR_CgaCtaId ;  /* 0x00000000000b8919 */ /* 0x000e220000008800 */
[----:B------:R-:W-:Y:S02]  /*1130*/  @!P0 MOV R4, 0x400 ;  /* 0x0000040000048802 */ /* 0x000fe40000000f00 */
[----:B------:R-:W-:Y:S02]  /*1140*/  @!P0 SHF.R.U32.HI R2, RZ, 0x3, R7 ;  /* 0x00000003ff028819 */ /* 0x000fe40000011607 */
[----:B------:R-:W-:Y:S02]  /*1150*/  ISETP.GT.AND P4, PT, R5, R0, PT ;  /* 0x000000000500720c */ /* 0x000fe40003f84270 */
[----:B------:R-:W-:Y:S02]  /*1160*/  @!P0 LOP3.LUT R2, R2, 0x7c, RZ, 0xc0, !PT ;  /* 0x0000007c02028812 */ /* 0x000fe400078ec0ff */
[----:B0-----:R-:W-:-:S05]  /*1170*/  @!P0 LEA R11, R11, R4, 0x18 ;  /* 0x000000040b0b8211 */ /* 0x001fca00078ec0ff */
[----:B------:R-:W-:Y:S02]  /*1180*/  @!P0 IMAD.IADD R4, R2, 0x1, R11 ;  /* 0x0000000102048824 */ /* 0x000fe400078e020b */
[----:B-----5:R0:W1:Y:S01]  /*1190*/  SHFL.DOWN PT, R2, R21, 0x1, R0 ;  /* 0x0820000015027989 */ /* 0x02006200000e0000 */
[----:B------:R-:W-:Y:S05]  /*11a0*/  @P5 BRA `(.L_x_29) ;  /* 0x0000000000105947 */ /* 0x000fea0003800000 */
[C---:B-1----:R-:W-:Y:S01]  /*11b0*/  FSETP.GT.AND P5, PT, |R2|.reuse, |R21|, PT ;  /* 0x400000150200720b */ /* 0x042fe20003fa4200 */
[----:B------:R-:W-:Y:S01]  /*11c0*/  FADD R3, |R21|, -RZ ;  /* 0x800000ff15037221 */ /* 0x000fe20000000200 */
[----:B0-----:R-:W-:-:S11]  /*11d0*/  FADD R21, |R2|, -RZ ;  /* 0x800000ff02157221 */ /* 0x001fd60000000200 */
[----:B------:R-:W-:-:S07]  /*11e0*/  @!P5 IMAD.MOV.U32 R21, RZ, RZ, R3 ;  /* 0x000000ffff15d224 */ /* 0x000fce00078e0003 */
.L_x_29:
[----:B------:R-:W-:Y:S05]  /*11f0*/  BSYNC.RECONVERGENT B1 ;  /* 0x0000000000017941 */ /* 0x000fea0003800200 */
.L_x_28:
[----:B-1----:R1:W2:Y:S01]  /*1200*/  SHFL.DOWN PT, R2, R21, 0x2, R0 ;  /* 0x0840000015027989 */ /* 0x0022a200000e0000 */
[----:B------:R-:W-:Y:S04]  /*1210*/  BSSY.RECONVERGENT B1, `(.L_x_30) ;  /* 0x0000006000017945 */ /* 0x000fe80003800200 */
[----:B------:R-:W-:Y:S05]  /*1220*/  @P1 BRA `(.L_x_31) ;  /* 0x0000000000101947 */ /* 0x000fea0003800000 */
[C---:B--2---:R-:W-:Y:S01]  /*1230*/  FSETP.GT.AND P1, PT, |R2|.reuse, |R21|, PT ;  /* 0x400000150200720b */ /* 0x044fe20003f24200 */
[----:B------:R-:W-:Y:S01]  /*1240*/  FADD R3, |R21|, -RZ ;  /* 0x800000ff15037221 */ /* 0x000fe20000000200 */
[----:B01----:R-:W-:-:S11]  /*1250*/  FADD R21, |R2|, -RZ ;  /* 0x800000ff02157221 */ /* 0x003fd60000000200 */
[----:B------:R-:W-:-:S07]  /*1260*/  @!P1 IMAD.MOV.U32 R21, RZ, RZ, R3 ;  /* 0x000000ffff159224 */ /* 0x000fce00078e0003 */
.L_x_31:
[----:B------:R-:W-:Y:S05]  /*1270*/  BSYNC.RECONVERGENT B1 ;  /* 0x0000000000017941 */ /* 0x000fea0003800200 */
.L_x_30:
[----:B--2---:R2:W3:Y:S01]  /*1280*/  SHFL.DOWN PT, R2, R21, 0x4, R0 ;  /* 0x0880000015027989 */ /* 0x0044e200000e0000 */
[----:B------:R-:W-:Y:S04]  /*1290*/  BSSY.RECONVERGENT B1, `(.L_x_32) ;  /* 0x0000006000017945 */ /* 0x000fe80003800200 */
[----:B------:R-:W-:Y:S05]  /*12a0*/  @P2 BRA `(.L_x_33) ;  /* 0x0000000000102947 */ /* 0x000fea0003800000 */
[C---:B---3--:R-:W-:Y:S01]  /*12b0*/  FSETP.GT.AND P1, PT, |R2|.reuse, |R21|, PT ;  /* 0x400000150200720b */ /* 0x048fe20003f24200 */
[----:B------:R-:W-:Y:S01]  /*12c0*/  FADD R3, |R21|, -RZ ;  /* 0x800000ff15037221 */ /* 0x000fe20000000200 */
[----:B012---:R-:W-:-:S11]  /*12d0*/  FADD R21, |R2|, -RZ ;  /* 0x800000ff02157221 */ /* 0x007fd60000000200 */
[----:B------:R-:W-:-:S07]  /*12e0*/  @!P1 IMAD.MOV.U32 R21, RZ, RZ, R3 ;  /* 0x000000ffff159224 */ /* 0x000fce00078e0003 */
.L_x_33:
[----:B------:R-:W-:Y:S05]  /*12f0*/  BSYNC.RECONVERGENT B1 ;  /* 0x0000000000017941 */ /* 0x000fea0003800200 */
.L_x_32:
[----:B---3--:R3:W4:Y:S01]  /*1300*/  SHFL.DOWN PT, R2, R21, 0x8, R0 ;  /* 0x0900000015027989 */ /* 0x00872200000e0000 */
[----:B------:R-:W-:Y:S04]  /*1310*/  BSSY.RECONVERGENT B1, `(.L_x_34) ;  /* 0x0000006000017945 */ /* 0x000fe80003800200 */
[----:B------:R-:W-:Y:S05]  /*1320*/  @P3 BRA `(.L_x_35) ;  /* 0x0000000000103947 */ /* 0x000fea0003800000 */
[C---:B----4-:R-:W-:Y:S01]  /*1330*/  FSETP.GT.AND P1, PT, |R2|.reuse, |R21|, PT ;  /* 0x400000150200720b */ /* 0x050fe20003f24200 */
[----:B------:R-:W-:Y:S01]  /*1340*/  FADD R3, |R21|, -RZ ;  /* 0x800000ff15037221 */ /* 0x000fe20000000200 */
[----:B0123--:R-:W-:-:S11]  /*1350*/  FADD R21, |R2|, -RZ ;  /* 0x800000ff02157221 */ /* 0x00ffd60000000200 */
[----:B------:R-:W-:-:S07]  /*1360*/  @!P1 IMAD.MOV.U32 R21, RZ, RZ, R3 ;  /* 0x000000ffff159224 */ /* 0x000fce00078e0003 */
.L_x_35:
[----:B------:R-:W-:Y:S05]  /*1370*/  BSYNC.RECONVERGENT B1 ;  /* 0x0000000000017941 */ /* 0x000fea0003800200 */
.L_x_34:
[----:B0123--:R0:W1:Y:S01]  /*1380*/  SHFL.DOWN PT, R0, R21, 0x10, R0 ;  /* 0x0a00000015007989 */ /* 0x00f06200000e0000 */
[----:B------:R-:W-:Y:S04]  /*1390*/  BSSY.RECONVERGENT B1, `(.L_x_36) ;  /* 0x0000006000017945 */ /* 0x000fe80003800200 */
[----:B------:R-:W-:Y:S05]  /*13a0*/  @P4 BRA `(.L_x_37) ;  /* 0x0000000000104947 */ /* 0x000fea0003800000 */
[C---:B-1----:R-:W-:Y:S01]  /*13b0*/  FSETP.GT.AND P1, PT, |R0|.reuse, |R21|, PT ;  /* 0x400000150000720b */ /* 0x042fe20003f24200 */
[----:B----4-:R-:W-:Y:S01]  /*13c0*/  FADD R2, |R21|, -RZ ;  /* 0x800000ff15027221 */ /* 0x010fe20000000200 */
[----:B0-----:R-:W-:-:S11]  /*13d0*/  FADD R21, |R0|, -RZ ;  /* 0x800000ff00157221 */ /* 0x001fd60000000200 */
[----:B------:R-:W-:-:S07]  /*13e0*/  @!P1 IMAD.MOV.U32 R21, RZ, RZ, R2 ;  /* 0x000000ffff159224 */ /* 0x000fce00078e0002 */
.L_x_37:
[----:B------:R-:W-:Y:S05]  /*13f0*/  BSYNC.RECONVERGENT B1 ;  /* 0x0000000000017941 */ /* 0x000fea0003800200 */
.L_x_36:
[----:B------:R2:W-:Y:S01]  /*1400*/  @!P0 STS [R4+0x8], R21 ;  /* 0x0000081504008388 */ /* 0x0005e20000000800 */
[----:B------:R-:W-:Y:S01]  /*1410*/  BAR.SYNC.DEFER_BLOCKING 0x0 ;  /* 0x0000000000007b1d */ /* 0x000fe20000010000 */
[----:B------:R-:W-:-:S04]  /*1420*/  ISETP.GE.AND P0, PT, R20, 0x21, PT ;  /* 0x000000211400780c */ /* 0x000fc80003f06270 */
[----:B------:R-:W-:-:S13]  /*1430*/  ISETP.NE.OR P0, PT, R7, RZ, !P0 ;  /* 0x000000ff0700720c */ /* 0x000fda0004705670 */
[----:B--2---:R-:W-:Y:S05]  /*1440*/  @P0 BRA `(.L_x_27) ;  /* 0x0000004000940947 */ /* 0x004fea0003800000 */
[----:B------:R-:W2:Y:S01]  /*1450*/  S2UR UR5, SR_CgaCtaId ;  /* 0x00000000000579c3 */ /* 0x000ea20000008800 */
[----:B------:R-:W-:Y:S01]  /*1460*/  UMOV UR4, 0x400 ;  /* 0x0000040000047882 */ /* 0x000fe20000000000 */
[----:B------:R-:W-:Y:S01]  /*1470*/  ISETP.GE.U32.AND P1, PT, R20, 0x41, PT ;  /* 0x000000411400780c */ /* 0x000fe20003f26070 */
[----:B--2---:R-:W-:-:S09]  /*1480*/  ULEA UR4, UR5, UR4, 0x18 ;  /* 0x0000000405047291 */ /* 0x004fd2000f8ec0ff */
[----:B-1----:R-:W1:Y:S02]  /*1490*/  LDS R0, [UR4+0xc] ;  /* 0x00000c04ff007984 */ /* 0x002e640008000800 */
[----:B-1----:R-:W-:-:S04]  /*14a0*/  FSETP.GT.AND P0, PT, |R0|, |R21|, PT ;  /* 0x400000150000720b */ /* 0x002fc80003f04200 */
[----:B0-----:R-:W-:Y:S01]  /*14b0*/  FSEL R21, |R0|, |R21|, P0 ;  /* 0x4000001500157208 */ /* 0x001fe20000000200 */
[----:B------:R-:W-:Y:S08]  /*14c0*/  @!P1 BRA `(.L_x_27) ;  /* 0x0000004000749947 */ /* 0x000ff00003800000 */
[----:B------:R-:W0:Y:S01]  /*14d0*/  LDS.128 R4, [UR4+0x10] ;  /* 0x00001004ff047984 */ /* 0x000e220008000c00 */
[----:B------:R-:W-:Y:S02]  /*14e0*/  ISETP.GE.U32.AND P1, PT, R20, 0x61, PT ;  /* 0x000000611400780c */ /* 0x000fe40003f26070 */
[----:B0-----:R-:W-:-:S04]  /*14f0*/  FSETP.GT.AND P0, PT, |R4|, |R21|, PT ;  /* 0x400000150400720b */ /* 0x001fc80003f04200 */
[----:B------:R-:W-:-:S07]  /*1500*/  FSEL R21, |R4|, |R21|, P0 ;  /* 0x4000001504157208 */ /* 0x000fce0000000200 */
[----:B------:R-:W-:Y:S05]  /*1510*/  @!P1 BRA `(.L_x_27) ;  /* 0x0000004000609947 */ /* 0x000fea0003800000 */
[----:B------:R-:W-:Y:S02]  /*1520*/  ISETP.GE.U32.AND P1, PT, R20, 0x81, PT ;  /* 0x000000811400780c */ /* 0x000fe40003f26070 */
[----:B------:R-:W-:-:S04]  /*1530*/  FSETP.GT.AND P0, PT, |R5|, |R21|, PT ;  /* 0x400000150500720b */ /* 0x000fc80003f04200 */
        /* <DEDUP_REMOVED lines=10> */
[----:B----4-:R-:W0:Y:S01]  /*15e0*/  LDS.64 R2, [UR4+0x20] ;  /* 0x00002004ff027984 */ /* 0x010e220008000a00 */
[----:B------:R-:W-:Y:S02]  /*15f0*/  ISETP.GE.U32.AND P1, PT, R20, 0xe1, PT ;  /* 0x000000e11400780c */ /* 0x000fe40003f26070 */
[----:B0-----:R-:W-:-:S04]  /*1600*/  FSETP.GT.AND P0, PT, |R2|, |R21|, PT ;  /* 0x400000150200720b */ /* 0x001fc80003f04200 */
[----:B------:R-:W-:-:S07]  /*1610*/  FSEL R21, |R2|, |R21|, P0 ;  /* 0x4000001502157208 */ /* 0x000fce0000000200 */
[----:B------:R-:W-:Y:S05]  /*1620*/  @!P1 BRA `(.L_x_27) ;  /* 0x00000040001c9947 */ /* 0x000fea0003800000 */
[----:B------:R-:W-:Y:S01]  /*1630*/  FSETP.GT.AND P0, PT, |R3|, |R21|, PT ;  /* 0x400000150300720b */ /* 0x000fe20003f04200 */
[----:B------:R-:W-:Y:S01]  /*1640*/  FADD R0, |R21|, -RZ ;  /* 0x800000ff15007221 */ /* 0x000fe20000000200 */
[----:B------:R-:W-:-:S11]  /*1650*/  FADD R21, |R3|, -RZ ;  /* 0x800000ff03157221 */ /* 0x000fd60000000200 */
[----:B------:R-:W-:Y:S05]  /*1660*/  @P0 BRA `(.L_x_27) ;  /* 0x00000040000c0947 */ /* 0x000fea0003800000 */
[----:B------:R-:W-:Y:S01]  /*1670*/  IMAD.MOV.U32 R21, RZ, RZ, R0 ;  /* 0x000000ffff157224 */ /* 0x000fe200078e0000 */
[----:B------:R-:W-:Y:S06]  /*1680*/  BRA `(.L_x_27) ;  /* 0x0000004000047947 */ /* 0x000fec0003800000 */
.L_x_3:
[----:B------:R-:W0:Y:S01]  /*1690*/  S2R R0, SR_TID.X ;  /* 0x0000000000007919 */ /* 0x000e220000002100 */
[----:B------:R-:W1:Y:S01]  /*16a0*/  LDC.64 R2, c[0x0][0x380] ;  /* 0x0000e000ff027b82 */ /* 0x000e620000000a00 */
[----:B0-----:R-:W-:-:S04]  /*16b0*/  IMAD.SHL.U32 R5, R0, 0x4, RZ ;  /* 0x0000000400057824 */ /* 0x001fc800078e00ff */
[----:B-1----:R-:W-:-:S05]  /*16c0*/  IMAD.WIDE.U32 R2, R5, 0x4, R2 ;  /* 0x0000000405027825 */ /* 0x002fca00078e0002 */
[----:B------:R-:W2:Y:S04]  /*16d0*/  LDG.E.128.CONSTANT R4, desc[UR6][R2.64] ;  /* 0x0000000602047981 */ /* 0x000ea8000c1e9d00 */
[----:B------:R-:W3:Y:S04]  /*16e0*/  LDG.E.128.CONSTANT R8, desc[UR6][R2.64+0x1000] ;  /* 0x0010000602087981 */ /* 0x000ee8000c1e9d00 */
[----:B------:R-:W4:Y:S04]  /*16f0*/  LDG.E.128.CONSTANT R12, desc[UR6][R2.64+0x2000] ;  /* 0x00200006020c7981 */ /* 0x000f28000c1e9d00 */
[----:B------:R-:W5:Y:S01]  /*1700*/  LDG.E.128.CONSTANT R16, desc[UR6][R2.64+0x3000] ;  /* 0x0030000602107981 */ /* 0x000f62000c1e9d00 */
[----:B------:R-:W-:Y:S01]  /*1710*/  ISETP.GE.U32.AND P1, PT, R20, 0x2000, PT ;  /* 0x000020001400780c */ /* 0x000fe20003f26070 */
[----:B------:R-:W-:Y:S01]  /*1720*/  IMAD.MOV.U32 R23, RZ, RZ, 0x1000 ;  /* 0x00001000ff177424 */ /* 0x000fe200078e00ff */
[----:B--2---:R-:W-:-:S04]  /*1730*/  FSETP.GT.AND P0, PT, |R5|, |R4|, PT ;  /* 0x400000040500720b */ /* 0x004fc80003f04200 */
[----:B------:R-:W-:-:S04]  /*1740*/  FSEL R5, |R5|, |R4|, P0 ;  /* 0x4000000405057208 */ /* 0x000fc80000000200 */
[----:B------:R-:W-:-:S04]  /*1750*/  FSETP.GT.AND P0, PT, |R6|, R5, PT ;  /* 0x000000050600720b */ /* 0x000fc80003f04200 */
[----:B------:R-:W-:-:S04]  /*1760*/  FSEL R5, |R6|, R5, P0 ;  /* 0x0000000506057208 */ /* 0x000fc80000000200 */
[----:B------:R-:W-:-:S04]  /*1770*/  FSETP.GT.AND P0, PT, |R7|, R5, PT ;  /* 0x000000050700720b */ /* 0x000fc80003f04200 */
[----:B------:R-:W-:-:S04]  /*1780*/  FSEL R5, |R7|, R5, P0 ;  /* 0x0000000507057208 */ /* 0x000fc80000000200 */
[----:B---3--:R-:W-:-:S04]  /*1790*/  FSETP.GT.AND P0, PT, |R8|, R5, PT ;  /* 0x000000050800720b */ /* 0x008fc80003f04200 */
[----:B------:R-:W-:-:S04]  /*17a0*/  FSEL R5, |R8|, R5, P0 ;  /* 0x0000000508057208 */ /* 0x000fc80000000200 */
[----:B------:R-:W-:-:S04]  /*17b0*/  FSETP.GT.AND P0, PT, |R9|, R5, PT ;  /* 0x000000050900720b */ /* 0x000fc80003f04200 */
[----:B------:R-:W-:-:S04]  /*17c0*/  FSEL R5, |R9|, R5, P0 ;  /* 0x0000000509057208 */ /* 0x000fc80000000200 */
[----:B------:R-:W-:-:S04]  /*17d0*/  FSETP.GT.AND P0, PT, |R10|, R5, PT ;  /* 0x000000050a00720b */ /* 0x000fc80003f04200 */
[----:B------:R-:W-:-:S04]  /*17e0*/  FSEL R5, |R10|, R5, P0 ;  /* 0x000000050a057208 */ /* 0x000fc80000000200 */
[----:B------:R-:W-:-:S04]  /*17f0*/  FSETP.GT.AND P0, PT, |R11|, R5, PT ;  /* 0x000000050b00720b */ /* 0x000fc80003f04200 */
        /* <DEDUP_REMOVED lines=9> */
[----:B-----5:R-:W-:-:S04]  /*1890*/  FSETP.GT.AND P0, PT, |R16|, R5, PT ;  /* 0x000000051000720b */ /* 0x020fc80003f04200 */
        /* <DEDUP_REMOVED lines=8> */
[----:B------:R-:W0:Y:S01]  /*1920*/  LDC R24, c[0x0][0x390] ;  /* 0x0000e400ff187b82 */ /* 0x000e220000000800 */
[----:B------:R-:W-:Y:S02]  /*1930*/  VIADD R22, R20, 0xfffff000 ;  /* 0xfffff00014167836 */ /* 0x000fe40000000000 */
[----:B------:R-:W-:-:S07]  /*1940*/  IMAD.MOV.U32 R23, RZ, RZ, 0x1000 ;  /* 0x00001000ff177424 */ /* 0x000fce00078e00ff */
.L_x_40:
[----:B------:R-:W-:-:S05]  /*1950*/  IMAD.WIDE R26, R23, 0x4, R2 ;  /* 0x00000004171a7825 */ /* 0x000fca00078e0202 */
[----:B------:R-:W2:Y:S04]  /*1960*/  LDG.E.128.CONSTANT R4, desc[UR6][R26.64] ;  /* 0x000000061a047981 */ /* 0x000ea8000c1e9d00 */
[----:B------:R-:W3:Y:S04]  /*1970*/  LDG.E.128.CONSTANT R8, desc[UR6][R26.64+0x1000] ;  /* 0x001000061a087981 */ /* 0x000ee8000c1e9d00 */
[----:B------:R-:W4:Y:S04]  /*1980*/  LDG.E.128.CONSTANT R12, desc[UR6][R26.64+0x2000] ;  /* 0x002000061a0c7981 */ /* 0x000f28000c1e9d00 */
[----:B------:R-:W5:Y:S01]  /*1990*/  LDG.E.128.CONSTANT R16, desc[UR6][R26.64+0x3000] ;  /* 0x003000061a107981 */ /* 0x000f62000c1e9d00 */
[----:B0-----:R-:W-:Y:S01]  /*19a0*/  IMAD.MOV.U32 R20, RZ, RZ, R24 ;  /* 0x000000ffff147224 */ /* 0x001fe200078e0018 */
[----:B--2---:R-:W-:-:S04]  /*19b0*/  FSETP.GT.AND P0, PT, |R4|, |R21|, PT ;  /* 0x400000150400720b */ /* 0x004fc80003f04200 */
[----:B------:R-:W-:Y:S01]  /*19c0*/  FSEL R21, |R4|, |R21|, P0 ;  /* 0x4000001504157208 */ /* 0x000fe20000000200 */
[----:B------:R-:W-:-:S03]  /*19d0*/  IMAD.IADD R4, R20, 0x1, -R23 ;  /* 0x0000000114047824 */ /* 0x000fc600078e0a17 */
[CC--:B------:R-:W-:Y:S02]  /*19e0*/  FSETP.GT.AND P0, PT, |R5|.reuse, R21.reuse, PT ;  /* 0x000000150500720b */ /* 0x0c0fe40003f04200 */
[----:B------:R-:W-:Y:S02]  /*19f0*/  ISETP.GE.AND P1, PT, R4, 0x1000, PT ;  /* 0x000010000400780c */ /* 0x000fe40003f26270 */
[----:B------:R-:W-:-:S04]  /*1a00*/  FSEL R5, |R5|, R21, P0 ;  /* 0x0000001505057208 */ /* 0x000fc80000000200 */
        /* <DEDUP_REMOVED lines=29> */
[----:B------:R-:W-:-:S05]  /*1be0*/  VIADD R23, R23, 0x1000 ;  /* 0x0000100017177836 */ /* 0x000fca0000000000 */
[----:B------:R-:W-:-:S13]  /*1bf0*/  ISETP.GT.AND P0, PT, R23, R22, PT ;  /* 0x000000161700720c */ /* 0x000fda0003f04270 */
[----:B------:R-:W-:Y:S05]  /*1c00*/  @!P0 BRA `(.L_x_40) ;  /* 0xfffffffc00508947 */ /* 0x000fea000383ffff */
.L_x_38:
[----:B------:R-:W-:-:S13]  /*1c10*/  ISETP.GE.AND P0, PT, R23, R20, PT ;  /* 0x000000141700720c */ /* 0x000fda0003f06270 */
[----:B------:R-:W-:Y:S05]  /*1c20*/  @P0 BRA `(.L_x_39) ;  /* 0x0000000800880947 */ /* 0x000fea0003800000 */
[----:B------:R-:W-:Y:S01]  /*1c30*/  IMAD.IADD R9, R20, 0x1, -R23 ;  /* 0x0000000114097824 */ /* 0x000fe200078e0a17 */
[----:B------:R-:W-:Y:S04]  /*1c40*/  BSSY.RECONVERGENT B1, `(.L_x_39) ;  /* 0x00000a0000017945 */ /* 0x000fe80003800200 */
[----:B------:R-:W-:-:S13]  /*1c50*/  ISETP.GE.AND P0, PT, R0, R9, PT ;  /* 0x000000090000720c */ /* 0x000fda0003f06270 */
[----:B------:R-:W-:Y:S05]  /*1c60*/  @P0 BRA `(.L_x_41) ;  /* 0x0000000800740947 */ /* 0x000fea0003800000 */
[----:B------:R-:W-:Y:S01]  /*1c70*/  LOP3.LUT R2, RZ, R0, RZ, 0x33, !PT ;  /* 0x00000000ff027212 */ /* 0x000fe200078e33ff */
[----:B------:R-:W-:Y:S01]  /*1c80*/  BSSY.RECONVERGENT B2, `(.L_x_42) ;  /* 0x0000016000027945 */ /* 0x000fe20003800200 */
[----:B------:R-:W-:Y:S02]  /*1c90*/  IMAD.MOV.U32 R8, RZ, RZ, R0 ;  /* 0x000000ffff087224 */ /* 0x000fe400078e0000 */
[----:B------:R-:W-:-:S04]  /*1ca0*/  IADD3 R2, PT, PT, -R23, R20, R2 ;  /* 0x0000001417027210 */ /* 0x000fc80007ffe102 */
[C---:B------:R-:W-:Y:S02]  /*1cb0*/  LOP3.LUT R3, R2.reuse, 0x300, RZ, 0xc0, !PT ;  /* 0x0000030002037812 */ /* 0x040fe400078ec0ff */
[----:B------:R-:W-:Y:S02]  /*1cc0*/  ISETP.GE.U32.AND P2, PT, R2, 0x300, PT ;  /* 0x000003000200780c */ /* 0x000fe40003f46070 */
[----:B------:R-:W-:-:S13]  /*1cd0*/  ISETP.NE.AND P0, PT, R3, 0x300, PT ;  /* 0x000003000300780c */ /* 0x000fda0003f05270 */
[----:B------:R-:W-:Y:S05]  /*1ce0*/  @!P0 BRA `(.L_x_43) ;  /* 0x00000000003c8947 */ /* 0x000fea0003800000 */
[----:B------:R-:W0:Y:S01]  /*1cf0*/  LDC.64 R4, c[0x0][0x380] ;  /* 0x0000e000ff047b82 */ /* 0x000e220000000a00 */
[----:B------:R-:W-:Y:S01]  /*1d00*/  LEA.HI R2, R2, 0x1, RZ, 0x18 ;  /* 0x0000000102027811 */ /* 0x000fe200078fc0ff */
[----:B------:R-:W-:Y:S02]  /*1d10*/  IMAD.IADD R7, R0, 0x1, R23 ;  /* 0x0000000100077824 */ /* 0x000fe400078e0217 */
[----:B------:R-:W-:Y:S01]  /*1d20*/  IMAD.MOV.U32 R8, RZ, RZ, R0 ;  /* 0x000000ffff087224 */ /* 0x000fe200078e0000 */
[----:B------:R-:W-:-:S05]  /*1d30*/  LOP3.LUT R2, R2, 0x3, RZ, 0xc0, !PT ;  /* 0x0000000302027812 */ /* 0x000fca00078ec0ff */
[----:B------:R-:W-:-:S07]  /*1d40*/  IMAD.MOV R6, RZ, RZ, -R2 ;  /* 0x000000ffff067224 */ /* 0x000fce00078e0a02 */
.L_x_44:
[----:B0-----:R-:W-:-:S06]  /*1d50*/  IMAD.WIDE.U32 R2, R7, 0x4, R4 ;  /* 0x0000000407027825 */ /* 0x001fcc00078e0004 */
[----:B------:R-:W2:Y:S01]  /*1d60*/  LDG.E.CONSTANT R2, desc[UR6][R2.64] ;  /* 0x0000000602027981 */ /* 0x000ea2000c1e9900 */
[----:B------:R-:W-:Y:S02]  /*1d70*/  VIADD R6, R6, 0x1 ;  /* 0x0000000106067836 */ /* 0x000fe40000000000 */
[----:B------:R-:W-:Y:S02]  /*1d80*/  VIADD R8, R8, 0x100 ;  /* 0x0000010008087836 */ /* 0x000fe40000000000 */
[----:B------:R-:W-:Y:S01]  /*1d90*/  VIADD R7, R7, 0x100 ;  /* 0x0000010007077836 */ /* 0x000fe20000000000 */
[----:B------:R-:W-:Y:S02]  /*1da0*/  ISETP.NE.AND P1, PT, R6, RZ, PT ;  /* 0x000000ff0600720c */ /* 0x000fe40003f25270 */
[----:B--2---:R-:W-:-:S04]  /*1db0*/  FSETP.GT.AND P0, PT, |R2|, |R21|, PT ;  /* 0x400000150200720b */ /* 0x004fc80003f04200 */
[----:B------:R-:W-:-:S07]  /*1dc0*/  FSEL R21, |R2|, |R21|, P0 ;  /* 0x4000001502157208 */ /* 0x000fce0000000200 */
[----:B------:R-:W-:Y:S05]  /*1dd0*/  @P1 BRA `(.L_x_44) ;  /* 0xfffffffc00dc1947 */ /* 0x000fea000383ffff */
.L_x_43:
[----:B------:R-:W-:Y:S05]  /*1de0*/  BSYNC.RECONVERGENT B2 ;  /* 0x0000000000027941 */ /* 0x000fea0003800200 */
.L_x_42:
[----:B------:R-:W-:Y:S05]  /*1df0*/  @!P2 BRA `(.L_x_41) ;  /* 0x000000080010a947 */ /* 0x000fea0003800000 */
[----:B------:R-:W0:Y:S01]  /*1e00*/  LDCU.64 UR4, c[0x0][0x380] ;  /* 0x00007000ff0477ac */ /* 0x000e220008000a00 */
[----:B------:R-:W-:Y:S01]  /*1e10*/  IMAD.IADD R5, R9, 0x1, -R8 ;  /* 0x0000000109057824 */ /* 0x000fe200078e0a08 */
[C---:B------:R-:W-:Y:S01]  /*1e20*/  IADD3 R3, P0, PT, R8.reuse, R23, RZ ;  /* 0x0000001708037210 */ /* 0x040fe20007f1e0ff */
[----:B------:R-:W-:Y:S01]  /*1e30*/  BSSY.RECONVERGENT B2, `(.L_x_45) ;  /* 0x000004a000027945 */ /* 0x000fe20003800200 */
[----:B------:R-:W-:Y:S02]  /*1e40*/  IMAD.IADD R23, R8, 0x1, R23 ;  /* 0x0000000108177824 */ /* 0x000fe400078e0217 */
[----:B------:R-:W-:Y:S01]  /*1e50*/  ISETP.GT.AND P1, PT, R5, 0xc00, PT ;  /* 0x00000c000500780c */ /* 0x000fe20003f24270 */
[----:B------:R-:W-:Y:S01]  /*1e60*/  IMAD.X R4, RZ, RZ, RZ, P0 ;  /* 0x000000ffff047224 */ /* 0x000fe200000e06ff */
[----:B0-----:R-:W-:-:S04]  /*1e70*/  LEA R2, P0, R3, UR4, 0x2 ;  /* 0x0000000403027c11 */ /* 0x001fc8000f8010ff */
[----:B------:R-:W-:Y:S02]  /*1e80*/  LEA.HI.X R3, R3, UR5, R4, 0x2, P0 ;  /* 0x0000000503037c11 */ /* 0x000fe400080f1404 */
[----:B------:R-:W-:-:S05]  /*1e90*/  IADD3 R2, P0, PT, R2, 0x800, RZ ;  /* 0x0000080002027810 */ /* 0x000fca0007f1e0ff */
[----:B------:R-:W-:Y:S01]  /*1ea0*/  IMAD.X R3, RZ, RZ, R3, P0 ;  /* 0x000000ffff037224 */ /* 0x000fe200000e0603 */
[----:B------:R-:W-:Y:S01]  /*1eb0*/  PLOP3.LUT P0, PT, PT, PT, PT, 0x80, 0x8 ;  /* 0x000000000008781c */ /* 0x000fe20003f0f070 */
[----:B------:R-:W-:-:S12]  /*1ec0*/  @!P1 BRA `(.L_x_46) ;  /* 0x0000000400009947 */ /* 0x000fd80003800000 */
[----:B------:R-:W-:Y:S01]  /*1ed0*/  PLOP3.LUT P0, PT, PT, PT, PT, 0x8, 0x80 ;  /* 0x000000000080781c */ /* 0x000fe20003f0e170 */
[----:B------:R-:W-:-:S12]  /*1ee0*/  VIADD R11, R9, 0xfffff400 ;  /* 0xfffff400090b7836 */ /* 0x000fd80000000000 */
.L_x_47:
[----:B------:R-:W0:Y:S01]  /*1ef0*/  LDC.64 R4, c[0x0][0x380] ;  /* 0x0000e000ff047b82 */ /* 0x000e220000000a00 */
[----:B------:R-:W2:Y:S04]  /*1f00*/  LDG.E.CONSTANT R12, desc[UR6][R2.64+-0x400] ;  /* 0xfffc0006020c7981 */ /* 0x000ea8000c1e9900 */
[----:B------:R-:W3:Y:S01]  /*1f10*/  LDG.E.CONSTANT R18, desc[UR6][R2.64] ;  /* 0x0000000602127981 */ /* 0x000ee2000c1e9900 */
[----:B------:R-:W-:-:S03]  /*1f20*/  VIADD R25, R23, 0x400 ;  /* 0x0000040017197836 */ /* 0x000fc60000000000 */
[----:B------:R-:W4:Y:S04]  /*1f30*/  LDG.E.CONSTANT R17, desc[UR6][R2.64+0x400] ;  /* 0x0004000602117981 */ /* 0x000f28000c1e9900 */
[----:B------:R-:W5:Y:S04]  /*1f40*/  LDG.E.CONSTANT R15, desc[UR6][R2.64+0xc00] ;  /* 0x000c0006020f7981 */ /* 0x000f68000c1e9900 */
[----:B------:R-:W5:Y:S01]  /*1f50*/  LDG.E.CONSTANT R14, desc[UR6][R2.64+0x1000] ;  /* 0x00100006020e7981 */ /* 0x000f62000c1e9900 */
[----:B------:R-:W-:-:S03]  /*1f60*/  VIADD R19, R23, 0x800 ;  /* 0x0000080017137836 */ /* 0x000fc60000000000 */
[----:B------:R-:W5:Y:S01]  /*1f70*/  LDG.E.CONSTANT R13, desc[UR6][R2.64+0x1400] ;  /* 0x00140006020d7981 */ /* 0x000f62000c1e9900 */
[----:B0-----:R-:W-:-:S03]  /*1f80*/  IMAD.WIDE.U32 R6, R23, 0x4, R4 ;  /* 0x0000000417067825 */ /* 0x001fc600078e0004 */
[----:B------:R-:W5:Y:S04]  /*1f90*/  LDG.E.CONSTANT R22, desc[UR6][R2.64+0x1c00] ;  /* 0x001c000602167981 */ /* 0x000f68000c1e9900 */
[----:B------:R0:W2:Y:S01]  /*1fa0*/  LDG.E.CONSTANT R10, desc[UR6][R6.64] ;  /* 0x00000006060a7981 */ /* 0x0000a2000c1e9900 */
[----:B------:R-:W-:-:S03]  /*1fb0*/  IMAD.WIDE.U32 R24, R25, 0x4, R4 ;  /* 0x0000000419187825 */ /* 0x000fc600078e0004 */
[----:B------:R-:W5:Y:S04]  /*1fc0*/  LDG.E.CONSTANT R20, desc[UR6][R2.64+0x2000] ;  /* 0x0020000602147981 */ /* 0x000f68000c1e9900 */
[----:B------:R-:W5:Y:S01]  /*1fd0*/  LDG.E.CONSTANT R16, desc[UR6][R24.64] ;  /* 0x0000000618107981 */ /* 0x000f62000c1e9900 */
[----:B0-----:R-:W-:-:S03]  /*1fe0*/  IMAD.WIDE.U32 R6, R19, 0x4, R4 ;  /* 0x0000000413067825 */ /* 0x001fc600078e0004 */
[----:B------:R-:W5:Y:S04]  /*1ff0*/  LDG.E.CONSTANT R19, desc[UR6][R2.64+0x2400] ;  /* 0x0024000602137981 */ /* 0x000f68000c1e9900 */
[----:B------:R-:W5:Y:S01]  /*2000*/  LDG.E.CONSTANT R6, desc[UR6][R6.64] ;  /* 0x0000000606067981 */ /* 0x000f62000c1e9900 */
[----:B------:R-:W-:-:S03]  /*2010*/  VIADD R27, R23, 0xc00 ;  /* 0x00000c00171b7836 */ /* 0x000fc60000000000 */
[----:B------:R-:W5:Y:S01]  /*2020*/  LDG.E.CONSTANT R26, desc[UR6][R2.64+0x2c00] ;  /* 0x002c0006021a7981 */ /* 0x000f62000c1e9900 */
[----:B------:R-:W-:-:S03]  /*2030*/  IMAD.WIDE.U32 R4, R27, 0x4, R4 ;  /* 0x000000041b047825 */ /* 0x000fc600078e0004 */
[----:B------:R-:W5:Y:S04]  /*2040*/  LDG.E.CONSTANT R25, desc[UR6][R2.64+0x3000] ;  /* 0x0030000602197981 */ /* 0x000f68000c1e9900 */
[----:B------:R-:W5:Y:S04]  /*2050*/  LDG.E.CONSTANT R4, desc[UR6][R4.64] ;  /* 0x0000000604047981 */ /* 0x000f68000c1e9900 */
[----:B------:R0:W5:Y:S01]  /*2060*/  LDG.E.CONSTANT R24, desc[UR6][R2.64+0x3400] ;  /* 0x0034000602187981 */ /* 0x000162000c1e9900 */
[----:B------:R-:W-:-:S05]  /*2070*/  VIADD R8, R8, 0x1000 ;  /* 0x0000100008087836 */ /* 0x000fca0000000000 */
[----:B------:R-:W-:Y:S02]  /*2080*/  ISETP.GE.AND P2, PT, R8, R11, PT ;  /* 0x0000000b0800720c */ /* 0x000fe40003f46270 */
[----:B0-----:R-:W-:Y:S01]  /*2090*/  IADD3 R2, P3, PT, R2, 0x4000, RZ ;  /* 0x0000400002027810 */ /* 0x001fe20007f7e0ff */
[----:B------:R-:W-:-:S04]  /*20a0*/  VIADD R23, R23, 0x1000 ;  /* 0x0000100017177836 */ /* 0x000fc80000000000 */
[----:B------:R-:W-:Y:S01]  /*20b0*/  IMAD.X R3, RZ, RZ, R3, P3 ;  /* 0x000000ffff037224 */ /* 0x000fe200018e0603 */
[----:B--2---:R-:W-:-:S04]  /*20c0*/  FSETP.GT.AND P1, PT, |R10|, |R21|, PT ;  /* 0x400000150a00720b */ /* 0x004fc80003f24200 */
[----:B------:R-:W-:-:S04]  /*20d0*/  FSEL R21, |R10|, |R21|, P1 ;  /* 0x400000150a157208 */ /* 0x000fc80000800200 */
[----:B------:R-:W-:-:S04]  /*20e0*/  FSETP.GT.AND P1, PT, |R12|, R21, PT ;  /* 0x000000150c00720b */ /* 0x000fc80003f24200 */
[----:B------:R-:W-:-:S04]  /*20f0*/  FSEL R21, |R12|, R21, P1 ;  /* 0x000000150c157208 */ /* 0x000fc80000800200 */
[----:B---3--:R-:W-:-:S04]  /*2100*/  FSETP.GT.AND P1, PT, |R18|, R21, PT ;  /* 0x000000151200720b */ /* 0x008fc80003f24200 */
[----:B------:R-:W-:-:S04]  /*2110*/  FSEL R18, |R18|, R21, P1 ;  /* 0x0000001512127208 */ /* 0x000fc80000800200 */
[----:B----4-:R-:W-:-:S04]  /*2120*/  FSETP.GT.AND P1, PT, |R17|, R18, PT ;  /* 0x000000121100720b */ /* 0x010fc80003f24200 */
        /* <DEDUP_REMOVED lines=26> */
.L_x_46:
[----:B------:R-:W-:Y:S05]  /*22d0*/  BSYNC.RECONVERGENT B2 ;  /* 0x0000000000027941 */ /* 0x000fea0003800200 */
.L_x_45:
[----:B------:R-:W-:Y:S01]  /*22e0*/  IMAD.IADD R4, R9, 0x1, -R8 ;  /* 0x0000000109047824 */ /* 0x000fe200078e0a08 */
[----:B------:R-:W-:Y:S04]  /*22f0*/  BSSY.RECONVERGENT B2, `(.L_x_48) ;  /* 0x0000024000027945 */ /* 0x000fe80003800200 */
[----:B------:R-:W-:-:S13]  /*2300*/  ISETP.GT.AND P1, PT, R4, 0x400, PT ;  /* 0x000004000400780c */ /* 0x000fda0003f24270 */
[----:B------:R-:W-:Y:S05]  /*2310*/  @!P1 BRA `(.L_x_49) ;  /* 0x0000000000849947 */ /* 0x000fea0003800000 */
[----:B------:R-:W0:Y:S01]  /*2320*/  LDC.64 R6, c[0x0][0x380] ;  /* 0x0000e000ff067b82 */ /* 0x000e220000000a00 */
[----:B------:R-:W2:Y:S04]  /*2330*/  LDG.E.CONSTANT R11, desc[UR6][R2.64+-0x400] ;  /* 0xfffc0006020b7981 */ /* 0x000ea8000c1e9900 */
[----:B------:R-:W3:Y:S01]  /*2340*/  LDG.E.CONSTANT R13, desc[UR6][R2.64] ;  /* 0x00000006020d7981 */ /* 0x000ee2000c1e9900 */
[----:B------:R-:W-:-:S03]  /*2350*/  VIADD R17, R23, 0x400 ;  /* 0x0000040017117836 */ /* 0x000fc60000000000 */
[----:B------:R-:W4:Y:S04]  /*2360*/  LDG.E.CONSTANT R15, desc[UR6][R2.64+0x400] ;  /* 0x00040006020f7981 */ /* 0x000f28000c1e9900 */
[----:B------:R-:W5:Y:S04]  /*2370*/  LDG.E.CONSTANT R19, desc[UR6][R2.64+0x1000] ;  /* 0x0010000602137981 */ /* 0x000f68000c1e9900 */
[----:B------:R-:W5:Y:S01]  /*2380*/  LDG.E.CONSTANT R25, desc[UR6][R2.64+0x1400] ;  /* 0x0014000602197981 */ /* 0x000f62000c1e9900 */
[----:B0-----:R-:W-:-:S06]  /*2390*/  IMAD.WIDE.U32 R4, R23, 0x4, R6 ;  /* 0x0000000417047825 */ /* 0x001fcc00078e0006 */
[----:B------:R-:W2:Y:S01]  /*23a0*/  LDG.E.CONSTANT R4, desc[UR6][R4.64] ;  /* 0x0000000604047981 */ /* 0x000ea2000c1e9900 */
[----:B------:R-:W-:-:S03]  /*23b0*/  IMAD.WIDE.U32 R6, R17, 0x4, R6 ;  /* 0x0000000411067825 */ /* 0x000fc600078e0006 */
[----:B------:R0:W5:Y:S04]  /*23c0*/  LDG.E.CONSTANT R17, desc[UR6][R2.64+0xc00] ;  /* 0x000c000602117981 */ /* 0x000168000c1e9900 */
[----:B------:R-:W5:Y:S01]  /*23d0*/  LDG.E.CONSTANT R7, desc[UR6][R6.64] ;  /* 0x0000000606077981 */ /* 0x000f62000c1e9900 */
[----:B------:R-:W-:Y:S01]  /*23e0*/  VIADD R8, R8, 0x800 ;  /* 0x0000080008087836 */ /* 0x000fe20000000000 */
        /* <DEDUP_REMOVED lines=17> */
[CC--:B------:R-:W-:Y:S02]  /*2500*/  FSETP.GT.AND P1, PT, |R25|.reuse, R4.reuse, PT ;  /* 0x000000041900720b */ /* 0x0c0fe40003f24200 */
[----:B------:R-:W-:Y:S02]  /*2510*/  PLOP3.LUT P0, PT, PT, PT, PT, 0x8, 0x80 ;  /* 0x000000000080781c */ /* 0x000fe40003f0e170 */
[----:B------:R-:W-:-:S11]  /*2520*/  FSEL R21, |R25|, R4, P1 ;  /* 0x0000000419157208 */ /* 0x000fd60000800200 */
.L_x_49:
[----:B------:R-:W-:Y:S05]  /*2530*/  BSYNC.RECONVERGENT B2 ;  /* 0x0000000000027941 */ /* 0x000fea0003800200 */
.L_x_48:
[----:B------:R-:W-:-:S13]  /*2540*/  ISETP.LT.OR P0, PT, R8, R9, P0 ;  /* 0x000000090800720c */ /* 0x000fda0000701670 */
[----:B------:R-:W-:Y:S05]  /*2550*/  @!P0 BRA `(.L_x_41) ;  /* 0x0000000000388947 */ /* 0x000fea0003800000 */
[----:B------:R-:W0:Y:S01]  /*2560*/  LDC.64 R4, c[0x0][0x380] ;  /* 0x0000e000ff047b82 */ /* 0x000e220000000a00 */
[----:B------:R-:W2:Y:S04]  /*2570*/  LDG.E.CONSTANT R6, desc[UR6][R2.64+-0x400] ;  /* 0xfffc000602067981 */ /* 0x000ea8000c1e9900 */
[----:B------:R-:W3:Y:S04]  /*2580*/  LDG.E.CONSTANT R7, desc[UR6][R2.64] ;  /* 0x0000000602077981 */ /* 0x000ee8000c1e9900 */
[----:B------:R-:W4:Y:S01]  /*2590*/  LDG.E.CONSTANT R9, desc[UR6][R2.64+0x400] ;  /* 0x0004000602097981 */ /* 0x000f22000c1e9900 */
[----:B0-----:R-:W-:-:S06]  /*25a0*/  IMAD.WIDE.U32 R4, R23, 0x4, R4 ;  /* 0x0000000417047825 */ /* 0x001fcc00078e0004 */
[----:B------:R-:W5:Y:S02]  /*25b0*/  LDG.E.CONSTANT R4, desc[UR6][R4.64] ;  /* 0x0000000604047981 */ /* 0x000f64000c1e9900 */
[----:B-----5:R-:W-:-:S04]  /*25c0*/  FSETP.GT.AND P0, PT, |R4|, |R21|, PT ;  /* 0x400000150400720b */ /* 0x020fc80003f04200 */
[----:B------:R-:W-:-:S04]  /*25d0*/  FSEL R21, |R4|, |R21|, P0 ;  /* 0x4000001504157208 */ /* 0x000fc80000000200 */
[----:B--2---:R-:W-:-:S04]  /*25e0*/  FSETP.GT.AND P0, PT, |R6|, R21, PT ;  /* 0x000000150600720b */ /* 0x004fc80003f04200 */
[----:B------:R-:W-:-:S04]  /*25f0*/  FSEL R6, |R6|, R21, P0 ;  /* 0x0000001506067208 */ /* 0x000fc80000000200 */
[----:B---3--:R-:W-:-:S04]  /*2600*/  FSETP.GT.AND P0, PT, |R7|, R6, PT ;  /* 0x000000060700720b */ /* 0x008fc80003f04200 */
[----:B------:R-:W-:-:S04]  /*2610*/  FSEL R6, |R7|, R6, P0 ;  /* 0x0000000607067208 */ /* 0x000fc80000000200 */
[----:B----4-:R-:W-:-:S04]  /*2620*/  FSETP.GT.AND P0, PT, |R9|, R6, PT ;  /* 0x000000060900720b */ /* 0x010fc80003f04200 */
[----:B------:R-:W-:-:S09]  /*2630*/  FSEL R21, |R9|, R6, P0 ;  /* 0x0000000609157208 */ /* 0x000fd20000000200 */
.L_x_41:
[----:B------:R-:W-:Y:S05]  /*2640*/  BSYNC.RECONVERGENT B1 ;  /* 0x0000000000017941 */ /* 0x000fea0003800200 */
.L_x_39:
[----:B------:R-:W0:Y:S01]  /*2650*/  S2R R4, SR_LANEID ;  /* 0x0000000000047919 */ /* 0x000e220000000000 */
[----:B------:R-:W-:Y:S01]  /*2660*/  BSSY.RECONVERGENT B1, `(.L_x_50) ;  /* 0x000000c000017945 */ /* 0x000fe20003800200 */
[----:B------:R1:W2:Y:S01]  /*2670*/  SHFL.DOWN PT, R2, R21, 0x1, 0x1f ;  /* 0x08201f0015027f89 */ /* 0x0002a200000e0000 */
        /* <DEDUP_REMOVED lines=10> */
.L_x_51:
[----:B------:R-:W-:Y:S05]  /*2720*/  BSYNC.RECONVERGENT B1 ;  /* 0x0000000000017941 */ /* 0x000fea0003800200 */
.L_x_50:
[----:B------:R0:W1:Y:S01]  /*2730*/  SHFL.DOWN PT, R2, R21, 0x2, 0x1f ;  /* 0x08401f0015027f89 */ /* 0x00006200000e0000 */
[----:B------:R-:W-:Y:S04]  /*2740*/  BSSY.RECONVERGENT B1, `(.L_x_52) ;  /* 0x0000006000017945 */ /* 0x000fe80003800200 */
[----:B------:R-:W-:Y:S05]  /*2750*/  @P4 BRA `(.L_x_53) ;  /* 0x0000000000104947 */ /* 0x000fea0003800000 */
[C---:B-1----:R-:W-:Y:S01]  /*2760*/  FSETP.GT.AND P3, PT, |R2|.reuse, |R21|, PT ;  /* 0x400000150200720b */ /* 0x042fe20003f64200 */
[----:B------:R-:W-:Y:S01]  /*2770*/  FADD R3, |R21|, -RZ ;  /* 0x800000ff15037221 */ /* 0x000fe20000000200 */
[----:B0-----:R-:W-:-:S11]  /*2780*/  FADD R21, |R2|, -RZ ;  /* 0x800000ff02157221 */ /* 0x001fd60000000200 */
[----:B------:R-:W-:-:S07]  /*2790*/  @!P3 IMAD.MOV.U32 R21, RZ, RZ, R3 ;  /* 0x000000ffff15b224 */ /* 0x000fce00078e0003 */
.L_x_53:
[----:B------:R-:W-:Y:S05]  /*27a0*/  BSYNC.RECONVERGENT B1 ;  /* 0x0000000000017941 */ /* 0x000fea0003800200 */
.L_x_52:
[----:B-1----:R1:W2:Y:S01]  /*27b0*/  SHFL.DOWN PT, R2, R21, 0x4, 0x1f ;  /* 0x08801f0015027f89 */ /* 0x0022a200000e0000 */
[----:B------:R-:W-:Y:S04]  /*27c0*/  BSSY.RECONVERGENT B1, `(.L_x_54) ;  /* 0x0000006000017945 */ /* 0x000fe80003800200 */
[----:B------:R-:W-:Y:S05]  /*27d0*/  @P2 BRA `(.L_x_55) ;  /* 0x0000000000102947 */ /* 0x000fea0003800000 */
[C---:B--2---:R-:W-:Y:S01]  /*27e0*/  FSETP.GT.AND P2, PT, |R2|.reuse, |R21|, PT ;  /* 0x400000150200720b */ /* 0x044fe20003f44200 */
[----:B------:R-:W-:Y:S01]  /*27f0*/  FADD R3, |R21|, -RZ ;  /* 0x800000ff15037221 */ /* 0x000fe20000000200 */
[----:B01----:R-:W-:-:S11]  /*2800*/  FADD R21, |R2|, -RZ ;  /* 0x800000ff02157221 */ /* 0x003fd60000000200 */
[----:B------:R-:W-:-:S07]  /*2810*/  @!P2 IMAD.MOV.U32 R21, RZ, RZ, R3 ;  /* 0x000000ffff15a224 */ /* 0x000fce00078e0003 */
.L_x_55:
[----:B------:R-:W-:Y:S05]  /*2820*/  BSYNC.RECONVERGENT B1 ;  /* 0x0000000000017941 */ /* 0x000fea0003800200 */
.L_x_54:
[----:B--2---:R2:W3:Y:S01]  /*2830*/  SHFL.DOWN PT, R2, R21, 0x8, 0x1f ;  /* 0x09001f0015027f89 */ /* 0x0044e200000e0000 */
[----:B------:R-:W-:Y:S04]  /*2840*/  BSSY.RECONVERGENT B1, `(.L_x_56) ;  /* 0x0000006000017945 */ /* 0x000fe80003800200 */
[----:B------:R-:W-:Y:S05]  /*2850*/  @P1 BRA `(.L_x_57) ;  /* 0x0000000000101947 */ /* 0x000fea0003800000 */
[C---:B---3--:R-:W-:Y:S01]  /*2860*/  FSETP.GT.AND P1, PT, |R2|.reuse, |R21|, PT ;  /* 0x400000150200720b */ /* 0x048fe20003f24200 */
[----:B------:R-:W-:Y:S01]  /*2870*/  FADD R3, |R21|, -RZ ;  /* 0x800000ff15037221 */ /* 0x000fe20000000200 */
[----:B012---:R-:W-:-:S11]  /*2880*/  FADD R21, |R2|, -RZ ;  /* 0x800000ff02157221 */ /* 0x007fd60000000200 */
[----:B------:R-:W-:-:S07]  /*2890*/  @!P1 IMAD.MOV.U32 R21, RZ, RZ, R3 ;  /* 0x000000ffff159224 */ /* 0x000fce00078e0003 */
.L_x_57:
[----:B------:R-:W-:Y:S05]  /*28a0*/  BSYNC.RECONVERGENT B1 ;  /* 0x0000000000017941 */ /* 0x000fea0003800200 */
.L_x_56:
[----:B---3--:R3:W4:Y:S01]  /*28b0*/  SHFL.DOWN PT, R2, R21, 0x10, 0x1f ;  /* 0x0a001f0015027f89 */ /* 0x00872200000e0000 */
[----:B------:R-:W-:Y:S04]  /*28c0*/  BSSY.RECONVERGENT B1, `(.L_x_58) ;  /* 0x000000c000017945 */ /* 0x000fe80003800200 */
[----:B------:R-:W-:Y:S05]  /*28d0*/  @P0 BRA `(.L_x_59) ;  /* 0x0000000000280947 */ /* 0x000fea0003800000 */
[----:B------:R-:W-:Y:S02]  /*28e0*/  ISETP.NE.AND P1, PT, R4, RZ, PT ;  /* 0x000000ff0400720c */ /* 0x000fe40003f25270 */
[----:B----4-:R-:W-:-:S04]  /*28f0*/  FSETP.GT.AND P0, PT, |R2|, |R21|, PT ;  /* 0x400000150200720b */ /* 0x010fc80003f04200 */
[----:B0123--:R-:W-:-:S07]  /*2900*/  FSEL R21, |R2|, |R21|, P0 ;  /* 0x4000001502157208 */ /* 0x00ffce0000000200 */
[----:B------:R-:W0:Y:S01]  /*2910*/  @!P1 S2R R5, SR_CgaCtaId ;  /* 0x0000000000059919 */ /* 0x000e220000008800 */
[----:B------:R-:W-:Y:S02]  /*2920*/  @!P1 MOV R4, 0x400 ;  /* 0x0000040000049802 */ /* 0x000fe40000000f00 */
[----:B------:R-:W-:-:S04]  /*2930*/  @!P1 SHF.R.U32.HI R3, RZ, 0x3, R0 ;  /* 0x00000003ff039819 */ /* 0x000fc80000011600 */
[----:B------:R-:W-:Y:S02]  /*2940*/  @!P1 LOP3.LUT R3, R3, 0x7c, RZ, 0xc0, !PT ;  /* 0x0000007c03039812 */ /* 0x000fe400078ec0ff */
[----:B0-----:R-:W-:-:S05]  /*2950*/  @!P1 LEA R4, R5, R4, 0x18 ;  /* 0x0000000405049211 */ /* 0x001fca00078ec0ff */
[----:B------:R-:W-:-:S05]  /*2960*/  @!P1 IMAD.IADD R4, R3, 0x1, R4 ;  /* 0x0000000103049824 */ /* 0x000fca00078e0204 */
[----:B------:R0:W-:Y:S02]  /*2970*/  @!P1 STS [R4+0x8], R21 ;  /* 0x0000081504009388 */ /* 0x0001e40000000800 */
.L_x_59:
[----:B------:R-:W-:Y:S05]  /*2980*/  BSYNC.RECONVERGENT B1 ;  /* 0x0000000000017941 */ /* 0x000fea0003800200 */
.L_x_58:
[----:B------:R-:W-:Y:S01]  /*2990*/  BAR.SYNC.DEFER_BLOCKING 0x0 ;  /* 0x0000000000007b1d */ /* 0x000fe20000010000 */
[----:B------:R-:W-:-:S13]  /*29a0*/  ISETP.NE.AND P0, PT, R0, RZ, PT ;  /* 0x000000ff0000720c */ /* 0x000fda0003f05270 */
[----:B------:R-:W-:Y:S05]  /*29b0*/  @P0 BRA `(.L_x_27) ;  /* 0x0000002c00380947 */ /* 0x000fea0003800000 */
[----:B------:R-:W5:Y:S01]  /*29c0*/  S2UR UR5, SR_CgaCtaId ;  /* 0x00000000000579c3 */ /* 0x000f620000008800 */
[----:B------:R-:W-:Y:S02]  /*29d0*/  UMOV UR4, 0x400 ;  /* 0x0000040000047882 */ /* 0x000fe40000000000 */
[----:B-----5:R-:W-:-:S09]  /*29e0*/  ULEA UR4, UR5, UR4, 0x18 ;  /* 0x0000000405047291 */ /* 0x020fd2000f8ec0ff */
[----:B------:R-:W5:Y:S04]  /*29f0*/  LDS R0, [UR4+0xc] ;  /* 0x00000c04ff007984 */ /* 0x000f680008000800 */
[----:B0-----:R-:W0:Y:S04]  /*2a00*/  LDS.128 R4, [UR4+0x10] ;  /* 0x00001004ff047984 */ /* 0x001e280008000c00 */
[----:B----4-:R-:W4:Y:S01]  /*2a10*/  LDS.64 R2, [UR4+0x20] ;  /* 0x00002004ff027984 */ /* 0x010f220008000a00 */
[----:B-----5:R-:W-:-:S04]  /*2a20*/  FSETP.GT.AND P0, PT, |R0|, |R21|, PT ;  /* 0x400000150000720b */ /* 0x020fc80003f04200 */
[----:B-123--:R-:W-:-:S04]  /*2a30*/  FSEL R21, |R0|, |R21|, P0 ;  /* 0x4000001500157208 */ /* 0x00efc80000000200 */
[----:B0-----:R-:W-:-:S04]  /*2a40*/  FSETP.GT.AND P0, PT, |R4|, R21, PT ;  /* 0x000000150400720b */ /* 0x001fc80003f04200 */
[----:B------:R-:W-:Y:S01]  /*2a50*/  FSEL R4, |R4|, R21, P0 ;  /* 0x0000001504047208 */ /* 0x000fe20000000200 */
[----:B----4-:R-:W-:-:S03]  /*2a60*/  FADD R21, |R3|, -RZ ;  /* 0x800000ff03157221 */ /* 0x010fc60000000200 */
        /* <DEDUP_REMOVED lines=12> */
.L_x_2:
        /* <DEDUP_REMOVED lines=12> */
.L_x_62:
[----:B------:R-:W-:Y:S05]  /*2bf0*/  BSYNC.RECONVERGENT B1 ;  /* 0x0000000000017941 */ /* 0x000fea0003800200 */
.L_x_61:
        /* <DEDUP_REMOVED lines=16> */
.L_x_67:
        /* <DEDUP_REMOVED lines=10> */
.L_x_66:
[----:B------:R-:W-:Y:S05]  /*2da0*/  BSYNC.RECONVERGENT B2 ;  /* 0x0000000000027941 */ /* 0x000fea0003800200 */
.L_x_65:
        /* <DEDUP_REMOVED lines=8> */
.L_x_70:
        /* <DEDUP_REMOVED lines=59> */
.L_x_69:
[----:B------:R-:W-:Y:S05]  /*31e0*/  BSYNC.RECONVERGENT B2 ;  /* 0x0000000000027941 */ /* 0x000fea0003800200 */
.L_x_68:
        /* <DEDUP_REMOVED lines=34> */
.L_x_72:
[----:B------:R-:W-:Y:S05]  /*3410*/  BSYNC.RECONVERGENT B2 ;  /* 0x0000000000027941 */ /* 0x000fea0003800200 */
.L_x_71:
        /* <DEDUP_REMOVED lines=16> */
.L_x_64:
[----:B------:R-:W-:Y:S05]  /*3520*/  BSYNC.RECONVERGENT B1 ;  /* 0x0000000000017941 */ /* 0x000fea0003800200 */
.L_x_63:
        /* <DEDUP_REMOVED lines=15> */
.L_x_75:
[----:B------:R-:W-:Y:S05]  /*3620*/  BSYNC.RECONVERGENT B1 ;  /* 0x0000000000017941 */ /* 0x000fea0003800200 */
.L_x_74:
[----:B------:R0:W1:Y:S01]  /*3630*/  SHFL.DOWN PT, R0, R21, 0x2, 0x1f ;  /* 0x08401f0015007f89 */ /* 0x00006200000e0000 */
[----:B------:R-:W-:Y:S04]  /*3640*/  BSSY.RECONVERGENT B1, `(.L_x_76) ;  /* 0x0000006000017945 */ /* 0x000fe80003800200 */
[----:B------:R-:W-:Y:S05]  /*3650*/  @P4 BRA `(.L_x_77) ;  /* 0x0000000000104947 */ /* 0x000fea0003800000 */
[C---:B-1----:R-:W-:Y:S01]  /*3660*/  FSETP.GT.AND P3, PT, |R0|.reuse, |R21|, PT ;  /* 0x400000150000720b */ /* 0x042fe20003f64200 */
[----:B------:R-:W-:Y:S01]  /*3670*/  FADD R2, |R21|, -RZ ;  /* 0x800000ff15027221 */ /* 0x000fe20000000200 */
[----:B0-----:R-:W-:-:S11]  /*3680*/  FADD R21, |R0|, -RZ ;  /* 0x800000ff00157221 */ /* 0x001fd60000000200 */
[----:B------:R-:W-:-:S07]  /*3690*/  @!P3 IMAD.MOV.U32 R21, RZ, RZ, R2 ;  /* 0x000000ffff15b224 */ /* 0x000fce00078e0002 */
.L_x_77:
[----:B------:R-:W-:Y:S05]  /*36a0*/  BSYNC.RECONVERGENT B1 ;  /* 0x0000000000017941 */ /* 0x000fea0003800200 */
.L_x_76:
[----:B-1----:R1:W2:Y:S01]  /*36b0*/  SHFL.DOWN PT, R0, R21, 0x4, 0x1f ;  /* 0x08801f0015007f89 */ /* 0x0022a200000e0000 */
[----:B------:R-:W-:Y:S04]  /*36c0*/  BSSY.RECONVERGENT B1, `(.L_x_78) ;  /* 0x0000006000017945 */ /* 0x000fe80003800200 */
[----:B------:R-:W-:Y:S05]  /*36d0*/  @P2 BRA `(.L_x_79) ;  /* 0x0000000000102947 */ /* 0x000fea0003800000 */
[C---:B--2---:R-:W-:Y:S01]  /*36e0*/  FSETP.GT.AND P2, PT, |R0|.reuse, |R21|, PT ;  /* 0x400000150000720b */ /* 0x044fe20003f44200 */
[----:B------:R-:W-:Y:S01]  /*36f0*/  FADD R2, |R21|, -RZ ;  /* 0x800000ff15027221 */ /* 0x000fe20000000200 */
[----:B01----:R-:W-:-:S11]  /*3700*/  FADD R21, |R0|, -RZ ;  /* 0x800000ff00157221 */ /* 0x003fd60000000200 */
[----:B------:R-:W-:-:S07]  /*3710*/  @!P2 IMAD.MOV.U32 R21, RZ, RZ, R2 ;  /* 0x000000ffff15a224 */ /* 0x000fce00078e0002 */
.L_x_79:
[----:B------:R-:W-:Y:S05]  /*3720*/  BSYNC.RECONVERGENT B1 ;  /* 0x0000000000017941 */ /* 0x000fea0003800200 */
.L_x_78:
[----:B--2---:R2:W3:Y:S01]  /*3730*/  SHFL.DOWN PT, R0, R21, 0x8, 0x1f ;  /* 0x09001f0015007f89 */ /* 0x0044e200000e0000 */
[----:B------:R-:W-:Y:S04]  /*3740*/  BSSY.RECONVERGENT B1, `(.L_x_80) ;  /* 0x0000006000017945 */ /* 0x000fe80003800200 */
[----:B------:R-:W-:Y:S05]  /*3750*/  @P1 BRA `(.L_x_81) ;  /* 0x0000000000101947 */ /* 0x000fea0003800000 */
[C---:B---3--:R-:W-:Y:S01]  /*3760*/  FSETP.GT.AND P1, PT, |R0|.reuse, |R21|, PT ;  /* 0x400000150000720b */ /* 0x048fe20003f24200 */
[----:B------:R-:W-:Y:S01]  /*3770*/  FADD R2, |R21|, -RZ ;  /* 0x800000ff15027221 */ /* 0x000fe20000000200 */
[----:B012---:R-:W-:-:S11]  /*3780*/  FADD R21, |R0|, -RZ ;  /* 0x800000ff00157221 */ /* 0x007fd60000000200 */
[----:B------:R-:W-:-:S07]  /*3790*/  @!P1 IMAD.MOV.U32 R21, RZ, RZ, R2 ;  /* 0x000000ffff159224 */ /* 0x000fce00078e0002 */
.L_x_81:
[----:B------:R-:W-:Y:S05]  /*37a0*/  BSYNC.RECONVERGENT B1 ;  /* 0x0000000000017941 */ /* 0x000fea0003800200 */
.L_x_80:
        /* <DEDUP_REMOVED lines=13> */
.L_x_83:
[----:B------:R-:W-:Y:S05]  /*3880*/  BSYNC.RECONVERGENT B1 ;  /* 0x0000000000017941 */ /* 0x000fea0003800200 */
.L_x_82:
[----:B------:R-:W-:Y:S01]  /*3890*/  BAR.SYNC.DEFER_BLOCKING 0x0 ;  /* 0x0000000000007b1d */ /* 0x000fe20000010000 */
[----:B------:R-:W-:-:S13]  /*38a0*/  ISETP.NE.AND P0, PT, R7, RZ, PT ;  /* 0x000000ff0700720c */ /* 0x000fda0003f05270 */
[----:B------:R-:W-:Y:S05]  /*38b0*/  @P0 BRA `(.L_x_27) ;  /* 0x0000001c00780947 */ /* 0x000fea0003800000 */
[----:B------:R-:W5:Y:S01]  /*38c0*/  S2UR UR5, SR_CgaCtaId ;  /* 0x00000000000579c3 */ /* 0x000f620000008800 */
[----:B------:R-:W-:Y:S02]  /*38d0*/  UMOV UR4, 0x400 ;  /* 0x0000040000047882 */ /* 0x000fe40000000000 */
[----:B-----5:R-:W-:-:S09]  /*38e0*/  ULEA UR4, UR5, UR4, 0x18 ;  /* 0x0000000405047291 */ /* 0x020fd2000f8ec0ff */
[----:B----4-:R-:W4:Y:S04]  /*38f0*/  LDS R0, [UR4+0xc] ;  /* 0x00000c04ff007984 */ /* 0x010f280008000800 */
[----:B------:R-:W5:Y:S04]  /*3900*/  LDS.128 R4, [UR4+0x10] ;  /* 0x00001004ff047984 */ /* 0x000f680008000c00 */
[----:B0-----:R-:W0:Y:S01]  /*3910*/  LDS.64 R2, [UR4+0x20] ;  /* 0x00002004ff027984 */ /* 0x001e220008000a00 */
[----:B----4-:R-:W-:-:S04]  /*3920*/  FSETP.GT.AND P0, PT, |R0|, |R21|, PT ;  /* 0x400000150000720b */ /* 0x010fc80003f04200 */
[----:B-123--:R-:W-:-:S04]  /*3930*/  FSEL R21, |R0|, |R21|, P0 ;  /* 0x4000001500157208 */ /* 0x00efc80000000200 */
[----:B-----5:R-:W-:-:S04]  /*3940*/  FSETP.GT.AND P0, PT, |R4|, R21, PT ;  /* 0x000000150400720b */ /* 0x020fc80003f04200 */
[----:B------:R-:W-:Y:S01]  /*3950*/  FSEL R4, |R4|, R21, P0 ;  /* 0x0000001504047208 */ /* 0x000fe20000000200 */
[----:B0-----:R-:W-:-:S03]  /*3960*/  FADD R21, |R3|, -RZ ;  /* 0x800000ff03157221 */ /* 0x001fc60000000200 */
        /* <DEDUP_REMOVED lines=12> */
.L_x_73:
[----:B------:R-:W1:Y:S01]  /*3a30*/  S2R R0, SR_LANEID ;  /* 0x0000000000007919 */ /* 0x000e620000000000 */
[----:B0-----:R-:W-:Y:S01]  /*3a40*/  LOP3.LUT R2, R7, 0x3e0, RZ, 0xc0, !PT ;  /* 0x000003e007027812 */ /* 0x001fe200078ec0ff */
[----:B------:R-:W-:Y:S03]  /*3a50*/  BSSY.RECONVERGENT B1, `(.L_x_84) ;  /* 0x000001c000017945 */ /* 0x000fe60003800200 */
[----:B------:R-:W-:Y:S01]  /*3a60*/  LOP3.LUT R5, RZ, R2, RZ, 0x33, !PT ;  /* 0x00000002ff057212 */ /* 0x000fe200078e33ff */
[----:B------:R-:W-:-:S04]  /*3a70*/  VIADD R3, R2, 0x20 ;  /* 0x0000002002037836 */ /* 0x000fc80000000000 */
        /* <DEDUP_REMOVED lines=8> */
[C---:B------:R-:W-:Y:S01]  /*3b00*/  VIADD R3, R0.reuse, 0x8 ;  /* 0x0000000800037836 */ /* 0x040fe20000000000 */
        /* <DEDUP_REMOVED lines=16> */
.L_x_85:
[----:B------:R-:W-:Y:S05]  /*3c10*/  BSYNC.RECONVERGENT B1 ;  /* 0x0000000000017941 */ /* 0x000fea0003800200 */
.L_x_84:
[----:B-1----:R1:W2:Y:S01]  /*3c20*/  SHFL.DOWN PT, R0, R21, 0x2, R2 ;  /* 0x0840000015007989 */ /* 0x0022a200000e0002 */
[----:B------:R-:W-:Y:S04]  /*3c30*/  BSSY.RECONVERGENT B1, `(.L_x_86) ;  /* 0x0000006000017945 */ /* 0x000fe80003800200 */
[----:B------:R-:W-:Y:S05]  /*3c40*/  @P4 BRA `(.L_x_87) ;  /* 0x0000000000104947 */ /* 0x000fea0003800000 */
[C---:B--2---:R-:W-:Y:S01]  /*3c50*/  FSETP.GT.AND P4, PT, |R0|.reuse, |R21|, PT ;  /* 0x400000150000720b */ /* 0x044fe20003f84200 */
[----:B------:R-:W-:Y:S01]  /*3c60*/  FADD R3, |R21|, -RZ ;  /* 0x800000ff15037221 */ /* 0x000fe20000000200 */
[----:B01----:R-:W-:-:S11]  /*3c70*/  FADD R21, |R0|, -RZ ;  /* 0x800000ff00157221 */ /* 0x003fd60000000200 */
[----:B------:R-:W-:-:S07]  /*3c80*/  @!P4 IMAD.MOV.U32 R21, RZ, RZ, R3 ;  /* 0x000000ffff15c224 */ /* 0x000fce00078e0003 */
.L_x_87:
[----:B------:R-:W-:Y:S05]  /*3c90*/  BSYNC.RECONVERGENT B1 ;  /* 0x0000000000017941 */ /* 0x000fea0003800200 */
.L_x_86:
[----:B--2---:R2:W3:Y:S01]  /*3ca0*/  SHFL.DOWN PT, R0, R21, 0x4, R2 ;  /* 0x0880000015007989 */ /* 0x0044e200000e0002 */
[----:B------:R-:W-:Y:S04]  /*3cb0*/  BSSY.RECONVERGENT B1, `(.L_x_88) ;  /* 0x0000006000017945 */ /* 0x000fe80003800200 */
[----:B------:R-:W-:Y:S05]  /*3cc0*/  @P1 BRA `(.L_x_89) ;  /* 0x0000000000101947 */ /* 0x000fea0003800000 */
[C---:B---3--:R-:W-:Y:S01]  /*3cd0*/  FSETP.GT.AND P1, PT, |R0|.reuse, |R21|, PT ;  /* 0x400000150000720b */ /* 0x048fe20003f24200 */
[----:B------:R-:W-:Y:S01]  /*3ce0*/  FADD R3, |R21|, -RZ ;  /* 0x800000ff15037221 */ /* 0x000fe20000000200 */
[----:B012---:R-:W-:-:S11]  /*3cf0*/  FADD R21, |R0|, -RZ ;  /* 0x800000ff00157221 */ /* 0x007fd60000000200 */
[----:B------:R-:W-:-:S07]  /*3d00*/  @!P1 IMAD.MOV.U32 R21, RZ, RZ, R3 ;  /* 0x000000ffff159224 */ /* 0x000fce00078e0003 */
.L_x_89:
[----:B------:R-:W-:Y:S05]  /*3d10*/  BSYNC.RECONVERGENT B1 ;  /* 0x0000000000017941 */ /* 0x000fea0003800200 */
.L_x_88:
[----:B---3--:R3:W4:Y:S01]  /*3d20*/  SHFL.DOWN PT, R0, R21, 0x8, R2 ;  /* 0x0900000015007989 */ /* 0x00872200000e0002 */
[----:B------:R-:W-:Y:S04]  /*3d30*/  BSSY.RECONVERGENT B1, `(.L_x_90) ;  /* 0x0000006000017945 */ /* 0x000fe80003800200 */
[----:B------:R-:W-:Y:S05]  /*3d40*/  @P2 BRA `(.L_x_91) ;  /* 0x0000000000102947 */ /* 0x000fea0003800000 */
[C---:B----4-:R-:W-:Y:S01]  /*3d50*/  FSETP.GT.AND P1, PT, |R0|.reuse, |R21|, PT ;  /* 0x400000150000720b */ /* 0x050fe20003f24200 */
[----:B------:R-:W-:Y:S01]  /*3d60*/  FADD R3, |R21|, -RZ ;  /* 0x800000ff15037221 */ /* 0x000fe20000000200 */
[----:B0123--:R-:W-:-:S11]  /*3d70*/  FADD R21, |R0|, -RZ ;  /* 0x800000ff00157221 */ /* 0x00ffd60000000200 */
[----:B------:R-:W-:-:S07]  /*3d80*/  @!P1 IMAD.MOV.U32 R21, RZ, RZ, R3 ;  /* 0x000000ffff159224 */ /* 0x000fce00078e0003 */
.L_x_91:
[----:B------:R-:W-:Y:S05]  /*3d90*/  BSYNC.RECONVERGENT B1 ;  /* 0x0000000000017941 */ /* 0x000fea0003800200 */
.L_x_90:
[----:B----4-:R4:W0:Y:S01]  /*3da0*/  SHFL.DOWN PT, R0, R21, 0x10, R2 ;  /* 0x0a00000015007989 */ /* 0x01082200000e0002 */
[----:B------:R-:W-:Y:S04]  /*3db0*/  BSSY.RECONVERGENT B1, `(.L_x_92) ;  /* 0x0000006000017945 */ /* 0x000fe80003800200 */
[----:B------:R-:W-:Y:S05]  /*3dc0*/  @P3 BRA `(.L_x_93) ;  /* 0x0000000000103947 */ /* 0x000fea0003800000 */
[C---:B0-----:R-:W-:Y:S01]  /*3dd0*/  FSETP.GT.AND P1, PT, |R0|.reuse, |R21|, PT ;  /* 0x400000150000720b */ /* 0x041fe20003f24200 */
[----:B-1234-:R-:W-:Y:S01]  /*3de0*/  FADD R2, |R21|, -RZ ;  /* 0x800000ff15027221 */ /* 0x01efe20000000200 */
[----:B------:R-:W-:-:S11]  /*3df0*/  FADD R21, |R0|, -RZ ;  /* 0x800000ff00157221 */ /* 0x000fd60000000200 */
[----:B------:R-:W-:-:S07]  /*3e00*/  @!P1 IMAD.MOV.U32 R21, RZ, RZ, R2 ;  /* 0x000000ffff159224 */ /* 0x000fce00078e0002 */
.L_x_93:
[----:B------:R-:W-:Y:S05]  /*3e10*/  BSYNC.RECONVERGENT B1 ;  /* 0x0000000000017941 */ /* 0x000fea0003800200 */
.L_x_92:
[----:B------:R0:W-:Y:S01]  /*3e20*/  @!P0 STS [R4+0x8], R21 ;  /* 0x0000081504008388 */ /* 0x0001e20000000800 */
[----:B------:R-:W-:Y:S01]  /*3e30*/  BAR.SYNC.DEFER_BLOCKING 0x0 ;  /* 0x0000000000007b1d */ /* 0x000fe20000010000 */
[----:B------:R-:W-:-:S04]  /*3e40*/  ISETP.GE.AND P0, PT, R20, 0x21, PT ;  /* 0x000000211400780c */ /* 0x000fc80003f06270 */
[----:B------:R-:W-:-:S13]  /*3e50*/  ISETP.NE.OR P0, PT, R7, RZ, !P0 ;  /* 0x000000ff0700720c */ /* 0x000fda0004705670 */
[----:B0-----:R-:W-:Y:S05]  /*3e60*/  @P0 BRA `(.L_x_27) ;  /* 0x00000018000c0947 */ /* 0x001fea0003800000 */
[----:B------:R-:W0:Y:S01]  /*3e70*/  S2UR UR5, SR_CgaCtaId ;  /* 0x00000000000579c3 */ /* 0x000e220000008800 */
[----:B------:R-:W-:Y:S01]  /*3e80*/  UMOV UR4, 0x400 ;  /* 0x0000040000047882 */ /* 0x000fe20000000000 */
[----:B------:R-:W-:Y:S01]  /*3e90*/  ISETP.GE.U32.AND P1, PT, R20, 0x41, PT ;  /* 0x000000411400780c */ /* 0x000fe20003f26070 */
[----:B0-----:R-:W-:-:S09]  /*3ea0*/  ULEA UR4, UR5, UR4, 0x18 ;  /* 0x0000000405047291 */ /* 0x001fd2000f8ec0ff */
[----:B------:R-:W0:Y:S02]  /*3eb0*/  LDS R0, [UR4+0xc] ;  /* 0x00000c04ff007984 */ /* 0x000e240008000800 */
[----:B0-----:R-:W-:-:S04]  /*3ec0*/  FSETP.GT.AND P0, PT, |R0|, |R21|, PT ;  /* 0x400000150000720b */ /* 0x001fc80003f04200 */
[----:B-1234-:R-:W-:Y:S01]  /*3ed0*/  FSEL R21, |R0|, |R21|, P0 ;  /* 0x4000001500157208 */ /* 0x01efe20000000200 */
        /* <DEDUP_REMOVED lines=18> */
[----:B------:R-:W0:Y:S01]  /*4000*/  LDS.64 R2, [UR4+0x20] ;  /* 0x00002004ff027984 */ /* 0x000e220008000a00 */
        /* <DEDUP_REMOVED lines=10> */
.L_x_60:
[----:B------:R-:W0:Y:S01]  /*40b0*/  S2R R0, SR_TID.X ;  /* 0x0000000000007919 */ /* 0x000e220000002100 */
[----:B------:R-:W0:Y:S02]  /*40c0*/  LDC.64 R2, c[0x0][0x380] ;  /* 0x0000e000ff027b82 */ /* 0x000e240000000a00 */
[----:B0-----:R-:W-:-:S05]  /*40d0*/  IMAD.WIDE.U32 R2, R0, 0x4, R2 ;  /* 0x0000000400027825 */ /* 0x001fca00078e0002 */
[----:B------:R-:W2:Y:S04]  /*40e0*/  LDG.E.CONSTANT R19, desc[UR6][R2.64] ;  /* 0x0000000602137981 */ /* 0x000ea8000c1e9900 */
[----:B------:R-:W2:Y:S04]  /*40f0*/  LDG.E.CONSTANT R8, desc[UR6][R2.64+0x400] ;  /* 0x0004000602087981 */ /* 0x000ea8000c1e9900 */
[----:B------:R-:W3:Y:S04]  /*4100*/  LDG.E.CONSTANT R9, desc[UR6][R2.64+0x800] ;  /* 0x0008000602097981 */ /* 0x000ee8000c1e9900 */
[----:B------:R-:W4:Y:S04]  /*4110*/  LDG.E.CONSTANT R10, desc[UR6][R2.64+0xc00] ;  /* 0x000c0006020a7981 */ /* 0x000f28000c1e9900 */
[----:B------:R-:W5:Y:S04]  /*4120*/  LDG.E.CONSTANT R11, desc[UR6][R2.64+0x1000] ;  /* 0x00100006020b7981 */ /* 0x000f68000c1e9900 */
        /* <DEDUP_REMOVED lines=10> */
[----:B------:R-:W5:Y:S01]  /*41d0*/  LDG.E.CONSTANT R21, desc[UR6][R2.64+0x3c00] ;  /* 0x003c000602157981 */ /* 0x000f62000c1e9900 */
[----:B------:R-:W-:-:S02]  /*41e0*/  ISETP.GE.U32.AND P1, PT, R20, 0x2000, PT ;  /* 0x000020001400780c */ /* 0x000fc40003f26070 */
[----:B--2---:R-:W-:-:S04]  /*41f0*/  FSETP.GT.AND P0, PT, |R8|, |R19|, PT ;  /* 0x400000130800720b */ /* 0x004fc80003f04200 */
[----:B------:R-:W-:-:S04]  /*4200*/  FSEL R8, |R8|, |R19|, P0 ;  /* 0x4000001308087208 */ /* 0x000fc80000000200 */
[----:B---3--:R-:W-:-:S04]  /*4210*/  FSETP.GT.AND P0, PT, |R9|, R8, PT ;  /* 0x000000080900720b */ /* 0x008fc80003f04200 */
[----:B------:R-:W-:-:S04]  /*4220*/  FSEL R9, |R9|, R8, P0 ;  /* 0x0000000809097208 */ /* 0x000fc80000000200 */
[----:B----4-:R-:W-:-:S04]  /*4230*/  FSETP.GT.AND P0, PT, |R10|, R9, PT ;  /* 0x000000090a00720b */ /* 0x010fc80003f04200 */
[----:B------:R-:W-:-:S04]  /*4240*/  FSEL R10, |R10|, R9, P0 ;  /* 0x000000090a0a7208 */ /* 0x000fc80000000200 */
[----:B-----5:R-:W-:-:S04]  /*4250*/  FSETP.GT.AND P0, PT, |R11|, R10, PT ;  /* 0x0000000a0b00720b */ /* 0x020fc80003f04200 */
[----:B------:R-:W-:-:S04]  /*4260*/  FSEL R11, |R11|, R10, P0 ;  /* 0x0000000a0b0b7208 */ /* 0x000fc80000000200 */
[----:B------:R-:W-:-:S04]  /*4270*/  FSETP.GT.AND P0, PT, |R12|, R11, PT ;  /* 0x0000000b0c00720b */ /* 0x000fc80003f04200 */
[----:B------:R-:W-:Y:S01]  /*4280*/  FSEL R12, |R12|, R11, P0 ;  /* 0x0000000b0c0c7208 */ /* 0x000fe20000000200 */
[----:B------:R-:W-:-:S03]  /*4290*/  IMAD.MOV.U32 R11, RZ, RZ, 0x1000 ;  /* 0x00001000ff0b7424 */ /* 0x000fc600078e00ff */
        /* <DEDUP_REMOVED lines=24> */
.L_x_96:
[----:B------:R-:W-:-:S05]  /*4420*/  IMAD.WIDE R4, R11, 0x4, R2 ;  /* 0x000000040b047825 */ /* 0x000fca00078e0202 */
        /* <DEDUP_REMOVED lines=15> */
[----:B------:R1:W5:Y:S01]  /*4520*/  LDG.E.CONSTANT R19, desc[UR6][R4.64+0x3c00] ;  /* 0x003c000604137981 */ /* 0x000362000c1e9900 */
[----:B--2---:R-:W-:-:S04]  /*4530*/  FSETP.GT.AND P0, PT, |R20|, |R21|, PT ;  /* 0x400000151400720b */ /* 0x004fc80003f04200 */
[----:B------:R-:W-:Y:S01]  /*4540*/  FSEL R21, |R20|, |R21|, P0 ;  /* 0x4000001514157208 */ /* 0x000fe20000000200 */
[----:B0-----:R-:W-:-:S03]  /*4550*/  IMAD.MOV.U32 R20, RZ, RZ, R7 ;  /* 0x000000ffff147224 */ /* 0x001fc600078e0007 */
[----:B---3--:R-:W-:Y:S01]  /*4560*/  FSETP.GT.AND P0, PT, |R22|, R21, PT ;  /* 0x000000151600720b */ /* 0x008fe20003f04200 */
[----:B-1----:R-:W-:-:S03]  /*4570*/  IMAD.IADD R4, R20, 0x1, -R11 ;  /* 0x0000000114047824 */ /* 0x002fc600078e0a0b */
[----:B------:R-:W-:Y:S02]  /*4580*/  FSEL R22, |R22|, R21, P0 ;  /* 0x0000001516167208 */ /* 0x000fe40000000200 */
[----:B------:R-:W-:Y:S02]  /*4590*/  ISETP.GE.AND P1, PT, R4, 0x1000, PT ;  /* 0x000010000400780c */ /* 0x000fe40003f26270 */
        /* <DEDUP_REMOVED lines=32> */
.L_x_94:
        /* <DEDUP_REMOVED lines=20> */
.L_x_100:
        /* <DEDUP_REMOVED lines=9> */
.L_x_99:
[----:B------:R-:W-:Y:S05]  /*4970*/  BSYNC.RECONVERGENT B2 ;  /* 0x0000000000027941 */ /* 0x000fea0003800200 */
.L_x_98:
        /* <DEDUP_REMOVED lines=16> */
.L_x_103:
        /* <DEDUP_REMOVED lines=62> */
.L_x_102:
[----:B------:R-:W-:Y:S05]  /*4e60*/  BSYNC.RECONVERGENT B2 ;  /* 0x0000000000027941 */ /* 0x000fea0003800200 */
.L_x_101:
        /* <DEDUP_REMOVED lines=37> */
.L_x_105:
[----:B------:R-:W-:Y:S05]  /*50c0*/  BSYNC.RECONVERGENT B2 ;  /* 0x0000000000027941 */ /* 0x000fea0003800200 */
.L_x_104:
        /* <DEDUP_REMOVED lines=16> */
.L_x_97:
[----:B------:R-:W-:Y:S05]  /*51d0*/  BSYNC.RECONVERGENT B1 ;  /* 0x0000000000017941 */ /* 0x000fea0003800200 */
.L_x_95:
        /* <DEDUP_REMOVED lines=13> */
.L_x_107:
[----:B------:R-:W-:Y:S05]  /*52b0*/  BSYNC.RECONVERGENT B1 ;  /* 0x0000000000017941 */ /* 0x000fea0003800200 */
.L_x_106:
[----:B------:R0:W1:Y:S01]  /*52c0*/  SHFL.DOWN PT, R2, R21, 0x2, 0x1f ;  /* 0x08401f0015027f89 */ /* 0x00006200000e0000 */
[----:B------:R-:W-:Y:S04]  /*52d0*/  BSSY.RECONVERGENT B1, `(.L_x_108) ;  /* 0x0000006000017945 */ /* 0x000fe80003800200 */
[----:B------:R-:W-:Y:S05]  /*52e0*/  @P4 BRA `(.L_x_109) ;  /* 0x0000000000104947 */ /* 0x000fea0003800000 */
[C---:B-1----:R-:W-:Y:S01]  /*52f0*/  FSETP.GT.AND P3, PT, |R2|.reuse, |R21|, PT ;  /* 0x400000150200720b */ /* 0x042fe20003f64200 */
[----:B------:R-:W-:Y:S01]  /*5300*/  FADD R3, |R21|, -RZ ;  /* 0x800000ff15037221 */ /* 0x000fe20000000200 */
[----:B0-----:R-:W-:-:S11]  /*5310*/  FADD R21, |R2|, -RZ ;  /* 0x800000ff02157221 */ /* 0x001fd60000000200 */
[----:B------:R-:W-:-:S07]  /*5320*/  @!P3 IMAD.MOV.U32 R21, RZ, RZ, R3 ;  /* 0x000000ffff15b224 */ /* 0x000fce00078e0003 */
.L_x_109:
[----:B------:R-:W-:Y:S05]  /*5330*/  BSYNC.RECONVERGENT B1 ;  /* 0x0000000000017941 */ /* 0x000fea0003800200 */
.L_x_108:
[----:B-1----:R1:W2:Y:S01]  /*5340*/  SHFL.DOWN PT, R2, R21, 0x4, 0x1f ;  /* 0x08801f0015027f89 */ /* 0x0022a200000e0000 */
[----:B------:R-:W-:Y:S04]  /*5350*/  BSSY.RECONVERGENT B1, `(.L_x_110) ;  /* 0x0000006000017945 */ /* 0x000fe80003800200 */
[----:B------:R-:W-:Y:S05]  /*5360*/  @P2 BRA `(.L_x_111) ;  /* 0x0000000000102947 */ /* 0x000fea0003800000 */
[C---:B--2---:R-:W-:Y:S01]  /*5370*/  FSETP.GT.AND P2, PT, |R2|.reuse, |R21|, PT ;  /* 0x400000150200720b */ /* 0x044fe20003f44200 */
[----:B------:R-:W-:Y:S01]  /*5380*/  FADD R3, |R21|, -RZ ;  /* 0x800000ff15037221 */ /* 0x000fe20000000200 */
[----:B01----:R-:W-:-:S11]  /*5390*/  FADD R21, |R2|, -RZ ;  /* 0x800000ff02157221 */ /* 0x003fd60000000200 */
[----:B------:R-:W-:-:S07]  /*53a0*/  @!P2 IMAD.MOV.U32 R21, RZ, RZ, R3 ;  /* 0x000000ffff15a224 */ /* 0x000fce00078e0003 */
.L_x_111:
[----:B------:R-:W-:Y:S05]  /*53b0*/  BSYNC.RECONVERGENT B1 ;  /* 0x0000000000017941 */ /* 0x000fea0003800200 */
.L_x_110:
[----:B--2---:R2:W3:Y:S01]  /*53c0*/  SHFL.DOWN PT, R2, R21, 0x8, 0x1f ;  /* 0x09001f0015027f89 */ /* 0x0044e200000e0000 */
[----:B------:R-:W-:Y:S04]  /*53d0*/  BSSY.RECONVERGENT B1, `(.L_x_112) ;  /* 0x0000006000017945 */ /* 0x000fe80003800200 */
[----:B------:R-:W-:Y:S05]  /*53e0*/  @P1 BRA `(.L_x_113) ;  /* 0x0000000000101947 */ /* 0x000fea0003800000 */
[C---:B---3--:R-:W-:Y:S01]  /*53f0*/  FSETP.GT.AND P1, PT, |R2|.reuse, |R21|, PT ;  /* 0x400000150200720b */ /* 0x048fe20003f24200 */
[----:B------:R-:W-:Y:S01]  /*5400*/  FADD R3, |R21|, -RZ ;  /* 0x800000ff15037221 */ /* 0x000fe20000000200 */
[----:B012---:R-:W-:-:S11]  /*5410*/  FADD R21, |R2|, -RZ ;  /* 0x800000ff02157221 */ /* 0x007fd60000000200 */
[----:B------:R-:W-:-:S07]  /*5420*/  @!P1 IMAD.MOV.U32 R21, RZ, RZ, R3 ;  /* 0x000000ffff159224 */ /* 0x000fce00078e0003 */
.L_x_113:
[----:B------:R-:W-:Y:S05]  /*5430*/  BSYNC.RECONVERGENT B1 ;  /* 0x0000000000017941 */ /* 0x000fea0003800200 */
.L_x_112:
        /* <DEDUP_REMOVED lines=13> */
.L_x_115:
[----:B------:R-:W-:Y:S05]  /*5510*/  BSYNC.RECONVERGENT B1 ;  /* 0x0000000000017941 */ /* 0x000fea0003800200 */
.L_x_114:
        /* <DEDUP_REMOVED lines=23> */
[----:B------:R-:W-:-:S07]  /*5690*/  @!P0 IMAD.MOV.U32 R21, RZ, RZ, R2 ;  /* 0x000000ffff158224 */ /* 0x000fce00078e0002 */
.L_x_27:
[----:B------:R-:W-:Y:S05]  /*56a0*/  BSYNC.RECONVERGENT B0 ;  /* 0x0000000000007941 */ /* 0x000fea0003800200 */
.L_x_1:
[----:B01-34-:R-:W0:Y:S02]  /*56b0*/  S2R R0, SR_TID.X ;  /* 0x0000000000007919 */ /* 0x01be240000002100 */
[----:B0-----:R-:W-:-:S13]  /*56c0*/  ISETP.NE.AND P0, PT, R0, RZ, PT ;  /* 0x000000ff0000720c */ /* 0x001fda0003f05270 */
[----:B------:R-:W-:Y:S05]  /*56d0*/  @P0 EXIT ;  /* 0x000000000000094d */ /* 0x000fea0003800000 */
[----:B------:R-:W0:Y:S01]  /*56e0*/  LDCU UR4, c[0x0][0x398] ;  /* 0x00007300ff0477ac */ /* 0x000e220008000800 */
[----:B--2---:R-:W1:Y:S01]  /*56f0*/  LDC.64 R2, c[0x0][0x388] ;  /* 0x0000e200ff027b82 */ /* 0x004e620000000a00 */
[----:B0-----:R-:W-:-:S04]  /*5700*/  FSETP.GT.AND P0, PT, |R21|, |UR4|, PT ;  /* 0x4000000415007c0b */ /* 0x001fc8000bf04200 */
[----:B------:R-:W-:-:S05]  /*5710*/  FSEL R21, |R21|, |UR4|, P0 ;  /* 0x4000000415157c08 */ /* 0x000fca0008000200 */
[----:B-1----:R-:W-:Y:S01]  /*5720*/  STG.E desc[UR6][R2.64], R21 ;  /* 0x0000001502007986 */ /* 0x002fe2000c101906 */
[----:B------:R-:W-:Y:S05]  /*5730*/  EXIT ;  /* 0x000000000000794d */ /* 0x000fea0003800000 */
.L_x_116:
[----:B------:R-:W-:-:S00]  /*5740*/  BRA `(.L_x_116) ;  /* 0xfffffffc00fc7947 */ /* 0x000fc0000383ffff */
[----:B------:R-:W-:-:S00]  /*5750*/  NOP ;  /* 0x0000000000007918 */ /* 0x000fc00000000000 */
        /* <DEDUP_REMOVED lines=10> */
.L_x_787:


//--------------------- .text._ZN3cub18CUB_300001_SM_10006detail6reduce18DeviceReduceKernelINS2_10policy_hubIfj6AbsMaxE10Policy1000EPfjS5_fN4cuda3std3__410__identityEEEvT0_PT3_T1_NS0_13GridEvenShareISG_EET2_T4_ --------------------------
	.section	.text._ZN3cub18CUB_300001_SM_10006detail6reduce18DeviceReduceKernelINS2_10policy_hubIfj6AbsMaxE10Policy1000EPfjS5_fN4cuda3std3__410__identityEEEvT0_PT3_T1_NS0_13GridEvenShareISG_EET2_T4_,"ax",@progbits
	.align	128
        .global         _ZN3cub18CUB_300001_SM_10006detail6reduce18DeviceReduceKernelINS2_10policy_hubIfj6AbsMaxE10Policy1000EPfjS5_fN4cuda3std3__410__identityEEEvT0_PT3_T1_NS0_13GridEvenShareISG_EET2_T4_
        .type           _ZN3cub18CUB_300001_SM_10006detail6reduce18DeviceReduceKernelINS2_10policy_hubIfj6AbsMaxE10Policy1000EPfjS5_fN4cuda3std3__410__identityEEEvT0_PT3_T1_NS0_13GridEvenShareISG_EET2_T4_,@function
        .size           _ZN3cub18CUB_300001_SM_10006detail6reduce18DeviceReduceKernelINS2_10policy_hubIfj6AbsMaxE10Policy1000EPfjS5_fN4cuda3std3__410__identityEEEvT0_PT3_T1_NS0_13GridEvenShareISG_EET2_T4_,(.L_x_788 - _ZN3cub18CUB_300001_SM_10006detail6reduce18DeviceReduceKernelINS2_10policy_hubIfj6AbsMaxE10Policy1000EPfjS5_fN4cuda3std3__410__identityEEEvT0_PT3_T1_NS0_13GridEvenShareISG_EET2_T4_)
        .other          _ZN3cub18CUB_300001_SM_10006detail6reduce18DeviceReduceKernelINS2_10policy_hubIfj6AbsMaxE10Policy1000EPfjS5_fN4cuda3std3__410__identityEEEvT0_PT3_T1_NS0_13GridEvenShareISG_EET2_T4_,@"STO_CUDA_ENTRY STV_DEFAULT"
_ZN3cub18CUB_300001_SM_10006detail6reduce18DeviceReduceKernelINS2_10policy_hubIfj6AbsMaxE10Policy1000EPfjS5_fN4cuda3std3__410__identityEEEvT0_PT3_T1_NS0_13GridEvenShareISG_EET2_T4_:
.text._ZN3cub18CUB_300001_SM_10006detail6reduce18DeviceReduceKernelINS2_10policy_hubIfj6AbsMaxE10Policy1000EPfjS5_fN4cuda3std3__410__identityEEEvT0_PT3_T1_NS0_13GridEvenShareISG_EET2_T4_:
[----:B------:R-:W-:Y:S01]  /*0000*/  LDC R1, c[0x0][0x37c] ;  /* 0x0000df00ff017b82 */ /* 0x000fe20000000800 */
[----:B------:R-:W0:Y:S01]  /*0010*/  S2R R0, SR_CTAID.X ;  /* 0x0000000000007919 */ /* 0x000e220000002500 */
[----:B------:R-:W1:Y:S01]  /*0020*/  LDCU UR4, c[0x0][0x380] ;  /* 0x00007000ff0477ac */ /* 0x000e620008000800 */
[----:B------:R-:W-:Y:S01]  /*0030*/  BSSY.RECONVERGENT B0, `(.L_x_117) ;  /* 0x00003fc000007945 */ /* 0x000fe20003800200 */
[----:B------:R-:W2:Y:S01]  /*0040*/  LDCU UR5, c[0x0][0x3ac] ;  /* 0x00007580ff0577ac */ /* 0x000ea20008000800 */
[----:B------:R-:W3:Y:S01]  /*0050*/  LDCU.64 UR8, c[0x0][0x358] ;  /* 0x00006b00ff0877ac */ /* 0x000ee20008000a00 */
[----:B-1----:R-:W-:Y:S02]  /*0060*/  ULOP3.LUT UP0, URZ, UR4, 0xf, URZ, 0xc0, !UPT ;  /* 0x0000000f04ff7892 */ /* 0x002fe4000f80c0ff */
[----:B--2---:R-:W-:Y:S01]  /*0070*/  USHF.L.U32 UR5, UR5, 0xc, URZ ;  /* 0x0000000c05057899 */ /* 0x004fe200080006ff */
[----:B0-----:R-:W-:-:S06]  /*0080*/  IMAD.SHL.U32 R3, R0, 0x1000, RZ ;  /* 0x0000100000037824 */ /* 0x001fcc00078e00ff */
[----:B---3--:R-:W-:Y:S05]  /*0090*/  BRA.U UP0, `(.L_x_118) ;  /* 0x0000001d00bc7547 */ /* 0x008fea000b800000 */
[----:B------:R-:W0:Y:S02]  /*00a0*/  LDC R24, c[0x0][0x3a8] ;  /* 0x0000ea00ff187b82 */ /* 0x000e240000000800 */
[----:B0-----:R-:W-:-:S05]  /*00b0*/  IMAD R22, R0, -0x1000, R24 ;  /* 0xfffff00000167824 */ /* 0x001fca00078e0218 */
[----:B------:R-:W-:-:S13]  /*00c0*/  ISETP.GT.U32.AND P0, PT, R22, 0xfff, PT ;  /* 0x00000fff1600780c */ /* 0x000fda0003f04070 */
[----:B------:R-:W-:Y:S05]  /*00d0*/  @P0 BRA `(.L_x_119) ;  /* 0x0000000c00ec0947 */ /* 0x000fea0003800000 */
[----:B------:R-:W0:Y:S01]  /*00e0*/  S2R R3, SR_TID.X ;  /* 0x0000000000037919 */ /* 0x000e220000002100 */
[----:B------:R-:W-:Y:S01]  /*00f0*/  BSSY.RECONVERGENT B1, `(.L_x_120) ;  /* 0x000000a000017945 */ /* 0x000fe20003800200 */
[----:B------:R-:W-:Y:S01]  /*0100*/  IMAD.MOV.U32 R27, RZ, RZ, RZ ;  /* 0x000000ffff1b7224 */ /* 0x000fe200078e00ff */
[----:B0-----:R-:W-:Y:S01]  /*0110*/  ISETP.GE.U32.AND P0, PT, R3, R22, PT ;  /* 0x000000160300720c */ /* 0x001fe20003f06070 */
[----:B------:R-:W-:-:S12]  /*0120*/  IMAD.MOV.U32 R9, RZ, RZ, R3 ;  /* 0x000000ffff097224 */ /* 0x000fd800078e0003 */
[----:B------:R-:W-:Y:S05]  /*0130*/  @P0 BRA `(.L_x_121) ;  /* 0x0000000000140947 */ /* 0x000fea0003800000 */
[----:B------:R-:W0:Y:S01]  /*0140*/  LDC.64 R4, c[0x0][0x380] ;  /* 0x0000e000ff047b82 */ /* 0x000e220000000a00 */
[----:B------:R-:W-:-:S04]  /*0150*/  IMAD R7, R0, 0x1000, R3 ;  /* 0x0000100000077824 */ /* 0x000fc800078e0203 */
[----:B0-----:R-:W-:-:S05]  /*0160*/  IMAD.WIDE.U32 R4, R7, 0x4, R4 ;  /* 0x0000000407047825 */ /* 0x001fca00078e0004 */
[----:B------:R0:W5:Y:S01]  /*0170*/  LDG.E.CONSTANT R27, desc[UR8][R4.64] ;  /* 0x00000008041b7981 */ /* 0x000162000c1e9900 */
[----:B------:R-:W-:-:S07]  /*0180*/  VIADD R9, R3, 0x100 ;  /* 0x0000010003097836 */ /* 0x000fce0000000000 */
.L_x_121:
[----:B------:R-:W-:Y:S05]  /*0190*/  BSYNC.RECONVERGENT B1 ;  /* 0x0000000000017941 */ /* 0x000fea0003800200 */
.L_x_120:
[----:B------:R-:W-:Y:S01]  /*01a0*/  ISETP.GE.U32.AND P0, PT, R9, R22, PT ;  /* 0x000000160900720c */ /* 0x000fe20003f06070 */
[----:B------:R-:W-:-:S12]  /*01b0*/  BSSY.RECONVERGENT B1, `(.L_x_122) ;  /* 0x0000035000017945 */ /* 0x000fd80003800200 */
[----:B------:R-:W-:Y:S05]  /*01c0*/  @P0 BRA `(.L_x_123) ;  /* 0x0000000000cc0947 */ /* 0x000fea0003800000 */
[----:B0-----:R-:W-:Y:S01]  /*01d0*/  LOP3.LUT R5, RZ, R9, RZ, 0x33, !PT ;  /* 0x00000009ff057212 */ /* 0x001fe200078e33ff */
[----:B------:R-:W-:Y:S04]  /*01e0*/  BSSY.RECONVERGENT B2, `(.L_x_124) ;  /* 0x0000015000027945 */ /* 0x000fe80003800200 */
[----:B------:R-:W-:-:S04]  /*01f0*/  IMAD.IADD R5, R5, 0x1, R24 ;  /* 0x0000000105057824 */ /* 0x000fc800078e0218 */
[----:B------:R-:W-:Y:S01]  /*0200*/  IMAD R4, R0, -0x1000, R5 ;  /* 0xfffff00000047824 */ /* 0x000fe200078e0205 */
[----:B------:R-:W-:-:S04]  /*0210*/  LOP3.LUT R2, R5, 0x300, RZ, 0xc0, !PT ;  /* 0x0000030005027812 */ /* 0x000fc800078ec0ff */
[----:B------:R-:W-:Y:S02]  /*0220*/  ISETP.NE.AND P0, PT, R2, 0x300, PT ;  /* 0x000003000200780c */ /* 0x000fe40003f05270 */
[----:B------:R-:W-:-:S11]  /*0230*/  ISETP.GE.U32.AND P2, PT, R4, 0x300, PT ;  /* 0x000003000400780c */ /* 0x000fd60003f46070 */
[----:B------:R-:W-:Y:S05]  /*0240*/  @!P0 BRA `(.L_x_125) ;  /* 0x0000000000388947 */ /* 0x000fea0003800000 */
[----:B------:R-:W0:Y:S01]  /*0250*/  LDC.64 R6, c[0x0][0x380] ;  /* 0x0000e000ff067b82 */ /* 0x000e220000000a00 */
[----:B------:R-:W-:Y:S01]  /*0260*/  LEA.HI R2, R5, 0x1, RZ, 0x18 ;  /* 0x0000000105027811 */ /* 0x000fe200078fc0ff */
[----:B------:R-:W-:-:S03]  /*0270*/  IMAD R11, R0, 0x1000, R9 ;  /* 0x00001000000b7824 */ /* 0x000fc600078e0209 */
[----:B------:R-:W-:-:S05]  /*0280*/  LOP3.LUT R2, R2, 0x3, RZ, 0xc0, !PT ;  /* 0x0000000302027812 */ /* 0x000fca00078ec0ff */
[----:B------:R-:W-:-:S07]  /*0290*/  IMAD.MOV R2, RZ, RZ, -R2 ;  /* 0x000000ffff027224 */ /* 0x000fce00078e0a02 */
.L_x_126:
[----:B0-----:R-:W-:-:S06]  /*02a0*/  IMAD.WIDE.U32 R4, R11, 0x4, R6 ;  /* 0x000000040b047825 */ /* 0x001fcc00078e0006 */
[----:B------:R-:W2:Y:S01]  /*02b0*/  LDG.E.CONSTANT R4, desc[UR8][R4.64] ;  /* 0x0000000804047981 */ /* 0x000ea2000c1e9900 */
[----:B------:R-:W-:Y:S02]  /*02c0*/  VIADD R2, R2, 0x1 ;  /* 0x0000000102027836 */ /* 0x000fe40000000000 */
[----:B------:R-:W-:Y:S02]  /*02d0*/  VIADD R9, R9, 0x100 ;  /* 0x0000010009097836 */ /* 0x000fe40000000000 */
[----:B------:R-:W-:Y:S01]  /*02e0*/  VIADD R11, R11, 0x100 ;  /* 0x000001000b0b7836 */ /* 0x000fe20000000000 */
[----:B------:R-:W-:Y:S02]  /*02f0*/  ISETP.NE.AND P1, PT, R2, RZ, PT ;  /* 0x000000ff0200720c */ /* 0x000fe40003f25270 */
[----:B--2--5:R-:W-:-:S04]  /*0300*/  FSETP.GT.AND P0, PT, |R4|, |R27|, PT ;  /* 0x4000001b0400720b */ /* 0x024fc80003f04200 */
[----:B------:R-:W-:-:S07]  /*0310*/  FSEL R27, |R4|, |R27|, P0 ;  /* 0x4000001b041b7208 */ /* 0x000fce0000000200 */
[----:B------:R-:W-:Y:S05]  /*0320*/  @P1 BRA `(.L_x_126) ;  /* 0xfffffffc00dc1947 */ /* 0x000fea000383ffff */
.L_x_125:
[----:B------:R-:W-:Y:S05]  /*0330*/  BSYNC.RECONVERGENT B2 ;  /* 0x0000000000027941 */ /* 0x000fea0003800200 */
.L_x_124:
[----:B------:R-:W-:Y:S05]  /*0340*/  @!P2 BRA `(.L_x_123) ;  /* 0x00000000006ca947 */ /* 0x000fea0003800000 */
[----:B------:R-:W0:Y:S01]  /*0350*/  LDC.64 R4, c[0x0][0x380] ;  /* 0x0000e000ff047b82 */ /* 0x000e220000000a00 */
[----:B------:R-:W-:Y:S02]  /*0360*/  VIADD R2, R9, 0x200 ;  /* 0x0000020009027836 */ /* 0x000fe40000000000 */
[----:B------:R-:W-:-:S07]  /*0370*/  IMAD R15, R0, 0x1000, R9 ;  /* 0x00001000000f7824 */ /* 0x000fce00078e0209 */
.L_x_127:
[----:B0-----:R-:W-:-:S04]  /*0380*/  IMAD.WIDE.U32 R6, R15, 0x4, R4 ;  /* 0x000000040f067825 */ /* 0x001fc800078e0004 */
[C---:B------:R-:W-:Y:S02]  /*0390*/  VIADD R9, R15.reuse, 0x100 ;  /* 0x000001000f097836 */ /* 0x040fe40000000000 */
[----:B------:R0:W2:Y:S01]  /*03a0*/  LDG.E.CONSTANT R6, desc[UR8][R6.64] ;  /* 0x0000000806067981 */ /* 0x0000a2000c1e9900 */
[----:B------:R-:W-:Y:S02]  /*03b0*/  VIADD R11, R15, 0x200 ;  /* 0x000002000f0b7836 */ /* 0x000fe40000000000 */
[----:B------:R-:W-:-:S04]  /*03c0*/  IMAD.WIDE.U32 R8, R9, 0x4, R4 ;  /* 0x0000000409087825 */ /* 0x000fc800078e0004 */
[--C-:B------:R-:W-:Y:S02]  /*03d0*/  IMAD.WIDE.U32 R10, R11, 0x4, R4.reuse ;  /* 0x000000040b0a7825 */ /* 0x100fe400078e0004 */
[----:B------:R-:W3:Y:S02]  /*03e0*/  LDG.E.CONSTANT R8, desc[UR8][R8.64] ;  /* 0x0000000808087981 */ /* 0x000ee4000c1e9900 */
[----:B------:R-:W-:Y:S02]  /*03f0*/  VIADD R13, R15, 0x300 ;  /* 0x000003000f0d7836 */ /* 0x000fe40000000000 */
[----:B------:R-:W4:Y:S02]  /*0400*/  LDG.E.CONSTANT R10, desc[UR8][R10.64] ;  /* 0x000000080a0a7981 */ /* 0x000f24000c1e9900 */
[----:B------:R-:W-:-:S06]  /*0410*/  IMAD.WIDE.U32 R12, R13, 0x4, R4 ;  /* 0x000000040d0c7825 */ /* 0x000fcc00078e0004 */
[----:B------:R-:W4:Y:S01]  /*0420*/  LDG.E.CONSTANT R12, desc[UR8][R12.64] ;  /* 0x000000080c0c7981 */ /* 0x000f22000c1e9900 */
[C---:B0-----:R-:W-:Y:S02]  /*0430*/  VIADD R7, R2.reuse, 0x200 ;  /* 0x0000020002077836 */ /* 0x041fe40000000000 */
[----:B------:R-:W-:Y:S02]  /*0440*/  VIADD R2, R2, 0x400 ;  /* 0x0000040002027836 */ /* 0x000fe40000000000 */
[----:B------:R-:W-:Y:S01]  /*0450*/  VIADD R15, R15, 0x400 ;  /* 0x000004000f0f7836 */ /* 0x000fe20000000000 */
        /* <DEDUP_REMOVED lines=8> */
[----:B------:R-:W-:Y:S01]  /*04e0*/  FSEL R27, |R12|, R27, P0 ;  /* 0x0000001b0c1b7208 */ /* 0x000fe20000000200 */
[----:B------:R-:W-:Y:S08]  /*04f0*/  @!P1 BRA `(.L_x_127) ;  /* 0xfffffffc00a09947 */ /* 0x000ff0000383ffff */
.L_x_123:
[----:B------:R-:W-:Y:S05]  /*0500*/  BSYNC.RECONVERGENT B1 ;  /* 0x0000000000017941 */ /* 0x000fea0003800200 */
.L_x_122:
[----:B------:R-:W-:-:S13]  /*0510*/  ISETP.GE.U32.AND P0, PT, R22, 0x100, PT ;  /* 0x000001001600780c */ /* 0x000fda0003f06070 */
        /* <DEDUP_REMOVED lines=14> */
.L_x_130:
[----:B------:R-:W-:Y:S05]  /*0600*/  BSYNC.RECONVERGENT B1 ;  /* 0x0000000000017941 */ /* 0x000fea0003800200 */
.L_x_129:
[----:B------:R0:W1:Y:S01]  /*0610*/  SHFL.DOWN PT, R2, R27, 0x2, 0x1f ;  /* 0x08401f001b027f89 */ /* 0x00006200000e0000 */
[----:B------:R-:W-:Y:S04]  /*0620*/  BSSY.RECONVERGENT B1, `(.L_x_131) ;  /* 0x0000006000017945 */ /* 0x000fe80003800200 */
[----:B------:R-:W-:Y:S05]  /*0630*/  @P4 BRA `(.L_x_132) ;  /* 0x0000000000104947 */ /* 0x000fea0003800000 */
[C---:B-1----:R-:W-:Y:S01]  /*0640*/  FSETP.GT.AND P3, PT, |R2|.reuse, |R27|, PT ;  /* 0x4000001b0200720b */ /* 0x042fe20003f64200 */
[----:B------:R-:W-:Y:S01]  /*0650*/  FADD R4, |R27|, -RZ ;  /* 0x800000ff1b047221 */ /* 0x000fe20000000200 */
[----:B0-----:R-:W-:-:S11]  /*0660*/  FADD R27, |R2|, -RZ ;  /* 0x800000ff021b7221 */ /* 0x001fd60000000200 */
[----:B------:R-:W-:-:S07]  /*0670*/  @!P3 IMAD.MOV.U32 R27, RZ, RZ, R4 ;  /* 0x000000ffff1bb224 */ /* 0x000fce00078e0004 */
.L_x_132:
[----:B------:R-:W-:Y:S05]  /*0680*/  BSYNC.RECONVERGENT B1 ;  /* 0x0000000000017941 */ /* 0x000fea0003800200 */
.L_x_131:
[----:B-1----:R1:W2:Y:S01]  /*0690*/  SHFL.DOWN PT, R2, R27, 0x4, 0x1f ;  /* 0x08801f001b027f89 */ /* 0x0022a200000e0000 */
[----:B------:R-:W-:Y:S04]  /*06a0*/  BSSY.RECONVERGENT B1, `(.L_x_133) ;  /* 0x0000006000017945 */ /* 0x000fe80003800200 */
[----:B------:R-:W-:Y:S05]  /*06b0*/  @P0 BRA `(.L_x_134) ;  /* 0x0000000000100947 */ /* 0x000fea0003800000 */
[C---:B--2---:R-:W-:Y:S01]  /*06c0*/  FSETP.GT.AND P0, PT, |R2|.reuse, |R27|, PT ;  /* 0x4000001b0200720b */ /* 0x044fe20003f04200 */
[----:B------:R-:W-:Y:S01]  /*06d0*/  FADD R4, |R27|, -RZ ;  /* 0x800000ff1b047221 */ /* 0x000fe20000000200 */
[----:B01----:R-:W-:-:S11]  /*06e0*/  FADD R27, |R2|, -RZ ;  /* 0x800000ff021b7221 */ /* 0x003fd60000000200 */
[----:B------:R-:W-:-:S07]  /*06f0*/  @!P0 IMAD.MOV.U32 R27, RZ, RZ, R4 ;  /* 0x000000ffff1b8224 */ /* 0x000fce00078e0004 */
.L_x_134:
[----:B------:R-:W-:Y:S05]  /*0700*/  BSYNC.RECONVERGENT B1 ;  /* 0x0000000000017941 */ /* 0x000fea0003800200 */
.L_x_133:
[----:B--2---:R2:W3:Y:S01]  /*0710*/  SHFL.DOWN PT, R2, R27, 0x8, 0x1f ;  /* 0x09001f001b027f89 */ /* 0x0044e200000e0000 */
[----:B------:R-:W-:Y:S04]  /*0720*/  BSSY.RECONVERGENT B1, `(.L_x_135) ;  /* 0x0000006000017945 */ /* 0x000fe80003800200 */
[----:B------:R-:W-:Y:S05]  /*0730*/  @P1 BRA `(.L_x_136) ;  /* 0x0000000000101947 */ /* 0x000fea0003800000 */
[C---:B---3--:R-:W-:Y:S01]  /*0740*/  FSETP.GT.AND P0, PT, |R2|.reuse, |R27|, PT ;  /* 0x4000001b0200720b */ /* 0x048fe20003f04200 */
[----:B------:R-:W-:Y:S01]  /*0750*/  FADD R4, |R27|, -RZ ;  /* 0x800000ff1b047221 */ /* 0x000fe20000000200 */
[----:B012---:R-:W-:-:S11]  /*0760*/  FADD R27, |R2|, -RZ ;  /* 0x800000ff021b7221 */ /* 0x007fd60000000200 */
[----:B------:R-:W-:-:S07]  /*0770*/  @!P0 IMAD.MOV.U32 R27, RZ, RZ, R4 ;  /* 0x000000ffff1b8224 */ /* 0x000fce00078e0004 */
.L_x_136:
[----:B------:R-:W-:Y:S05]  /*0780*/  BSYNC.RECONVERGENT B1 ;  /* 0x0000000000017941 */ /* 0x000fea0003800200 */
.L_x_135:
        /* <DEDUP_REMOVED lines=13> */
.L_x_138:
[----:B------:R-:W-:Y:S05]  /*0860*/  BSYNC.RECONVERGENT B1 ;  /* 0x0000000000017941 */ /* 0x000fea0003800200 */
.L_x_137:
        /* <DEDUP_REMOVED lines=26> */
.L_x_128:
[----:B------:R-:W1:Y:S01]  /*0a10*/  S2R R9, SR_LANEID ;  /* 0x0000000000097919 */ /* 0x000e620000000000 */
[----:B------:R-:W-:Y:S01]  /*0a20*/  LOP3.LUT R2, R3, 0x3e0, RZ, 0xc0, !PT ;  /* 0x000003e003027812 */ /* 0x000fe200078ec0ff */
[----:B------:R-:W-:Y:S03]  /*0a30*/  BSSY.RECONVERGENT B1, `(.L_x_140) ;  /* 0x000001c000017945 */ /* 0x000fe60003800200 */
[----:B------:R-:W-:Y:S01]  /*0a40*/  LOP3.LUT R7, RZ, R2, RZ, 0x33, !PT ;  /* 0x00000002ff077212 */ /* 0x000fe200078e33ff */
[----:B0-----:R-:W-:-:S04]  /*0a50*/  VIADD R5, R2, 0x20 ;  /* 0x0000002002057836 */ /* 0x001fc80000000000 */
[----:B------:R-:W-:Y:S01]  /*0a60*/  IMAD.IADD R7, R22, 0x1, R7 ;  /* 0x0000000116077824 */ /* 0x000fe200078e0207 */
[----:B------:R-:W-:-:S04]  /*0a70*/  ISETP.GT.U32.AND P1, PT, R5, R22, PT ;  /* 0x000000160500720c */ /* 0x000fc80003f24070 */
        /* <DEDUP_REMOVED lines=23> */
.L_x_141:
[----:B------:R-:W-:Y:S05]  /*0bf0*/  BSYNC.RECONVERGENT B1 ;  /* 0x0000000000017941 */ /* 0x000fea0003800200 */
.L_x_140:
[----:B-1----:R1:W2:Y:S01]  /*0c00*/  SHFL.DOWN PT, R4, R27, 0x2, R2 ;  /* 0x084000001b047989 */ /* 0x0022a200000e0002 */
[----:B------:R-:W-:Y:S04]  /*0c10*/  BSSY.RECONVERGENT B1, `(.L_x_142) ;  /* 0x0000006000017945 */ /* 0x000fe80003800200 */
[----:B------:R-:W-:Y:S05]  /*0c20*/  @P1 BRA `(.L_x_143) ;  /* 0x0000000000101947 */ /* 0x000fea0003800000 */
[C---:B--2---:R-:W-:Y:S01]  /*0c30*/  FSETP.GT.AND P1, PT, |R4|.reuse, |R27|, PT ;  /* 0x4000001b0400720b */ /* 0x044fe20003f24200 */
[----:B------:R-:W-:Y:S01]  /*0c40*/  FADD R5, |R27|, -RZ ;  /* 0x800000ff1b057221 */ /* 0x000fe20000000200 */
[----:B01----:R-:W-:-:S11]  /*0c50*/  FADD R27, |R4|, -RZ ;  /* 0x800000ff041b7221 */ /* 0x003fd60000000200 */
[----:B------:R-:W-:-:S07]  /*0c60*/  @!P1 IMAD.MOV.U32 R27, RZ, RZ, R5 ;  /* 0x000000ffff1b9224 */ /* 0x000fce00078e0005 */
.L_x_143:
[----:B------:R-:W-:Y:S05]  /*0c70*/  BSYNC.RECONVERGENT B1 ;  /* 0x0000000000017941 */ /* 0x000fea0003800200 */
.L_x_142:
[----:B--2---:R2:W3:Y:S01]  /*0c80*/  SHFL.DOWN PT, R4, R27, 0x4, R2 ;  /* 0x088000001b047989 */ /* 0x0044e200000e0002 */
[----:B------:R-:W-:Y:S04]  /*0c90*/  BSSY.RECONVERGENT B1, `(.L_x_144) ;  /* 0x0000006000017945 */ /* 0x000fe80003800200 */
[----:B------:R-:W-:Y:S05]  /*0ca0*/  @P2 BRA `(.L_x_145) ;  /* 0x0000000000102947 */ /* 0x000fea0003800000 */
[C---:B---3--:R-:W-:Y:S01]  /*0cb0*/  FSETP.GT.AND P1, PT, |R4|.reuse, |R27|, PT ;  /* 0x4000001b0400720b */ /* 0x048fe20003f24200 */
[----:B------:R-:W-:Y:S01]  /*0cc0*/  FADD R5, |R27|, -RZ ;  /* 0x800000ff1b057221 */ /* 0x000fe20000000200 */
[----:B012---:R-:W-:-:S11]  /*0cd0*/  FADD R27, |R4|, -RZ ;  /* 0x800000ff041b7221 */ /* 0x007fd60000000200 */
[----:B------:R-:W-:-:S07]  /*0ce0*/  @!P1 IMAD.MOV.U32 R27, RZ, RZ, R5 ;  /* 0x000000ffff1b9224 */ /* 0x000fce00078e0005 */
.L_x_145:
[----:B------:R-:W-:Y:S05]  /*0cf0*/  BSYNC.RECONVERGENT B1 ;  /* 0x0000000000017941 */ /* 0x000fea0003800200 */
.L_x_144:
[----:B---3--:R3:W4:Y:S01]  /*0d00*/  SHFL.DOWN PT, R4, R27, 0x8, R2 ;  /* 0x090000001b047989 */ /* 0x00872200000e0002 */
[----:B------:R-:W-:Y:S04]  /*0d10*/  BSSY.RECONVERGENT B1, `(.L_x_146) ;  /* 0x0000006000017945 */ /* 0x000fe80003800200 */
[----:B------:R-:W-:Y:S05]  /*0d20*/  @P3 BRA `(.L_x_147) ;  /* 0x0000000000103947 */ /* 0x000fea0003800000 */
[C---:B----4-:R-:W-:Y:S01]  /*0d30*/  FSETP.GT.AND P1, PT, |R4|.reuse, |R27|, PT ;  /* 0x4000001b0400720b */ /* 0x050fe20003f24200 */
[----:B------:R-:W-:Y:S01]  /*0d40*/  FADD R5, |R27|, -RZ ;  /* 0x800000ff1b057221 */ /* 0x000fe20000000200 */
[----:B0123--:R-:W-:-:S11]  /*0d50*/  FADD R27, |R4|, -RZ ;  /* 0x800000ff041b7221 */ /* 0x00ffd60000000200 */
[----:B------:R-:W-:-:S07]  /*0d60*/  @!P1 IMAD.MOV.U32 R27, RZ, RZ, R5 ;  /* 0x000000ffff1b9224 */ /* 0x000fce00078e0005 */
.L_x_147:
[----:B------:R-:W-:Y:S05]  /*0d70*/  BSYNC.RECONVERGENT B1 ;  /* 0x0000000000017941 */ /* 0x000fea0003800200 */
.L_x_146:
[----:B0123--:R0:W1:Y:S01]  /*0d80*/  SHFL.DOWN PT, R2, R27, 0x10, R2 ;  /* 0x0a0000001b027989 */ /* 0x00f06200000e0002 */
[----:B------:R-:W-:Y:S04]  /*0d90*/  BSSY.RECONVERGENT B1, `(.L_x_148) ;  /* 0x0000006000017945 */ /* 0x000fe80003800200 */
[----:B------:R-:W-:Y:S05]  /*0da0*/  @P4 BRA `(.L_x_149) ;  /* 0x0000000000104947 */ /* 0x000fea0003800000 */
[C---:B-1----:R-:W-:Y:S01]  /*0db0*/  FSETP.GT.AND P1, PT, |R2|.reuse, |R27|, PT ;  /* 0x4000001b0200720b */ /* 0x042fe20003f24200 */
[----:B----4-:R-:W-:Y:S01]  /*0dc0*/  FADD R4, |R27|, -RZ ;  /* 0x800000ff1b047221 */ /* 0x010fe20000000200 */
[----:B0-----:R-:W-:-:S11]  /*0dd0*/  FADD R27, |R2|, -RZ ;  /* 0x800000ff021b7221 */ /* 0x001fd60000000200 */
[----:B------:R-:W-:-:S07]  /*0de0*/  @!P1 IMAD.MOV.U32 R27, RZ, RZ, R4 ;  /* 0x000000ffff1b9224 */ /* 0x000fce00078e0004 */
.L_x_149:
[----:B------:R-:W-:Y:S05]  /*0df0*/  BSYNC.RECONVERGENT B1 ;  /* 0x0000000000017941 */ /* 0x000fea0003800200 */
.L_x_148:
[----:B------:R2:W-:Y:S01]  /*0e00*/  @!P0 STS [R6+0x8], R27 ;  /* 0x0000081b06008388 */ /* 0x0005e20000000800 */
[----:B------:R-:W-:Y:S01]  /*0e10*/  BAR.SYNC.DEFER_BLOCKING 0x0 ;  /* 0x0000000000007b1d */ /* 0x000fe20000010000 */
[----:B------:R-:W-:-:S04]  /*0e20*/  ISETP.GE.U32.AND P0, PT, R22, 0x21, PT ;  /* 0x000000211600780c */ /* 0x000fc80003f06070 */
        /* <DEDUP_REMOVED lines=10> */
[----:B----4-:R-:W0:Y:S01]  /*0ed0*/  LDS.128 R4, [UR4+0x10] ;  /* 0x00001004ff047984 */ /* 0x010e220008000c00 */
        /* <DEDUP_REMOVED lines=27> */
.L_x_119:
[----:B------:R-:W0:Y:S01]  /*1090*/  S2R R2, SR_TID.X ;  /* 0x0000000000027919 */ /* 0x000e220000002100 */
[----:B------:R-:W1:Y:S02]  /*10a0*/  LDCU.64 UR6, c[0x0][0x380] ;  /* 0x00007000ff0677ac */ /* 0x000e640008000a00 */
[----:B-1----:R-:W-:Y:S02]  /*10b0*/  IMAD.U32 R20, RZ, RZ, UR6 ;  /* 0x00000006ff147e24 */ /* 0x002fe4000f8e00ff */
[----:B------:R-:W-:Y:S02]  /*10c0*/  IMAD.U32 R21, RZ, RZ, UR7 ;  /* 0x00000007ff157e24 */ /* 0x000fe4000f8e00ff */
[----:B0-----:R-:W-:-:S04]  /*10d0*/  IMAD R27, R2, 0x4, R3 ;  /* 0x00000004021b7824 */ /* 0x001fc800078e0203 */
[----:B------:R-:W-:-:S05]  /*10e0*/  IMAD.WIDE.U32 R26, R27, 0x4, R20 ;  /* 0x000000041b1a7825 */ /* 0x000fca00078e0014 */
[----:B------:R-:W2:Y:S04]  /*10f0*/  LDG.E.128.CONSTANT R4, desc[UR8][R26.64] ;  /* 0x000000081a047981 */ /* 0x000ea8000c1e9d00 */
[----:B------:R-:W3:Y:S04]  /*1100*/  LDG.E.128.CONSTANT R8, desc[UR8][R26.64+0x1000] ;  /* 0x001000081a087981 */ /* 0x000ee8000c1e9d00 */
[----:B------:R-:W4:Y:S04]  /*1110*/  LDG.E.128.CONSTANT R12, desc[UR8][R26.64+0x2000] ;  /* 0x002000081a0c7981 */ /* 0x000f28000c1e9d00 */
[----:B------:R-:W5:Y:S01]  /*1120*/  LDG.E.128.CONSTANT R16, desc[UR8][R26.64+0x3000] ;  /* 0x003000081a107981 */ /* 0x000f62000c1e9d00 */
[----:B------:R-:W-:-:S02]  /*1130*/  ISETP.GE.U32.AND P1, PT, R22, UR5, PT ;  /* 0x0000000516007c0c */ /* 0x000fc4000bf26070 */
        /* <DEDUP_REMOVED lines=31> */
[----:B------:R-:W-:Y:S01]  /*1330*/  VIADD R3, R3, UR5 ;  /* 0x0000000503037c36 */ /* 0x000fe20008000000 */
[----:B------:R-:W-:Y:S01]  /*1340*/  UMOV UR4, URZ ;  /* 0x000000ff00047c82 */ /* 0x000fe20008000000 */
[----:B------:R-:W-:Y:S02]  /*1350*/  VIADD R22, R24, 0xfffff000 ;  /* 0xfffff00018167836 */ /* 0x000fe40000000000 */
[C---:B------:R-:W-:Y:S02]  /*1360*/  VIADD R23, R3.reuse, 0x100 ;  /* 0x0000010003177836 */ /* 0x040fe40000000000 */
[C---:B------:R-:W-:Y:S01]  /*1370*/  IMAD.IADD R25, R3.reuse, 0x1, R2 ;  /* 0x0000000103197824 */ /* 0x040fe200078e0202 */
[----:B------:R-:W-:-:S13]  /*1380*/  ISETP.GT.U32.AND P0, PT, R3, R22, PT ;  /* 0x000000160300720c */ /* 0x000fda0003f04070 */
[----:B------:R-:W-:Y:S05]  /*1390*/  @P0 BRA `(.L_x_151) ;  /* 0x0000000000c40947 */ /* 0x000fea0003800000 */
[----:B------:R-:W0:Y:S08]  /*13a0*/  LDC R24, c[0x0][0x3a8] ;  /* 0x0000ea00ff187b82 */ /* 0x000e300000000800 */
[----:B------:R-:W1:Y:S02]  /*13b0*/  LDC.64 R20, c[0x0][0x380] ;  /* 0x0000e000ff147b82 */ /* 0x000e640000000a00 */
.L_x_152:
[----:B------:R-:W-:-:S04]  /*13c0*/  IMAD R29, R2, 0x4, R3 ;  /* 0x00000004021d7824 */ /* 0x000fc800078e0203 */
[----:B-1----:R-:W-:-:S05]  /*13d0*/  IMAD.WIDE.U32 R28, R29, 0x4, R20 ;  /* 0x000000041d1c7825 */ /* 0x002fca00078e0014 */
[----:B------:R-:W2:Y:S04]  /*13e0*/  LDG.E.128.CONSTANT R4, desc[UR8][R28.64] ;  /* 0x000000081c047981 */ /* 0x000ea8000c1e9d00 */
[----:B------:R-:W3:Y:S04]  /*13f0*/  LDG.E.128.CONSTANT R8, desc[UR8][R28.64+0x1000] ;  /* 0x001000081c087981 */ /* 0x000ee8000c1e9d00 */
[----:B------:R-:W4:Y:S04]  /*1400*/  LDG.E.128.CONSTANT R12, desc[UR8][R28.64+0x2000] ;  /* 0x002000081c0c7981 */ /* 0x000f28000c1e9d00 */
[----:B------:R-:W5:Y:S01]  /*1410*/  LDG.E.128.CONSTANT R16, desc[UR8][R28.64+0x3000] ;  /* 0x003000081c107981 */ /* 0x000f62000c1e9d00 */
[----:B--2---:R-:W-:-:S04]  /*1420*/  FSETP.GT.AND P0, PT, |R4|, |R27|, PT ;  /* 0x4000001b0400720b */ /* 0x004fc80003f04200 */
[----:B------:R-:W-:Y:S01]  /*1430*/  FSEL R27, |R4|, |R27|, P0 ;  /* 0x4000001b041b7208 */ /* 0x000fe20000000200 */
[----:B0-----:R-:W-:-:S03]  /*1440*/  IMAD.IADD R4, R24, 0x1, -R3 ;  /* 0x0000000118047824 */ /* 0x001fc600078e0a03 */
[CC--:B------:R-:W-:Y:S02]  /*1450*/  FSETP.GT.AND P0, PT, |R5|.reuse, R27.reuse, PT ;  /* 0x0000001b0500720b */ /* 0x0c0fe40003f04200 */
[----:B------:R-:W-:Y:S02]  /*1460*/  ISETP.GE.U32.AND P1, PT, R4, UR5, PT ;  /* 0x0000000504007c0c */ /* 0x000fe4000bf26070 */
        /* <DEDUP_REMOVED lines=31> */
[----:B------:R-:W-:Y:S01]  /*1660*/  UIADD3 UR4, UPT, UPT, UR4, 0x1, URZ ;  /* 0x0000000104047890 */ /* 0x000fe2000fffe0ff */
[----:B------:R-:W-:Y:S02]  /*1670*/  VIADD R23, R23, UR5 ;  /* 0x0000000517177c36 */ /* 0x000fe40008000000 */
[----:B------:R-:W-:Y:S01]  /*1680*/  VIADD R25, R25, UR5 ;  /* 0x0000000519197c36 */ /* 0x000fe20008000000 */
[----:B------:R-:W-:-:S13]  /*1690*/  ISETP.GT.U32.AND P0, PT, R3, R22, PT ;  /* 0x000000160300720c */ /* 0x000fda0003f04070 */
[----:B------:R-:W-:Y:S05]  /*16a0*/  @!P0 BRA `(.L_x_152) ;  /* 0xfffffffc00448947 */ /* 0x000fea000383ffff */
.L_x_151:
[----:B------:R-:W-:-:S13]  /*16b0*/  ISETP.GE.U32.AND P0, PT, R3, R24, PT ;  /* 0x000000180300720c */ /* 0x000fda0003f06070 */
[----:B------:R-:W-:Y:S05]  /*16c0*/  @P0 BRA `(.L_x_150) ;  /* 0x0000000000f80947 */ /* 0x000fea0003800000 */
[----:B------:R-:W-:Y:S01]  /*16d0*/  IMAD.IADD R3, R24, 0x1, -R3 ;  /* 0x0000000118037824 */ /* 0x000fe200078e0a03 */
[----:B------:R-:W-:Y:S04]  /*16e0*/  BSSY.RECONVERGENT B1, `(.L_x_150) ;  /* 0x000003c000017945 */ /* 0x000fe80003800200 */
[----:B------:R-:W-:-:S13]  /*16f0*/  ISETP.GE.AND P0, PT, R2, R3, PT ;  /* 0x000000030200720c */ /* 0x000fda0003f06270 */
[----:B------:R-:W-:Y:S05]  /*1700*/  @P0 BRA `(.L_x_153) ;  /* 0x0000000000e40947 */ /* 0x000fea0003800000 */
[----:B------:R-:W0:Y:S01]  /*1710*/  LDCU UR5, c[0x0][0x3ac] ;  /* 0x00007580ff0577ac */ /* 0x000e220008000800 */
[----:B------:R-:W1:Y:S01]  /*1720*/  LDC R7, c[0x0][0x3ac] ;  /* 0x0000eb00ff077b82 */ /* 0x000e620000000800 */
[----:B------:R-:W-:Y:S01]  /*1730*/  LOP3.LUT R5, RZ, R2, RZ, 0x33, !PT ;  /* 0x00000002ff057212 */ /* 0x000fe200078e33ff */
[----:B------:R-:W-:Y:S01]  /*1740*/  IMAD.SHL.U32 R4, R0, 0x1000, RZ ;  /* 0x0000100000047824 */ /* 0x000fe200078e00ff */
[----:B------:R-:W-:Y:S03]  /*1750*/  BSSY.RECONVERGENT B2, `(.L_x_154) ;  /* 0x0000019000027945 */ /* 0x000fe60003800200 */
[----:B------:R-:W-:-:S05]  /*1760*/  IMAD.IADD R5, R5, 0x1, R24 ;  /* 0x0000000105057824 */ /* 0x000fca00078e0218 */
[----:B------:R-:W-:-:S04]  /*1770*/  LOP3.LUT R6, R5, 0x300, RZ, 0xc0, !PT ;  /* 0x0000030005067812 */ /* 0x000fc800078ec0ff */
[----:B------:R-:W-:Y:S01]  /*1780*/  ISETP.NE.AND P0, PT, R6, 0x300, PT ;  /* 0x000003000600780c */ /* 0x000fe20003f05270 */
[----:B------:R-:W-:Y:S01]  /*1790*/  IMAD.MOV.U32 R6, RZ, RZ, R2 ;  /* 0x000000ffff067224 */ /* 0x000fe200078e0002 */
[----:B0-----:R-:W-:-:S06]  /*17a0*/  USHF.L.U32 UR5, UR5, 0xc, URZ ;  /* 0x0000000c05057899 */ /* 0x001fcc00080006ff */
[----:B------:R-:W-:Y:S02]  /*17b0*/  VIADD R4, R4, UR5 ;  /* 0x0000000504047c36 */ /* 0x000fe40008000000 */
[----:B-1----:R-:W-:Y:S02]  /*17c0*/  IMAD R7, R7, UR4, RZ ;  /* 0x0000000407077c24 */ /* 0x002fe4000f8e02ff */
[C---:B------:R-:W-:Y:S01]  /*17d0*/  IMAD.IADD R4, R5.reuse, 0x1, -R4 ;  /* 0x0000000105047824 */ /* 0x040fe200078e0a04 */
[----:B------:R-:W-:-:S03]  /*17e0*/  LEA.HI R5, R5, 0x1, RZ, 0x18 ;  /* 0x0000000105057811 */ /* 0x000fc600078fc0ff */
[----:B------:R-:W-:-:S05]  /*17f0*/  IMAD R4, R7, -0x1000, R4 ;  /* 0xfffff00007047824 */ /* 0x000fca00078e0204 */
[----:B------:R-:W-:Y:S01]  /*1800*/  ISETP.GE.U32.AND P2, PT, R4, 0x300, PT ;  /* 0x000003000400780c */ /* 0x000fe20003f46070 */
[----:B------:R-:W-:-:S12]  /*1810*/  @!P0 BRA `(.L_x_155) ;  /* 0x0000000000308947 */ /* 0x000fd80003800000 */
[----:B------:R-:W-:Y:S01]  /*1820*/  LOP3.LUT R5, R5, 0x3, RZ, 0xc0, !PT ;  /* 0x0000000305057812 */ /* 0x000fe200078ec0ff */
[----:B------:R-:W-:-:S04]  /*1830*/  IMAD.MOV.U32 R6, RZ, RZ, R2 ;  /* 0x000000ffff067224 */ /* 0x000fc800078e0002 */
[----:B------:R-:W-:-:S07]  /*1840*/  IMAD.MOV R7, RZ, RZ, -R5 ;  /* 0x000000ffff077224 */ /* 0x000fce00078e0a05 */
.L_x_156:
[----:B------:R-:W-:-:S06]  /*1850*/  IMAD.WIDE.U32 R4, R25, 0x4, R20 ;  /* 0x0000000419047825 */ /* 0x000fcc00078e0014 */
        /* <DEDUP_REMOVED lines=8> */
.L_x_155:
[----:B------:R-:W-:Y:S05]  /*18e0*/  BSYNC.RECONVERGENT B2 ;  /* 0x0000000000027941 */ /* 0x000fea0003800200 */
.L_x_154:
[----:B------:R-:W-:Y:S05]  /*18f0*/  @!P2 BRA `(.L_x_153) ;  /* 0x000000000068a947 */ /* 0x000fea0003800000 */
[C---:B------:R-:W-:Y:S02]  /*1900*/  IMAD.IADD R23, R6.reuse, 0x1, R23 ;  /* 0x0000000106177824 */ /* 0x040fe400078e0217 */
[----:B------:R-:W-:-:S07]  /*1910*/  VIADD R12, R6, 0x200 ;  /* 0x00000200060c7836 */ /* 0x000fce0000000000 */
.L_x_157:
[----:B------:R-:W-:-:S04]  /*1920*/  VIADD R5, R23, 0xffffff00 ;  /* 0xffffff0017057836 */ /* 0x000fc80000000000 */
[----:B------:R-:W-:-:S04]  /*1930*/  IMAD.WIDE.U32 R4, R5, 0x4, R20 ;  /* 0x0000000405047825 */ /* 0x000fc800078e0014 */
[C-C-:B------:R-:W-:Y:S02]  /*1940*/  IMAD.WIDE.U32 R6, R23.reuse, 0x4, R20.reuse ;  /* 0x0000000417067825 */ /* 0x140fe400078e0014 */
[----:B------:R-:W2:Y:S02]  /*1950*/  LDG.E.CONSTANT R4, desc[UR8][R4.64] ;  /* 0x0000000804047981 */ /* 0x000ea4000c1e9900 */
[C---:B------:R-:W-:Y:S02]  /*1960*/  VIADD R9, R23.reuse, 0x100 ;  /* 0x0000010017097836 */ /* 0x040fe40000000000 */
[----:B------:R-:W3:Y:S01]  /*1970*/  LDG.E.CONSTANT R6, desc[UR8][R6.64] ;  /* 0x0000000806067981 */ /* 0x000ee2000c1e9900 */
[----:B------:R-:W-:Y:S02]  /*1980*/  VIADD R11, R23, 0x200 ;  /* 0x00000200170b7836 */ /* 0x000fe40000000000 */
[----:B------:R-:W-:-:S04]  /*1990*/  IMAD.WIDE.U32 R8, R9, 0x4, R20 ;  /* 0x0000000409087825 */ /* 0x000fc800078e0014 */
[----:B------:R-:W-:Y:S02]  /*19a0*/  IMAD.WIDE.U32 R10, R11, 0x4, R20 ;  /* 0x000000040b0a7825 */ /* 0x000fe400078e0014 */
[----:B------:R-:W4:Y:S04]  /*19b0*/  LDG.E.CONSTANT R8, desc[UR8][R8.64] ;  /* 0x0000000808087981 */ /* 0x000f28000c1e9900 */
[----:B------:R-:W5:Y:S01]  /*19c0*/  LDG.E.CONSTANT R10, desc[UR8][R10.64] ;  /* 0x000000080a0a7981 */ /* 0x000f62000c1e9900 */
[----:B------:R-:W-:Y:S01]  /*19d0*/  VIADD R23, R23, 0x400 ;  /* 0x0000040017177836 */ /* 0x000fe20000000000 */
[----:B--2---:R-:W-:-:S04]  /*19e0*/  FSETP.GT.AND P0, PT, |R4|, |R27|, PT ;  /* 0x4000001b0400720b */ /* 0x004fc80003f04200 */
[----:B------:R-:W-:Y:S01]  /*19f0*/  FSEL R27, |R4|, |R27|, P0 ;  /* 0x4000001b041b7208 */ /* 0x000fe20000000200 */
[C---:B------:R-:W-:Y:S02]  /*1a00*/  VIADD R4, R12.reuse, 0x200 ;  /* 0x000002000c047836 */ /* 0x040fe40000000000 */
[----:B------:R-:W-:Y:S01]  /*1a10*/  VIADD R12, R12, 0x400 ;  /* 0x000004000c0c7836 */ /* 0x000fe20000000000 */
[----:B---3--:R-:W-:Y:S02]  /*1a20*/  FSETP.GT.AND P0, PT, |R6|, R27, PT ;  /* 0x0000001b0600720b */ /* 0x008fe40003f04200 */
[----:B------:R-:W-:Y:S02]  /*1a30*/  ISETP.GE.AND P1, PT, R4, R3, PT ;  /* 0x000000030400720c */ /* 0x000fe40003f26270 */
[----:B------:R-:W-:-:S04]  /*1a40*/  FSEL R27, |R6|, R27, P0 ;  /* 0x0000001b061b7208 */ /* 0x000fc80000000200 */
[----:B----4-:R-:W-:-:S04]  /*1a50*/  FSETP.GT.AND P0, PT, |R8|, R27, PT ;  /* 0x0000001b0800720b */ /* 0x010fc80003f04200 */
[----:B------:R-:W-:-:S04]  /*1a60*/  FSEL R27, |R8|, R27, P0 ;  /* 0x0000001b081b7208 */ /* 0x000fc80000000200 */
[----:B-----5:R-:W-:-:S04]  /*1a70*/  FSETP.GT.AND P0, PT, |R10|, R27, PT ;  /* 0x0000001b0a00720b */ /* 0x020fc80003f04200 */
[----:B------:R-:W-:Y:S01]  /*1a80*/  FSEL R27, |R10|, R27, P0 ;  /* 0x0000001b0a1b7208 */ /* 0x000fe20000000200 */
[----:B------:R-:W-:Y:S08]  /*1a90*/  @!P1 BRA `(.L_x_157) ;  /* 0xfffffffc00a09947 */ /* 0x000ff0000383ffff */
.L_x_153:
[----:B------:R-:W-:Y:S05]  /*1aa0*/  BSYNC.RECONVERGENT B1 ;  /* 0x0000000000017941 */ /* 0x000fea0003800200 */
.L_x_150:
        /* <DEDUP_REMOVED lines=13> */
.L_x_159:
[----:B------:R-:W-:Y:S05]  /*1b80*/  BSYNC.RECONVERGENT B1 ;  /* 0x0000000000017941 */ /* 0x000fea0003800200 */
.L_x_158:
[----:B------:R0:W1:Y:S01]  /*1b90*/  SHFL.DOWN PT, R4, R27, 0x2, 0x1f ;  /* 0x08401f001b047f89 */ /* 0x00006200000e0000 */
[----:B------:R-:W-:Y:S04]  /*1ba0*/  BSSY.RECONVERGENT B1, `(.L_x_160) ;  /* 0x0000006000017945 */ /* 0x000fe80003800200 */
[----:B------:R-:W-:Y:S05]  /*1bb0*/  @P4 BRA `(.L_x_161) ;  /* 0x0000000000104947 */ /* 0x000fea0003800000 */
[C---:B-1----:R-:W-:Y:S01]  /*1bc0*/  FSETP.GT.AND P3, PT, |R4|.reuse, |R27|, PT ;  /* 0x4000001b0400720b */ /* 0x042fe20003f64200 */
[----:B------:R-:W-:Y:S01]  /*1bd0*/  FADD R3, |R27|, -RZ ;  /* 0x800000ff1b037221 */ /* 0x000fe20000000200 */
[----:B0-----:R-:W-:-:S11]  /*1be0*/  FADD R27, |R4|, -RZ ;  /* 0x800000ff041b7221 */ /* 0x001fd60000000200 */
[----:B------:R-:W-:-:S07]  /*1bf0*/  @!P3 IMAD.MOV.U32 R27, RZ, RZ, R3 ;  /* 0x000000ffff1bb224 */ /* 0x000fce00078e0003 */
.L_x_161:
[----:B------:R-:W-:Y:S05]  /*1c00*/  BSYNC.RECONVERGENT B1 ;  /* 0x0000000000017941 */ /* 0x000fea0003800200 */
.L_x_160:
[----:B-1----:R1:W2:Y:S01]  /*1c10*/  SHFL.DOWN PT, R4, R27, 0x4, 0x1f ;  /* 0x08801f001b047f89 */ /* 0x0022a200000e0000 */
[----:B------:R-:W-:Y:S04]  /*1c20*/  BSSY.RECONVERGENT B1, `(.L_x_162) ;  /* 0x0000006000017945 */ /* 0x000fe80003800200 */
[----:B------:R-:W-:Y:S05]  /*1c30*/  @P2 BRA `(.L_x_163) ;  /* 0x0000000000102947 */ /* 0x000fea0003800000 */
[C---:B--2---:R-:W-:Y:S01]  /*1c40*/  FSETP.GT.AND P2, PT, |R4|.reuse, |R27|, PT ;  /* 0x4000001b0400720b */ /* 0x044fe20003f44200 */
[----:B------:R-:W-:Y:S01]  /*1c50*/  FADD R3, |R27|, -RZ ;  /* 0x800000ff1b037221 */ /* 0x000fe20000000200 */
[----:B01----:R-:W-:-:S11]  /*1c60*/  FADD R27, |R4|, -RZ ;  /* 0x800000ff041b7221 */ /* 0x003fd60000000200 */
[----:B------:R-:W-:-:S07]  /*1c70*/  @!P2 IMAD.MOV.U32 R27, RZ, RZ, R3 ;  /* 0x000000ffff1ba224 */ /* 0x000fce00078e0003 */
.L_x_163:
[----:B------:R-:W-:Y:S05]  /*1c80*/  BSYNC.RECONVERGENT B1 ;  /* 0x0000000000017941 */ /* 0x000fea0003800200 */
.L_x_162:
[----:B--2---:R2:W3:Y:S01]  /*1c90*/  SHFL.DOWN PT, R4, R27, 0x8, 0x1f ;  /* 0x09001f001b047f89 */ /* 0x0044e200000e0000 */
[----:B------:R-:W-:Y:S04]  /*1ca0*/  BSSY.RECONVERGENT B1, `(.L_x_164) ;  /* 0x0000006000017945 */ /* 0x000fe80003800200 */
[----:B------:R-:W-:Y:S05]  /*1cb0*/  @P1 BRA `(.L_x_165) ;  /* 0x0000000000101947 */ /* 0x000fea0003800000 */
[C---:B---3--:R-:W-:Y:S01]  /*1cc0*/  FSETP.GT.AND P1, PT, |R4|.reuse, |R27|, PT ;  /* 0x4000001b0400720b */ /* 0x048fe20003f24200 */
[----:B------:R-:W-:Y:S01]  /*1cd0*/  FADD R3, |R27|, -RZ ;  /* 0x800000ff1b037221 */ /* 0x000fe20000000200 */
[----:B012---:R-:W-:-:S11]  /*1ce0*/  FADD R27, |R4|, -RZ ;  /* 0x800000ff041b7221 */ /* 0x007fd60000000200 */
[----:B------:R-:W-:-:S07]  /*1cf0*/  @!P1 IMAD.MOV.U32 R27, RZ, RZ, R3 ;  /* 0x000000ffff1b9224 */ /* 0x000fce00078e0003 */
.L_x_165:
[----:B------:R-:W-:Y:S05]  /*1d00*/  BSYNC.RECONVERGENT B1 ;  /* 0x0000000000017941 */ /* 0x000fea0003800200 */
.L_x_164:
        /* <DEDUP_REMOVED lines=13> */
.L_x_167:
[----:B------:R-:W-:Y:S05]  /*1de0*/  BSYNC.RECONVERGENT B1 ;  /* 0x0000000000017941 */ /* 0x000fea0003800200 */
.L_x_166:
[----:B------:R-:W-:Y:S01]  /*1df0*/  BAR.SYNC.DEFER_BLOCKING 0x0 ;  /* 0x0000000000007b1d */ /* 0x000fe20000010000 */
[----:B------:R-:W-:-:S13]  /*1e00*/  ISETP.NE.AND P0, PT, R2, RZ, PT ;  /* 0x000000ff0200720c */ /* 0x000fda0003f05270 */
[----:B------:R-:W-:Y:S05]  /*1e10*/  @P0 BRA `(.L_x_139) ;  /* 0x0000002000740947 */ /* 0x000fea0003800000 */
[----:B------:R-:W5:Y:S01]  /*1e20*/  S2UR UR5, SR_CgaCtaId ;  /* 0x00000000000579c3 */ /* 0x000f620000008800 */
[----:B------:R-:W-:Y:S02]  /*1e30*/  UMOV UR4, 0x400 ;  /* 0x0000040000047882 */ /* 0x000fe40000000000 */
[----:B-----5:R-:W-:-:S09]  /*1e40*/  ULEA UR4, UR5, UR4, 0x18 ;  /* 0x0000000405047291 */ /* 0x020fd2000f8ec0ff */
[----:B------:R-:W5:Y:S04]  /*1e50*/  LDS R2, [UR4+0xc] ;  /* 0x00000c04ff027984 */ /* 0x000f680008000800 */
[----:B0---4-:R-:W0:Y:S04]  /*1e60*/  LDS.128 R4, [UR4+0x10] ;  /* 0x00001004ff047984 */ /* 0x011e280008000c00 */
[----:B------:R-:W4:Y:S01]  /*1e70*/  LDS.64 R8, [UR4+0x20] ;  /* 0x00002004ff087984 */ /* 0x000f220008000a00 */
        /* <DEDUP_REMOVED lines=17> */
.L_x_118:
[----:B------:R-:W0:Y:S02]  /*1f90*/  LDCU UR6, c[0x0][0x3a8] ;  /* 0x00007500ff0677ac */ /* 0x000e240008000800 */
[----:B0-----:R-:W-:-:S04]  /*1fa0*/  IADD3 R6, PT, PT, -R3, UR6, RZ ;  /* 0x0000000603067c10 */ /* 0x001fc8000fffe1ff */
        /* <DEDUP_REMOVED lines=9> */
[----:B------:R-:W-:-:S04]  /*2040*/  IMAD.IADD R7, R3, 0x1, R2 ;  /* 0x0000000103077824 */ /* 0x000fc800078e0202 */
[----:B0-----:R-:W-:-:S05]  /*2050*/  IMAD.WIDE.U32 R4, R7, 0x4, R4 ;  /* 0x0000000407047825 */ /* 0x001fca00078e0004 */
[----:B------:R0:W5:Y:S01]  /*2060*/  LDG.E.CONSTANT R27, desc[UR8][R4.64] ;  /* 0x00000008041b7981 */ /* 0x000162000c1e9900 */
[----:B------:R-:W-:-:S07]  /*2070*/  VIADD R10, R2, 0x100 ;  /* 0x00000100020a7836 */ /* 0x000fce0000000000 */
.L_x_170:
[----:B------:R-:W-:Y:S05]  /*2080*/  BSYNC.RECONVERGENT B1 ;  /* 0x0000000000017941 */ /* 0x000fea0003800200 */
.L_x_169:
[----:B------:R-:W-:Y:S01]  /*2090*/  ISETP.GE.U32.AND P0, PT, R10, R6, PT ;  /* 0x000000060a00720c */ /* 0x000fe20003f06070 */
[----:B------:R-:W-:-:S12]  /*20a0*/  BSSY.RECONVERGENT B1, `(.L_x_171) ;  /* 0x0000035000017945 */ /* 0x000fd80003800200 */
[----:B------:R-:W-:Y:S05]  /*20b0*/  @P0 BRA `(.L_x_172) ;  /* 0x0000000000cc0947 */ /* 0x000fea0003800000 */
[----:B0-----:R-:W-:Y:S01]  /*20c0*/  LOP3.LUT R4, RZ, R10, RZ, 0x33, !PT ;  /* 0x0000000aff047212 */ /* 0x001fe200078e33ff */
[----:B------:R-:W-:Y:S04]  /*20d0*/  BSSY.RECONVERGENT B2, `(.L_x_173) ;  /* 0x0000015000027945 */ /* 0x000fe80003800200 */
[----:B------:R-:W-:-:S04]  /*20e0*/  VIADD R4, R4, UR6 ;  /* 0x0000000604047c36 */ /* 0x000fc80008000000 */
[C---:B------:R-:W-:Y:S01]  /*20f0*/  IMAD.IADD R7, R4.reuse, 0x1, -R3 ;  /* 0x0000000104077824 */ /* 0x040fe200078e0a03 */
[----:B------:R-:W-:-:S04]  /*2100*/  LOP3.LUT R5, R4, 0x300, RZ, 0xc0, !PT ;  /* 0x0000030004057812 */ /* 0x000fc800078ec0ff */
[----:B------:R-:W-:Y:S02]  /*2110*/  ISETP.NE.AND P0, PT, R5, 0x300, PT ;  /* 0x000003000500780c */ /* 0x000fe40003f05270 */
[----:B------:R-:W-:-:S11]  /*2120*/  ISETP.GE.U32.AND P2, PT, R7, 0x300, PT ;  /* 0x000003000700780c */ /* 0x000fd60003f46070 */
[----:B------:R-:W-:Y:S05]  /*2130*/  @!P0 BRA `(.L_x_174) ;  /* 0x0000000000388947 */ /* 0x000fea0003800000 */
[----:B------:R-:W0:Y:S01]  /*2140*/  LDC.64 R8, c[0x0][0x380] ;  /* 0x0000e000ff087b82 */ /* 0x000e220000000a00 */
[----:B------:R-:W-:Y:S01]  /*2150*/  LEA.HI R4, R4, 0x1, RZ, 0x18 ;  /* 0x0000000104047811 */ /* 0x000fe200078fc0ff */
[----:B------:R-:W-:-:S03]  /*2160*/  IMAD.IADD R7, R3, 0x1, R10 ;  /* 0x0000000103077824 */ /* 0x000fc600078e020a */
[----:B------:R-:W-:-:S05]  /*2170*/  LOP3.LUT R4, R4, 0x3, RZ, 0xc0, !PT ;  /* 0x0000000304047812 */ /* 0x000fca00078ec0ff */
[----:B------:R-:W-:-:S07]  /*2180*/  IMAD.MOV R11, RZ, RZ, -R4 ;  /* 0x000000ffff0b7224 */ /* 0x000fce00078e0a04 */
.L_x_175:
        /* <DEDUP_REMOVED lines=9> */
.L_x_174:
[----:B------:R-:W-:Y:S05]  /*2220*/  BSYNC.RECONVERGENT B2 ;  /* 0x0000000000027941 */ /* 0x000fea0003800200 */
.L_x_173:
[----:B------:R-:W-:Y:S05]  /*2230*/  @!P2 BRA `(.L_x_172) ;  /* 0x00000000006ca947 */ /* 0x000fea0003800000 */
[----:B------:R-:W0:Y:S01]  /*2240*/  LDC.64 R4, c[0x0][0x380] ;  /* 0x0000e000ff047b82 */ /* 0x000e220000000a00 */
[----:B------:R-:W-:Y:S02]  /*2250*/  IMAD.IADD R7, R3, 0x1, R10 ;  /* 0x0000000103077824 */ /* 0x000fe400078e020a */
[----:B------:R-:W-:-:S07]  /*2260*/  VIADD R3, R10, 0x200 ;  /* 0x000002000a037836 */ /* 0x000fce0000000000 */
.L_x_176:
        /* <DEDUP_REMOVED lines=24> */
.L_x_172:
[----:B------:R-:W-:Y:S05]  /*23f0*/  BSYNC.RECONVERGENT B1 ;  /* 0x0000000000017941 */ /* 0x000fea0003800200 */
.L_x_171:
        /* <DEDUP_REMOVED lines=15> */
.L_x_179:
[----:B------:R-:W-:Y:S05]  /*24f0*/  BSYNC.RECONVERGENT B1 ;  /* 0x0000000000017941 */ /* 0x000fea0003800200 */
.L_x_178:
[----:B------:R0:W1:Y:S01]  /*2500*/  SHFL.DOWN PT, R4, R27, 0x2, 0x1f ;  /* 0x08401f001b047f89 */ /* 0x00006200000e0000 */
[----:B------:R-:W-:Y:S04]  /*2510*/  BSSY.RECONVERGENT B1, `(.L_x_180) ;  /* 0x0000006000017945 */ /* 0x000fe80003800200 */
[----:B------:R-:W-:Y:S05]  /*2520*/  @P4 BRA `(.L_x_181) ;  /* 0x0000000000104947 */ /* 0x000fea0003800000 */
[C---:B-1----:R-:W-:Y:S01]  /*2530*/  FSETP.GT.AND P3, PT, |R4|.reuse, |R27|, PT ;  /* 0x4000001b0400720b */ /* 0x042fe20003f64200 */
[----:B------:R-:W-:Y:S01]  /*2540*/  FADD R3, |R27|, -RZ ;  /* 0x800000ff1b037221 */ /* 0x000fe20000000200 */
[----:B0-----:R-:W-:-:S11]  /*2550*/  FADD R27, |R4|, -RZ ;  /* 0x800000ff041b7221 */ /* 0x001fd60000000200 */
[----:B------:R-:W-:-:S07]  /*2560*/  @!P3 IMAD.MOV.U32 R27, RZ, RZ, R3 ;  /* 0x000000ffff1bb224 */ /* 0x000fce00078e0003 */
.L_x_181:
[----:B------:R-:W-:Y:S05]  /*2570*/  BSYNC.RECONVERGENT B1 ;  /* 0x0000000000017941 */ /* 0x000fea0003800200 */
.L_x_180:
[----:B-1----:R1:W2:Y:S01]  /*2580*/  SHFL.DOWN PT, R4, R27, 0x4, 0x1f ;  /* 0x08801f001b047f89 */ /* 0x0022a200000e0000 */
[----:B------:R-:W-:Y:S04]  /*2590*/  BSSY.RECONVERGENT B1, `(.L_x_182) ;  /* 0x0000006000017945 */ /* 0x000fe80003800200 */
[----:B------:R-:W-:Y:S05]  /*25a0*/  @P2 BRA `(.L_x_183) ;  /* 0x0000000000102947 */ /* 0x000fea0003800000 */
[C---:B--2---:R-:W-:Y:S01]  /*25b0*/  FSETP.GT.AND P2, PT, |R4|.reuse, |R27|, PT ;  /* 0x4000001b0400720b */ /* 0x044fe20003f44200 */
[----:B------:R-:W-:Y:S01]  /*25c0*/  FADD R3, |R27|, -RZ ;  /* 0x800000ff1b037221 */ /* 0x000fe20000000200 */
[----:B01----:R-:W-:-:S11]  /*25d0*/  FADD R27, |R4|, -RZ ;  /* 0x800000ff041b7221 */ /* 0x003fd60000000200 */
[----:B------:R-:W-:-:S07]  /*25e0*/  @!P2 IMAD.MOV.U32 R27, RZ, RZ, R3 ;  /* 0x000000ffff1ba224 */ /* 0x000fce00078e0003 */
.L_x_183:
[----:B------:R-:W-:Y:S05]  /*25f0*/  BSYNC.RECONVERGENT B1 ;  /* 0x0000000000017941 */ /* 0x000fea0003800200 */
.L_x_182:
[----:B--2---:R2:W3:Y:S01]  /*2600*/  SHFL.DOWN PT, R4, R27, 0x8, 0x1f ;  /* 0x09001f001b047f89 */ /* 0x0044e200000e0000 */
[----:B------:R-:W-:Y:S04]  /*2610*/  BSSY.RECONVERGENT B1, `(.L_x_184) ;  /* 0x0000006000017945 */ /* 0x000fe80003800200 */
[----:B------:R-:W-:Y:S05]  /*2620*/  @P1 BRA `(.L_x_185) ;  /* 0x0000000000101947 */ /* 0x000fea0003800000 */
[C---:B---3--:R-:W-:Y:S01]  /*2630*/  FSETP.GT.AND P1, PT, |R4|.reuse, |R27|, PT ;  /* 0x4000001b0400720b */ /* 0x048fe20003f24200 */
[----:B------:R-:W-:Y:S01]  /*2640*/  FADD R3, |R27|, -RZ ;  /* 0x800000ff1b037221 */ /* 0x000fe20000000200 */
[----:B012---:R-:W-:-:S11]  /*2650*/  FADD R27, |R4|, -RZ ;  /* 0x800000ff041b7221 */ /* 0x007fd60000000200 */
[----:B------:R-:W-:-:S07]  /*2660*/  @!P1 IMAD.MOV.U32 R27, RZ, RZ, R3 ;  /* 0x000000ffff1b9224 */ /* 0x000fce00078e0003 */
.L_x_185:
[----:B------:R-:W-:Y:S05]  /*2670*/  BSYNC.RECONVERGENT B1 ;  /* 0x0000000000017941 */ /* 0x000fea0003800200 */
.L_x_184:
        /* <DEDUP_REMOVED lines=13> */
.L_x_187:
[----:B------:R-:W-:Y:S05]  /*2750*/  BSYNC.RECONVERGENT B1 ;  /* 0x0000000000017941 */ /* 0x000fea0003800200 */
.L_x_186:
        /* <DEDUP_REMOVED lines=26> */
.L_x_177:
[----:B0-----:R-:W0:Y:S01]  /*2900*/  S2R R5, SR_LANEID ;  /* 0x0000000000057919 */ /* 0x001e220000000000 */
[----:B------:R-:W-:Y:S01]  /*2910*/  LOP3.LUT R3, R2, 0x3e0, RZ, 0xc0, !PT ;  /* 0x000003e002037812 */ /* 0x000fe200078ec0ff */
[----:B------:R-:W-:Y:S04]  /*2920*/  BSSY.RECONVERGENT B1, `(.L_x_188) ;  /* 0x000001c000017945 */ /* 0x000fe80003800200 */
[----:B------:R-:W-:Y:S01]  /*2930*/  VIADD R7, R3, 0x20 ;  /* 0x0000002003077836 */ /* 0x000fe20000000000 */
[----:B------:R-:W-:-:S04]  /*2940*/  LOP3.LUT R3, RZ, R3, RZ, 0x33, !PT ;  /* 0x00000003ff037212 */ /* 0x000fc800078e33ff */
[----:B------:R-:W-:Y:S01]  /*2950*/  ISETP.GT.U32.AND P1, PT, R7, R6, PT ;  /* 0x000000060700720c */ /* 0x000fe20003f24070 */
[----:B------:R-:W-:-:S05]  /*2960*/  IMAD.IADD R3, R3, 0x1, R6 ;  /* 0x0000000103037824 */ /* 0x000fca00078e0206 */
[----:B------:R-:W-:Y:S02]  /*2970*/  SEL R4, R3, 0x1f, P1 ;  /* 0x0000001f03047807 */ /* 0x000fe40000800000 */
[C---:B0-----:R-:W-:Y:S01]  /*2980*/  ISETP.NE.AND P0, PT, R5.reuse, RZ, PT ;  /* 0x000000ff0500720c */ /* 0x041fe20003f05270 */
[C---:B------:R-:W-:Y:S01]  /*2990*/  VIADD R7, R5.reuse, 0x2 ;  /* 0x0000000205077836 */ /* 0x040fe20000000000 */
[C---:B------:R-:W-:Y:S01]  /*29a0*/  ISETP.GE.AND P5, PT, R5.reuse, R4, PT ;  /* 0x000000040500720c */ /* 0x040fe20003fa6270 */
[----:B------:R-:W-:-:S03]  /*29b0*/  VIADD R3, R5, 0x4 ;  /* 0x0000000405037836 */ /* 0x000fc60000000000 */
[-C--:B------:R-:W-:Y:S02]  /*29c0*/  ISETP.GT.AND P1, PT, R7, R4.reuse, PT ;  /* 0x000000040700720c */ /* 0x080fe40003f24270 */
[----:B------:R-:W-:Y:S01]  /*29d0*/  ISETP.GT.AND P2, PT, R3, R4, PT ;  /* 0x000000040300720c */ /* 0x000fe20003f44270 */
[C---:B------:R-:W-:Y:S02]  /*29e0*/  VIADD R3, R5.reuse, 0x8 ;  /* 0x0000000805037836 */ /* 0x040fe40000000000 */
[----:B------:R-:W-:Y:S02]  /*29f0*/  VIADD R5, R5, 0x10 ;  /* 0x0000001005057836 */ /* 0x000fe40000000000 */
[----:B------:R-:W0:Y:S01]  /*2a00*/  @!P0 S2R R9, SR_CgaCtaId ;  /* 0x0000000000098919 */ /* 0x000e220000008800 */
[----:B------:R-:W-:Y:S02]  /*2a10*/  @!P0 MOV R8, 0x400 ;  /* 0x0000040000088802 */ /* 0x000fe40000000f00 */
[----:B------:R-:W-:-:S02]  /*2a20*/  @!P0 SHF.R.U32.HI R7, RZ, 0x3, R2 ;  /* 0x00000003ff078819 */ /* 0x000fc40000011602 */
[-C--:B------:R-:W-:Y:S02]  /*2a30*/  ISETP.GT.AND P3, PT, R3, R4.reuse, PT ;  /* 0x000000040300720c */ /* 0x080fe40003f64270 */
[----:B------:R-:W-:Y:S02]  /*2a40*/  @!P0 LOP3.LUT R7, R7, 0x7c, RZ, 0xc0, !PT ;  /* 0x0000007c07078812 */ /* 0x000fe400078ec0ff */
[----:B------:R-:W-:Y:S02]  /*2a50*/  ISETP.GT.AND P4, PT, R5, R4, PT ;  /* 0x000000040500720c */ /* 0x000fe40003f84270 */
        /* <DEDUP_REMOVED lines=8> */
.L_x_189:
[----:B------:R-:W-:Y:S05]  /*2ae0*/  BSYNC.RECONVERGENT B1 ;  /* 0x0000000000017941 */ /* 0x000fea0003800200 */
.L_x_188:
[----:B-1----:R1:W2:Y:S01]  /*2af0*/  SHFL.DOWN PT, R8, R27, 0x2, R4 ;  /* 0x084000001b087989 */ /* 0x0022a200000e0004 */
[----:B------:R-:W-:Y:S04]  /*2b00*/  BSSY.RECONVERGENT B1, `(.L_x_190) ;  /* 0x0000006000017945 */ /* 0x000fe80003800200 */
[----:B------:R-:W-:Y:S05]  /*2b10*/  @P1 BRA `(.L_x_191) ;  /* 0x0000000000101947 */ /* 0x000fea0003800000 */
[C---:B--2---:R-:W-:Y:S01]  /*2b20*/  FSETP.GT.AND P1, PT, |R8|.reuse, |R27|, PT ;  /* 0x4000001b0800720b */ /* 0x044fe20003f24200 */
[----:B------:R-:W-:Y:S01]  /*2b30*/  FADD R3, |R27|, -RZ ;  /* 0x800000ff1b037221 */ /* 0x000fe20000000200 */
[----:B01----:R-:W-:-:S11]  /*2b40*/  FADD R27, |R8|, -RZ ;  /* 0x800000ff081b7221 */ /* 0x003fd60000000200 */
[----:B------:R-:W-:-:S07]  /*2b50*/  @!P1 IMAD.MOV.U32 R27, RZ, RZ, R3 ;  /* 0x000000ffff1b9224 */ /* 0x000fce00078e0003 */
.L_x_191:
[----:B------:R-:W-:Y:S05]  /*2b60*/  BSYNC.RECONVERGENT B1 ;  /* 0x0000000000017941 */ /* 0x000fea0003800200 */
.L_x_190:
[----:B--2---:R2:W3:Y:S01]  /*2b70*/  SHFL.DOWN PT, R8, R27, 0x4, R4 ;  /* 0x088000001b087989 */ /* 0x0044e200000e0004 */
[----:B------:R-:W-:Y:S04]  /*2b80*/  BSSY.RECONVERGENT B1, `(.L_x_192) ;  /* 0x0000006000017945 */ /* 0x000fe80003800200 */
[----:B------:R-:W-:Y:S05]  /*2b90*/  @P2 BRA `(.L_x_193) ;  /* 0x0000000000102947 */ /* 0x000fea0003800000 */
[C---:B---3--:R-:W-:Y:S01]  /*2ba0*/  FSETP.GT.AND P1, PT, |R8|.reuse, |R27|, PT ;  /* 0x4000001b0800720b */ /* 0x048fe20003f24200 */
[----:B------:R-:W-:Y:S01]  /*2bb0*/  FADD R3, |R27|, -RZ ;  /* 0x800000ff1b037221 */ /* 0x000fe20000000200 */
[----:B012---:R-:W-:-:S11]  /*2bc0*/  FADD R27, |R8|, -RZ ;  /* 0x800000ff081b7221 */ /* 0x007fd60000000200 */
[----:B------:R-:W-:-:S07]  /*2bd0*/  @!P1 IMAD.MOV.U32 R27, RZ, RZ, R3 ;  /* 0x000000ffff1b9224 */ /* 0x000fce00078e0003 */
.L_x_193:
[----:B------:R-:W-:Y:S05]  /*2be0*/  BSYNC.RECONVERGENT B1 ;  /* 0x0000000000017941 */ /* 0x000fea0003800200 */
.L_x_192:
[----:B---3--:R3:W4:Y:S01]  /*2bf0*/  SHFL.DOWN PT, R8, R27, 0x8, R4 ;  /* 0x090000001b087989 */ /* 0x00872200000e0004 */
[----:B------:R-:W-:Y:S04]  /*2c00*/  BSSY.RECONVERGENT B1, `(.L_x_194) ;  /* 0x0000006000017945 */ /* 0x000fe80003800200 */
[----:B------:R-:W-:Y:S05]  /*2c10*/  @P3 BRA `(.L_x_195) ;  /* 0x0000000000103947 */ /* 0x000fea0003800000 */
[C---:B----4-:R-:W-:Y:S01]  /*2c20*/  FSETP.GT.AND P1, PT, |R8|.reuse, |R27|, PT ;  /* 0x4000001b0800720b */ /* 0x050fe20003f24200 */
[----:B------:R-:W-:Y:S01]  /*2c30*/  FADD R3, |R27|, -RZ ;  /* 0x800000ff1b037221 */ /* 0x000fe20000000200 */
[----:B0123--:R-:W-:-:S11]  /*2c40*/  FADD R27, |R8|, -RZ ;  /* 0x800000ff081b7221 */ /* 0x00ffd60000000200 */
[----:B------:R-:W-:-:S07]  /*2c50*/  @!P1 IMAD.MOV.U32 R27, RZ, RZ, R3 ;  /* 0x000000ffff1b9224 */ /* 0x000fce00078e0003 */
.L_x_195:
[----:B------:R-:W-:Y:S05]  /*2c60*/  BSYNC.RECONVERGENT B1 ;  /* 0x0000000000017941 */ /* 0x000fea0003800200 */
.L_x_194:
[----:B0123--:R0:W1:Y:S01]  /*2c70*/  SHFL.DOWN PT, R4, R27, 0x10, R4 ;  /* 0x0a0000001b047989 */ /* 0x00f06200000e0004 */
[----:B------:R-:W-:Y:S04]  /*2c80*/  BSSY.RECONVERGENT B1, `(.L_x_196) ;  /* 0x0000006000017945 */ /* 0x000fe80003800200 */
[----:B------:R-:W-:Y:S05]  /*2c90*/  @P4 BRA `(.L_x_197) ;  /* 0x0000000000104947 */ /* 0x000fea0003800000 */
[C---:B-1----:R-:W-:Y:S01]  /*2ca0*/  FSETP.GT.AND P1, PT, |R4|.reuse, |R27|, PT ;  /* 0x4000001b0400720b */ /* 0x042fe20003f24200 */
[----:B------:R-:W-:Y:S01]  /*2cb0*/  FADD R3, |R27|, -RZ ;  /* 0x800000ff1b037221 */ /* 0x000fe20000000200 */
[----:B0-----:R-:W-:-:S11]  /*2cc0*/  FADD R27, |R4|, -RZ ;  /* 0x800000ff041b7221 */ /* 0x001fd60000000200 */
[----:B------:R-:W-:-:S07]  /*2cd0*/  @!P1 IMAD.MOV.U32 R27, RZ, RZ, R3 ;  /* 0x000000ffff1b9224 */ /* 0x000fce00078e0003 */
.L_x_197:
[----:B------:R-:W-:Y:S05]  /*2ce0*/  BSYNC.RECONVERGENT B1 ;  /* 0x0000000000017941 */ /* 0x000fea0003800200 */
.L_x_196:
        /* <DEDUP_REMOVED lines=9> */
[----:B------:R-:W2:Y:S02]  /*2d80*/  LDS R2, [UR4+0xc] ;  /* 0x00000c04ff027984 */ /* 0x000ea40008000800 */
[----:B--2---:R-:W-:-:S04]  /*2d90*/  FSETP.GT.AND P0, PT, |R2|, |R27|, PT ;  /* 0x4000001b0200720b */ /* 0x004fc80003f04200 */
        /* <DEDUP_REMOVED lines=30> */
.L_x_168:
[----:B------:R-:W0:Y:S01]  /*2f80*/  S2R R2, SR_TID.X ;  /* 0x0000000000027919 */ /* 0x000e220000002100 */
[----:B------:R-:W1:Y:S02]  /*2f90*/  LDCU.64 UR10, c[0x0][0x380] ;  /* 0x00007000ff0a77ac */ /* 0x000e640008000a00 */
[----:B-1----:R-:W-:Y:S02]  /*2fa0*/  IMAD.U32 R4, RZ, RZ, UR10 ;  /* 0x0000000aff047e24 */ /* 0x002fe4000f8e00ff */
[----:B------:R-:W-:Y:S02]  /*2fb0*/  IMAD.U32 R5, RZ, RZ, UR11 ;  /* 0x0000000bff057e24 */ /* 0x000fe4000f8e00ff */
[----:B0-----:R-:W-:-:S04]  /*2fc0*/  IMAD.IADD R9, R3, 0x1, R2 ;  /* 0x0000000103097824 */ /* 0x001fc800078e0202 */
[----:B------:R-:W-:-:S05]  /*2fd0*/  IMAD.WIDE.U32 R8, R9, 0x4, R4 ;  /* 0x0000000409087825 */ /* 0x000fca00078e0004 */
        /* <DEDUP_REMOVED lines=16> */
[----:B------:R-:W-:-:S02]  /*30e0*/  ISETP.GE.U32.AND P1, PT, R6, UR5, PT ;  /* 0x0000000506007c0c */ /* 0x000fc4000bf26070 */
        /* <DEDUP_REMOVED lines=31> */
[----:B------:R-:W-:Y:S01]  /*32e0*/  UIADD3 UR7, UPT, UPT, UR6, -0x1000, URZ ;  /* 0xfffff00006077890 */ /* 0x000fe2000fffe0ff */
[----:B------:R-:W-:Y:S01]  /*32f0*/  VIADD R11, R3, UR5 ;  /* 0x00000005030b7c36 */ /* 0x000fe20008000000 */
[----:B------:R-:W-:-:S03]  /*3300*/  UMOV UR4, URZ ;  /* 0x000000ff00047c82 */ /* 0x000fc60008000000 */
[C---:B------:R-:W-:Y:S01]  /*3310*/  VIADD R3, R11.reuse, 0x100 ;  /* 0x000001000b037836 */ /* 0x040fe20000000000 */
[C---:B------:R-:W-:Y:S01]  /*3320*/  ISETP.GT.U32.AND P0, PT, R11.reuse, UR7, PT ;  /* 0x000000070b007c0c */ /* 0x040fe2000bf04070 */
[----:B------:R-:W-:-:S12]  /*3330*/  IMAD.IADD R9, R11, 0x1, R2 ;  /* 0x000000010b097824 */ /* 0x000fd800078e0202 */
[----:B------:R-:W-:Y:S05]  /*3340*/  @P0 BRA `(.L_x_199) ;  /* 0x0000000000f80947 */ /* 0x000fea0003800000 */
[----:B------:R-:W0:Y:S01]  /*3350*/  LDC.64 R4, c[0x0][0x380] ;  /* 0x0000e000ff047b82 */ /* 0x000e220000000a00 */
[----:B------:R-:W1:Y:S01]  /*3360*/  LDCU UR6, c[0x0][0x3a8] ;  /* 0x00007500ff0677ac */ /* 0x000e620008000800 */
[----:B------:R-:W-:Y:S01]  /*3370*/  NOP ;  /* 0x0000000000007918 */ /* 0x000fe20000000000 */
.L_x_200:
[----:B------:R-:W-:-:S04]  /*3380*/  IMAD.IADD R7, R2, 0x1, R11 ;  /* 0x0000000102077824 */ /* 0x000fc800078e020b */
[----:B0-----:R-:W-:-:S05]  /*3390*/  IMAD.WIDE.U32 R6, R7, 0x4, R4 ;  /* 0x0000000407067825 */ /* 0x001fca00078e0004 */
        /* <DEDUP_REMOVED lines=14> */
[----:B--2---:R-:W-:-:S04]  /*3480*/  FSETP.GT.AND P0, PT, |R22|, |R27|, PT ;  /* 0x4000001b1600720b */ /* 0x004fc80003f04200 */
[----:B------:R-:W-:Y:S02]  /*3490*/  FSEL R24, |R22|, |R27|, P0 ;  /* 0x4000001b16187208 */ /* 0x000fe40000000200 */
[----:B------:R-:W2:Y:S04]  /*34a0*/  LDG.E.CONSTANT R22, desc[UR8][R6.64+0x3800] ;  /* 0x0038000806167981 */ /* 0x000ea8000c1e9900 */
[----:B------:R1:W2:Y:S01]  /*34b0*/  LDG.E.CONSTANT R27, desc[UR8][R6.64+0x3c00] ;  /* 0x003c0008061b7981 */ /* 0x0002a2000c1e9900 */
[----:B---3--:R-:W-:-:S04]  /*34c0*/  FSETP.GT.AND P0, PT, |R23|, R24, PT ;  /* 0x000000181700720b */ /* 0x008fc80003f04200 */
[----:B------:R-:W-:-:S04]  /*34d0*/  FSEL R24, |R23|, R24, P0 ;  /* 0x0000001817187208 */ /* 0x000fc80000000200 */
[-C--:B----4-:R-:W-:Y:S02]  /*34e0*/  FSETP.GT.AND P0, PT, |R21|, R24.reuse, PT ;  /* 0x000000181500720b */ /* 0x090fe40003f04200 */
[----:B-1----:R-:W-:Y:S02]  /*34f0*/  IADD3 R6, PT, PT, -R11, UR6, RZ ;  /* 0x000000060b067c10 */ /* 0x002fe4000fffe1ff */
[----:B------:R-:W-:Y:S02]  /*3500*/  FSEL R21, |R21|, R24, P0 ;  /* 0x0000001815157208 */ /* 0x000fe40000000200 */
[----:B------:R-:W-:Y:S02]  /*3510*/  ISETP.GE.U32.AND P1, PT, R6, UR5, PT ;  /* 0x0000000506007c0c */ /* 0x000fe4000bf26070 */
        /* <DEDUP_REMOVED lines=22> */
[----:B--2---:R-:W-:-:S04]  /*3680*/  FSETP.GT.AND P0, PT, |R22|, R13, PT ;  /* 0x0000000d1600720b */ /* 0x004fc80003f04200 */
        /* <DEDUP_REMOVED lines=8> */
[----:B------:R-:W-:-:S13]  /*3710*/  ISETP.GT.U32.AND P0, PT, R11, UR7, PT ;  /* 0x000000070b007c0c */ /* 0x000fda000bf04070 */
[----:B------:R-:W-:Y:S05]  /*3720*/  @!P0 BRA `(.L_x_200) ;  /* 0xfffffffc00148947 */ /* 0x000fea000383ffff */
.L_x_199:
[----:B------:R-:W-:-:S13]  /*3730*/  ISETP.GE.U32.AND P0, PT, R11, UR6, PT ;  /* 0x000000060b007c0c */ /* 0x000fda000bf06070 */
[----:B------:R-:W-:Y:S05]  /*3740*/  @P0 BRA `(.L_x_198) ;  /* 0x0000000000f80947 */ /* 0x000fea0003800000 */
[----:B------:R-:W-:Y:S01]  /*3750*/  IADD3 R11, PT, PT, -R11, UR6, RZ ;  /* 0x000000060b0b7c10 */ /* 0x000fe2000fffe1ff */
[----:B------:R-:W-:Y:S03]  /*3760*/  BSSY.RECONVERGENT B1, `(.L_x_198) ;  /* 0x000003c000017945 */ /* 0x000fe60003800200 */
[----:B------:R-:W-:-:S13]  /*3770*/  ISETP.GE.AND P0, PT, R2, R11, PT ;  /* 0x0000000b0200720c */ /* 0x000fda0003f06270 */
[----:B------:R-:W-:Y:S05]  /*3780*/  @P0 BRA `(.L_x_201) ;  /* 0x0000000000e40947 */ /* 0x000fea0003800000 */
[----:B------:R-:W0:Y:S01]  /*3790*/  LDC R8, c[0x0][0x3ac] ;  /* 0x0000eb00ff087b82 */ /* 0x000e220000000800 */
[----:B------:R-:W1:Y:S01]  /*37a0*/  LDCU UR5, c[0x0][0x3ac] ;  /* 0x00007580ff0577ac */ /* 0x000e620008000800 */
[----:B------:R-:W-:Y:S01]  /*37b0*/  LOP3.LUT R6, RZ, R2, RZ, 0x33, !PT ;  /* 0x00000002ff067212 */ /* 0x000fe200078e33ff */
[----:B------:R-:W-:Y:S01]  /*37c0*/  IMAD.SHL.U32 R10, R0, 0x1000, RZ ;  /* 0x00001000000a7824 */ /* 0x000fe200078e00ff */
[----:B------:R-:W-:Y:S03]  /*37d0*/  BSSY.RECONVERGENT B2, `(.L_x_202) ;  /* 0x0000019000027945 */ /* 0x000fe60003800200 */
[----:B------:R-:W-:Y:S01]  /*37e0*/  VIADD R7, R6, UR6 ;  /* 0x0000000606077c36 */ /* 0x000fe20008000000 */
[----:B-1----:R-:W-:Y:S01]  /*37f0*/  USHF.L.U32 UR5, UR5, 0xc, URZ ;  /* 0x0000000c05057899 */ /* 0x002fe200080006ff */
[----:B0-----:R-:W-:-:S03]  /*3800*/  IMAD R6, R8, UR4, RZ ;  /* 0x0000000408067c24 */ /* 0x001fc6000f8e02ff */
[C---:B------:R-:W-:Y:S02]  /*3810*/  LOP3.LUT R8, R7.reuse, 0x300, RZ, 0xc0, !PT ;  /* 0x0000030007087812 */ /* 0x040fe400078ec0ff */
[----:B------:R-:W-:Y:S02]  /*3820*/  VIADD R10, R10, UR5 ;  /* 0x000000050a0a7c36 */ /* 0x000fe40008000000 */
[----:B------:R-:W-:Y:S02]  /*3830*/  ISETP.NE.AND P0, PT, R8, 0x300, PT ;  /* 0x000003000800780c */ /* 0x000fe40003f05270 */
[C---:B------:R-:W-:Y:S01]  /*3840*/  IMAD.IADD R13, R7.reuse, 0x1, -R10 ;  /* 0x00000001070d7824 */ /* 0x040fe200078e0a0a */
[----:B------:R-:W-:Y:S01]  /*3850*/  LEA.HI R7, R7, 0x1, RZ, 0x18 ;  /* 0x0000000107077811 */ /* 0x000fe200078fc0ff */
[----:B------:R-:W-:Y:S02]  /*3860*/  IMAD.MOV.U32 R8, RZ, RZ, R2 ;  /* 0x000000ffff087224 */ /* 0x000fe400078e0002 */
[----:B------:R-:W-:-:S05]  /*3870*/  IMAD R6, R6, -0x1000, R13 ;  /* 0xfffff00006067824 */ /* 0x000fca00078e020d */
[----:B------:R-:W-:Y:S02]  /*3880*/  ISETP.GE.U32.AND P2, PT, R6, 0x300, PT ;  /* 0x000003000600780c */ /* 0x000fe40003f46070 */
[----:B------:R-:W-:Y:S11]  /*3890*/  @!P0 BRA `(.L_x_203) ;  /* 0x0000000000308947 */ /* 0x000ff60003800000 */
[----:B------:R-:W-:Y:S01]  /*38a0*/  LOP3.LUT R7, R7, 0x3, RZ, 0xc0, !PT ;  /* 0x0000000307077812 */ /* 0x000fe200078ec0ff */
[----:B------:R-:W-:-:S04]  /*38b0*/  IMAD.MOV.U32 R8, RZ, RZ, R2 ;  /* 0x000000ffff087224 */ /* 0x000fc800078e0002 */
[----:B------:R-:W-:-:S07]  /*38c0*/  IMAD.MOV R10, RZ, RZ, -R7 ;  /* 0x000000ffff0a7224 */ /* 0x000fce00078e0a07 */
.L_x_204:
        /* <DEDUP_REMOVED lines=9> */
.L_x_203:
[----:B------:R-:W-:Y:S05]  /*3960*/  BSYNC.RECONVERGENT B2 ;  /* 0x0000000000027941 */ /* 0x000fea0003800200 */
.L_x_202:
[----:B------:R-:W-:Y:S05]  /*3970*/  @!P2 BRA `(.L_x_201) ;  /* 0x000000000068a947 */ /* 0x000fea0003800000 */
[C---:B------:R-:W-:Y:S02]  /*3980*/  IMAD.IADD R17, R8.reuse, 0x1, R3 ;  /* 0x0000000108117824 */ /* 0x040fe400078e0203 */
[----:B------:R-:W-:-:S07]  /*3990*/  VIADD R3, R8, 0x200 ;  /* 0x0000020008037836 */ /* 0x000fce0000000000 */
.L_x_205:
        /* <DEDUP_REMOVED lines=24> */
.L_x_201:
[----:B------:R-:W-:Y:S05]  /*3b20*/  BSYNC.RECONVERGENT B1 ;  /* 0x0000000000017941 */ /* 0x000fea0003800200 */
.L_x_198:
        /* <DEDUP_REMOVED lines=13> */
.L_x_207:
[----:B------:R-:W-:Y:S05]  /*3c00*/  BSYNC.RECONVERGENT B1 ;  /* 0x0000000000017941 */ /* 0x000fea0003800200 */
.L_x_206:
[----:B------:R0:W1:Y:S01]  /*3c10*/  SHFL.DOWN PT, R4, R27, 0x2, 0x1f ;  /* 0x08401f001b047f89 */ /* 0x00006200000e0000 */
[----:B------:R-:W-:Y:S04]  /*3c20*/  BSSY.RECONVERGENT B1, `(.L_x_208) ;  /* 0x0000006000017945 */ /* 0x000fe80003800200 */
[----:B------:R-:W-:Y:S05]  /*3c30*/  @P4 BRA `(.L_x_209) ;  /* 0x0000000000104947 */ /* 0x000fea0003800000 */
[C---:B-1----:R-:W-:Y:S01]  /*3c40*/  FSETP.GT.AND P3, PT, |R4|.reuse, |R27|, PT ;  /* 0x4000001b0400720b */ /* 0x042fe20003f64200 */
[----:B------:R-:W-:Y:S01]  /*3c50*/  FADD R3, |R27|, -RZ ;  /* 0x800000ff1b037221 */ /* 0x000fe20000000200 */
[----:B0-----:R-:W-:-:S11]  /*3c60*/  FADD R27, |R4|, -RZ ;  /* 0x800000ff041b7221 */ /* 0x001fd60000000200 */
[----:B------:R-:W-:-:S07]  /*3c70*/  @!P3 IMAD.MOV.U32 R27, RZ, RZ, R3 ;  /* 0x000000ffff1bb224 */ /* 0x000fce00078e0003 */
.L_x_209:
[----:B------:R-:W-:Y:S05]  /*3c80*/  BSYNC.RECONVERGENT B1 ;  /* 0x0000000000017941 */ /* 0x000fea0003800200 */
.L_x_208:
[----:B-1----:R1:W2:Y:S01]  /*3c90*/  SHFL.DOWN PT, R4, R27, 0x4, 0x1f ;  /* 0x08801f001b047f89 */ /* 0x0022a200000e0000 */
[----:B------:R-:W-:Y:S04]  /*3ca0*/  BSSY.RECONVERGENT B1, `(.L_x_210) ;  /* 0x0000006000017945 */ /* 0x000fe80003800200 */
[----:B------:R-:W-:Y:S05]  /*3cb0*/  @P2 BRA `(.L_x_211) ;  /* 0x0000000000102947 */ /* 0x000fea0003800000 */
[C---:B--2---:R-:W-:Y:S01]  /*3cc0*/  FSETP.GT.AND P2, PT, |R4|.reuse, |R27|, PT ;  /* 0x4000001b0400720b */ /* 0x044fe20003f44200 */
[----:B------:R-:W-:Y:S01]  /*3cd0*/  FADD R3, |R27|, -RZ ;  /* 0x800000ff1b037221 */ /* 0x000fe20000000200 */
[----:B01----:R-:W-:-:S11]  /*3ce0*/  FADD R27, |R4|, -RZ ;  /* 0x800000ff041b7221 */ /* 0x003fd60000000200 */
[----:B------:R-:W-:-:S07]  /*3cf0*/  @!P2 IMAD.MOV.U32 R27, RZ, RZ, R3 ;  /* 0x000000ffff1ba224 */ /* 0x000fce00078e0003 */
.L_x_211:
[----:B------:R-:W-:Y:S05]  /*3d00*/  BSYNC.RECONVERGENT B1 ;  /* 0x0000000000017941 */ /* 0x000fea0003800200 */
.L_x_210:
[----:B--2---:R2:W3:Y:S01]  /*3d10*/  SHFL.DOWN PT, R4, R27, 0x8, 0x1f ;  /* 0x09001f001b047f89 */ /* 0x0044e200000e0000 */
[----:B------:R-:W-:Y:S04]  /*3d20*/  BSSY.RECONVERGENT B1, `(.L_x_212) ;  /* 0x0000006000017945 */ /* 0x000fe80003800200 */
[----:B------:R-:W-:Y:S05]  /*3d30*/  @P1 BRA `(.L_x_213) ;  /* 0x0000000000101947 */ /* 0x000fea0003800000 */
[C---:B---3--:R-:W-:Y:S01]  /*3d40*/  FSETP.GT.AND P1, PT, |R4|.reuse, |R27|, PT ;  /* 0x4000001b0400720b */ /* 0x048fe20003f24200 */
[----:B------:R-:W-:Y:S01]  /*3d50*/  FADD R3, |R27|, -RZ ;  /* 0x800000ff1b037221 */ /* 0x000fe20000000200 */
[----:B012---:R-:W-:-:S11]  /*3d60*/  FADD R27, |R4|, -RZ ;  /* 0x800000ff041b7221 */ /* 0x007fd60000000200 */
[----:B------:R-:W-:-:S07]  /*3d70*/  @!P1 IMAD.MOV.U32 R27, RZ, RZ, R3 ;  /* 0x000000ffff1b9224 */ /* 0x000fce00078e0003 */
.L_x_213:
[----:B------:R-:W-:Y:S05]  /*3d80*/  BSYNC.RECONVERGENT B1 ;  /* 0x0000000000017941 */ /* 0x000fea0003800200 */
.L_x_212:
        /* <DEDUP_REMOVED lines=13> */
.L_x_215:
[----:B------:R-:W-:Y:S05]  /*3e60*/  BSYNC.RECONVERGENT B1 ;  /* 0x0000000000017941 */ /* 0x000fea0003800200 */
.L_x_214:
        /* <DEDUP_REMOVED lines=24> */
.L_x_139:
[----:B------:R-:W-:Y:S05]  /*3ff0*/  BSYNC.RECONVERGENT B0 ;  /* 0x0000000000007941 */ /* 0x000fea0003800200 */
.L_x_117:
[----:B01-3--:R-:W0:Y:S02]  /*4000*/  S2R R2, SR_TID.X ;  /* 0x0000000000027919 */ /* 0x00be240000002100 */
[----:B0-----:R-:W-:-:S13]  /*4010*/  ISETP.NE.AND P0, PT, R2, RZ, PT ;  /* 0x000000ff0200720c */ /* 0x001fda0003f05270 */
[----:B------:R-:W-:Y:S05]  /*4020*/  @P0 EXIT ;  /* 0x000000000000094d */ /* 0x000fea0003800000 */
[----:B------:R-:W0:Y:S02]  /*4030*/  LDC.64 R2, c[0x0][0x388] ;  /* 0x0000e200ff027b82 */ /* 0x000e240000000a00 */
[----:B0-----:R-:W-:-:S05]  /*4040*/  IMAD.WIDE.U32 R2, R0, 0x4, R2 ;  /* 0x0000000400027825 */ /* 0x001fca00078e0002 */
[----:B------:R-:W-:Y:S01]  /*4050*/  STG.E desc[UR8][R2.64], R27 ;  /* 0x0000001b02007986 */ /* 0x000fe2000c101908 */
[----:B------:R-:W-:Y:S05]  /*4060*/  EXIT ;  /* 0x000000000000794d */ /* 0x000fea0003800000 */
.L_x_216:
        /* <DEDUP_REMOVED lines=9> */
.L_x_788:


//--------------------- .text._ZN3cub18CUB_300001_SM_10006detail6reduce28DeviceReduceSingleTileKernelINS2_10policy_hubIfj6AbsMaxE10Policy1000EPfS8_jS5_ffN4cuda3std3__410__identityEEEvT0_T1_T2_T3_T4_T6_ --------------------------
	.section	.text._ZN3cub18CUB_300001_SM_10006detail6reduce28DeviceReduceSingleTileKernelINS2_10policy_hubIfj6AbsMaxE10Policy1000EPfS8_jS5_ffN4cuda3std3__410__identityEEEvT0_T1_T2_T3_T4_T6_,"ax",@progbits
	.align	128
        .global         _ZN3cub18CUB_300001_SM_10006detail6reduce28DeviceReduceSingleTileKernelINS2_10policy_hubIfj6AbsMaxE10Policy1000EPfS8_jS5_ffN4cuda3std3__410__identityEEEvT0_T1_T2_T3_T4_T6_
        .type           _ZN3cub18CUB_300001_SM_10006detail6reduce28DeviceReduceSingleTileKernelINS2_10policy_hubIfj6AbsMaxE10Policy1000EPfS8_jS5_ffN4cuda3std3__410__identityEEEvT0_T1_T2_T3_T4_T6_,@function
        .size           _ZN3cub18CUB_300001_SM_10006detail6reduce28DeviceReduceSingleTileKernelINS2_10policy_hubIfj6AbsMaxE10Policy1000EPfS8_jS5_ffN4cuda3std3__410__identityEEEvT0_T1_T2_T3_T4_T6_,(.L_x_789 - _ZN3cub18CUB_300001_SM_10006detail6reduce28DeviceReduceSingleTileKernelINS2_10policy_hubIfj6AbsMaxE10Policy1000EPfS8_jS5_ffN4cuda3std3__410__identityEEEvT0_T1_T2_T3_T4_T6_)
        .other          _ZN3cub18CUB_300001_SM_10006detail6reduce28DeviceReduceSingleTileKernelINS2_10policy_hubIfj6AbsMaxE10Policy1000EPfS8_jS5_ffN4cuda3std3__410__identityEEEvT0_T1_T2_T3_T4_T6_,@"STO_CUDA_ENTRY STV_DEFAULT"
_ZN3cub18CUB_300001_SM_10006detail6reduce28DeviceReduceSingleTileKernelINS2_10policy_hubIfj6AbsMaxE10Policy1000EPfS8_jS5_ffN4cuda3std3__410__identityEEEvT0_T1_T2_T3_T4_T6_:
.text._ZN3cub18CUB_300001_SM_10006detail6reduce28DeviceReduceSingleTileKernelINS2_10policy_hubIfj6AbsMaxE10Policy1000EPfS8_jS5_ffN4cuda3std3__410__identityEEEvT0_T1_T2_T3_T4_T6_:
        /* <DEDUP_REMOVED lines=13> */
.L_x_217:
[----:B------:R-:W0:Y:S01]  /*00d0*/  LDCU UR4, c[0x0][0x380] ;  /* 0x00007000ff0477ac */ /* 0x000e220008000800 */
[----:B------:R-:W-:Y:S01]  /*00e0*/  BSSY.RECONVERGENT B0, `(.L_x_218) ;  /* 0x0000479000007945 */ /* 0x000fe20003800200 */
[----:B0-----:R-:W-:-:S09]  /*00f0*/  ULOP3.LUT UP0, URZ, UR4, 0xf, URZ, 0xc0, !UPT ;  /* 0x0000000f04ff7892 */ /* 0x001fd2000f80c0ff */
[----:B------:R-:W-:Y:S05]  /*0100*/  BRA.U UP0, `(.L_x_219) ;  /* 0x0000002100c07547 */ /* 0x000fea000b800000 */
        /* <DEDUP_REMOVED lines=8> */
[----:B------:R-:W0:Y:S02]  /*0190*/  LDC.64 R2, c[0x0][0x380] ;  /* 0x0000e000ff027b82 */ /* 0x000e240000000a00 */
[----:B0-----:R-:W-:-:S06]  /*01a0*/  IMAD.WIDE.U32 R2, R7, 0x4, R2 ;  /* 0x0000000407027825 */ /* 0x001fcc00078e0002 */
[----:B------:R0:W5:Y:S01]  /*01b0*/  LDG.E.CONSTANT R3, desc[UR6][R2.64] ;  /* 0x0000000602037981 */ /* 0x000162000c1e9900 */
[----:B------:R-:W-:-:S07]  /*01c0*/  VIADD R9, R7, 0x100 ;  /* 0x0000010007097836 */ /* 0x000fce0000000000 */
.L_x_222:
[----:B------:R-:W-:Y:S05]  /*01d0*/  BSYNC.RECONVERGENT B1 ;  /* 0x0000000000017941 */ /* 0x000fea0003800200 */
.L_x_221:
[----:B------:R-:W-:Y:S01]  /*01e0*/  ISETP.GE.U32.AND P0, PT, R9, R22, PT ;  /* 0x000000160900720c */ /* 0x000fe20003f06070 */
[----:B------:R-:W-:-:S12]  /*01f0*/  BSSY.RECONVERGENT B1, `(.L_x_223) ;  /* 0x0000087000017945 */ /* 0x000fd80003800200 */
[----:B------:R-:W-:Y:S05]  /*0200*/  @P0 BRA `(.L_x_224) ;  /* 0x0000000800140947 */ /* 0x000fea0003800000 */
[----:B------:R-:W-:Y:S01]  /*0210*/  LOP3.LUT R5, RZ, R9, RZ, 0x33, !PT ;  /* 0x00000009ff057212 */ /* 0x000fe200078e33ff */
[----:B------:R-:W-:Y:S04]  /*0220*/  BSSY.RECONVERGENT B2, `(.L_x_225) ;  /* 0x0000014000027945 */ /* 0x000fe80003800200 */
[----:B------:R-:W-:-:S05]  /*0230*/  IMAD.IADD R0, R5, 0x1, R22 ;  /* 0x0000000105007824 */ /* 0x000fca00078e0216 */
[C---:B0-----:R-:W-:Y:S02]  /*0240*/  LOP3.LUT R2, R0.reuse, 0x300, RZ, 0xc0, !PT ;  /* 0x0000030000027812 */ /* 0x041fe400078ec0ff */
[----:B------:R-:W-:Y:S02]  /*0250*/  ISETP.GE.U32.AND P2, PT, R0, 0x300, PT ;  /* 0x000003000000780c */ /* 0x000fe40003f46070 */
[----:B------:R-:W-:-:S13]  /*0260*/  ISETP.NE.AND P0, PT, R2, 0x300, PT ;  /* 0x000003000200780c */ /* 0x000fda0003f05270 */
[----:B------:R-:W-:Y:S05]  /*0270*/  @!P0 BRA `(.L_x_226) ;  /* 0x0000000000388947 */ /* 0x000fea0003800000 */
[----:B------:R-:W0:Y:S01]  /*0280*/  LDC.64 R4, c[0x0][0x380] ;  /* 0x0000e000ff047b82 */ /* 0x000e220000000a00 */
[----:B------:R-:W-:-:S04]  /*0290*/  LEA.HI R0, R0, 0x1, RZ, 0x18 ;  /* 0x0000000100007811 */ /* 0x000fc800078fc0ff */
[----:B------:R-:W-:-:S05]  /*02a0*/  LOP3.LUT R0, R0, 0x3, RZ, 0xc0, !PT ;  /* 0x0000000300007812 */ /* 0x000fca00078ec0ff */
[----:B------:R-:W-:Y:S02]  /*02b0*/  IMAD.MOV R0, RZ, RZ, -R0 ;  /* 0x000000ffff007224 */ /* 0x000fe400078e0a00 */
[----:B0-----:R-:W-:-:S07]  /*02c0*/  IMAD.WIDE.U32 R4, R9, 0x4, R4 ;  /* 0x0000000409047825 */ /* 0x001fce00078e0004 */
.L_x_227:
[----:B------:R0:W2:Y:S01]  /*02d0*/  LDG.E.CONSTANT R2, desc[UR6][R4.64] ;  /* 0x0000000604027981 */ /* 0x0000a2000c1e9900 */
[----:B------:R-:W-:Y:S02]  /*02e0*/  VIADD R0, R0, 0x1 ;  /* 0x0000000100007836 */ /* 0x000fe40000000000 */
[----:B------:R-:W-:-:S03]  /*02f0*/  VIADD R9, R9, 0x100 ;  /* 0x0000010009097836 */ /* 0x000fc60000000000 */
[----:B------:R-:W-:Y:S02]  /*0300*/  ISETP.NE.AND P1, PT, R0, RZ, PT ;  /* 0x000000ff0000720c */ /* 0x000fe40003f25270 */
[----:B0-----:R-:W-:-:S05]  /*0310*/  IADD3 R4, P3, PT, R4, 0x400, RZ ;  /* 0x0000040004047810 */ /* 0x001fca0007f7e0ff */
[----:B------:R-:W-:Y:S01]  /*0320*/  IMAD.X R5, RZ, RZ, R5, P3 ;  /* 0x000000ffff057224 */ /* 0x000fe200018e0605 */
[----:B--2--5:R-:W-:-:S04]  /*0330*/  FSETP.GT.AND P0, PT, |R2|, |R3|, PT ;  /* 0x400000030200720b */ /* 0x024fc80003f04200 */
[----:B------:R-:W-:Y:S01]  /*0340*/  FSEL R3, |R2|, |R3|, P0 ;  /* 0x4000000302037208 */ /* 0x000fe20000000200 */
[----:B------:R-:W-:Y:S08]  /*0350*/  @P1 BRA `(.L_x_227) ;  /* 0xfffffffc00dc1947 */ /* 0x000ff0000383ffff */
.L_x_226:
[----:B------:R-:W-:Y:S05]  /*0360*/  BSYNC.RECONVERGENT B2 ;  /* 0x0000000000027941 */ /* 0x000fea0003800200 */
.L_x_225:
[----:B------:R-:W-:Y:S05]  /*0370*/  @!P2 BRA `(.L_x_224) ;  /* 0x0000000400b8a947 */ /* 0x000fea0003800000 */
[----:B------:R-:W0:Y:S01]  /*0380*/  LDC.64 R4, c[0x0][0x380] ;  /* 0x0000e000ff047b82 */ /* 0x000e220000000a00 */
[----:B------:R-:W-:Y:S01]  /*0390*/  IMAD.IADD R0, R22, 0x1, -R9 ;  /* 0x0000000116007824 */ /* 0x000fe200078e0a09 */
[----:B------:R-:W-:Y:S01]  /*03a0*/  BSSY.RECONVERGENT B2, `(.L_x_228) ;  /* 0x000003c000027945 */ /* 0x000fe20003800200 */
[----:B------:R-:W-:-:S03]  /*03b0*/  PLOP3.LUT P0, PT, PT, PT, PT, 0x80, 0x8 ;  /* 0x000000000008781c */ /* 0x000fc60003f0f070 */
[----:B------:R-:W-:Y:S01]  /*03c0*/  ISETP.GT.AND P1, PT, R0, 0xc00, PT ;  /* 0x00000c000000780c */ /* 0x000fe20003f24270 */
[----:B0-----:R-:W-:-:S12]  /*03d0*/  IMAD.WIDE.U32 R4, R9, 0x4, R4 ;  /* 0x0000000409047825 */ /* 0x001fd800078e0004 */
[----:B------:R-:W-:Y:S05]  /*03e0*/  @!P1 BRA `(.L_x_229) ;  /* 0x0000000000dc9947 */ /* 0x000fea0003800000 */
[----:B------:R-:W-:Y:S01]  /*03f0*/  PLOP3.LUT P0, PT, PT, PT, PT, 0x8, 0x80 ;  /* 0x000000000080781c */ /* 0x000fe20003f0e170 */
[----:B------:R-:W-:-:S12]  /*0400*/  VIADD R2, R22, 0xfffff400 ;  /* 0xfffff40016027836 */ /* 0x000fd80000000000 */
.L_x_230:
[----:B------:R-:W2:Y:S04]  /*0410*/  LDG.E.CONSTANT R16, desc[UR6][R4.64] ;  /* 0x0000000604107981 */ /* 0x000ea8000c1e9900 */
[----:B------:R-:W3:Y:S04]  /*0420*/  LDG.E.CONSTANT R18, desc[UR6][R4.64+0x400] ;  /* 0x0004000604127981 */ /* 0x000ee8000c1e9900 */
[----:B------:R-:W4:Y:S04]  /*0430*/  LDG.E.CONSTANT R20, desc[UR6][R4.64+0x800] ;  /* 0x0008000604147981 */ /* 0x000f28000c1e9900 */
        /* <DEDUP_REMOVED lines=12> */
[----:B------:R0:W4:Y:S01]  /*0500*/  LDG.E.CONSTANT R0, desc[UR6][R4.64+0x3c00] ;  /* 0x003c000604007981 */ /* 0x000122000c1e9900 */
[----:B------:R-:W-:-:S05]  /*0510*/  VIADD R9, R9, 0x1000 ;  /* 0x0000100009097836 */ /* 0x000fca0000000000 */
[----:B------:R-:W-:Y:S02]  /*0520*/  ISETP.GE.AND P2, PT, R9, R2, PT ;  /* 0x000000020900720c */ /* 0x000fe40003f46270 */
[----:B0-----:R-:W-:-:S05]  /*0530*/  IADD3 R4, P3, PT, R4, 0x4000, RZ ;  /* 0x0000400004047810 */ /* 0x001fca0007f7e0ff */
[----:B------:R-:W-:Y:S01]  /*0540*/  IMAD.X R5, RZ, RZ, R5, P3 ;  /* 0x000000ffff057224 */ /* 0x000fe200018e0605 */
        /* <DEDUP_REMOVED lines=33> */
.L_x_229:
[----:B------:R-:W-:Y:S05]  /*0760*/  BSYNC.RECONVERGENT B2 ;  /* 0x0000000000027941 */ /* 0x000fea0003800200 */
.L_x_228:
[----:B------:R-:W-:Y:S01]  /*0770*/  IMAD.IADD R0, R22, 0x1, -R9 ;  /* 0x0000000116007824 */ /* 0x000fe200078e0a09 */
[----:B------:R-:W-:Y:S04]  /*0780*/  BSSY.RECONVERGENT B2, `(.L_x_231) ;  /* 0x000001f000027945 */ /* 0x000fe80003800200 */
[----:B------:R-:W-:-:S13]  /*0790*/  ISETP.GT.AND P1, PT, R0, 0x400, PT ;  /* 0x000004000000780c */ /* 0x000fda0003f24270 */
[----:B------:R-:W-:Y:S05]  /*07a0*/  @!P1 BRA `(.L_x_232) ;  /* 0x0000000000709947 */ /* 0x000fea0003800000 */
[----:B------:R-:W2:Y:S04]  /*07b0*/  LDG.E.CONSTANT R0, desc[UR6][R4.64] ;  /* 0x0000000604007981 */ /* 0x000ea8000c1e9900 */
[----:B------:R-:W3:Y:S04]  /*07c0*/  LDG.E.CONSTANT R11, desc[UR6][R4.64+0x400] ;  /* 0x00040006040b7981 */ /* 0x000ee8000c1e9900 */
[----:B------:R-:W4:Y:S04]  /*07d0*/  LDG.E.CONSTANT R13, desc[UR6][R4.64+0x800] ;  /* 0x00080006040d7981 */ /* 0x000f28000c1e9900 */
[----:B------:R-:W4:Y:S04]  /*07e0*/  LDG.E.CONSTANT R15, desc[UR6][R4.64+0xc00] ;  /* 0x000c0006040f7981 */ /* 0x000f28000c1e9900 */
[----:B------:R-:W4:Y:S04]  /*07f0*/  LDG.E.CONSTANT R17, desc[UR6][R4.64+0x1000] ;  /* 0x0010000604117981 */ /* 0x000f28000c1e9900 */
[----:B------:R-:W4:Y:S04]  /*0800*/  LDG.E.CONSTANT R19, desc[UR6][R4.64+0x1400] ;  /* 0x0014000604137981 */ /* 0x000f28000c1e9900 */
[----:B------:R-:W4:Y:S04]  /*0810*/  LDG.E.CONSTANT R21, desc[UR6][R4.64+0x1800] ;  /* 0x0018000604157981 */ /* 0x000f28000c1e9900 */
[----:B------:R0:W4:Y:S01]  /*0820*/  LDG.E.CONSTANT R23, desc[UR6][R4.64+0x1c00] ;  /* 0x001c000604177981 */ /* 0x000122000c1e9900 */
[----:B------:R-:W-:Y:S01]  /*0830*/  VIADD R9, R9, 0x800 ;  /* 0x0000080009097836 */ /* 0x000fe20000000000 */
        /* <DEDUP_REMOVED lines=19> */
.L_x_232:
[----:B------:R-:W-:Y:S05]  /*0970*/  BSYNC.RECONVERGENT B2 ;  /* 0x0000000000027941 */ /* 0x000fea0003800200 */
.L_x_231:
[----:B------:R-:W-:-:S13]  /*0980*/  ISETP.LT.OR P0, PT, R9, R22, P0 ;  /* 0x000000160900720c */ /* 0x000fda0000701670 */
[----:B------:R-:W-:Y:S05]  /*0990*/  @!P0 BRA `(.L_x_224) ;  /* 0x0000000000308947 */ /* 0x000fea0003800000 */
        /* <DEDUP_REMOVED lines=12> */
.L_x_224:
[----:B------:R-:W-:Y:S05]  /*0a60*/  BSYNC.RECONVERGENT B1 ;  /* 0x0000000000017941 */ /* 0x000fea0003800200 */
.L_x_223:
[----:B------:R-:W-:-:S13]  /*0a70*/  ISETP.GE.U32.AND P0, PT, R22, 0x100, PT ;  /* 0x000001001600780c */ /* 0x000fda0003f06070 */
[----:B------:R-:W-:Y:S05]  /*0a80*/  @!P0 BRA `(.L_x_233) ;  /* 0x0000000400388947 */ /* 0x000fea0003800000 */
[----:B------:R-:W1:Y:S01]  /*0a90*/  S2R R5, SR_LANEID ;  /* 0x0000000000057919 */ /* 0x000e620000000000 */
[----:B------:R-:W-:Y:S01]  /*0aa0*/  BSSY.RECONVERGENT B1, `(.L_x_234) ;  /* 0x000000c000017945 */ /* 0x000fe20003800200 */
[----:B0----5:R0:W2:Y:S01]  /*0ab0*/  SHFL.DOWN PT, R2, R3, 0x1, 0x1f ;  /* 0x08201f0003027f89 */ /* 0x0210a200000e0000 */
[C---:B-1----:R-:W-:Y:S02]  /*0ac0*/  ISETP.GT.AND P3, PT, R5.reuse, 0x1e, PT ;  /* 0x0000001e0500780c */ /* 0x042fe40003f64270 */
[C---:B------:R-:W-:Y:S02]  /*0ad0*/  ISETP.GT.AND P4, PT, R5.reuse, 0x1d, PT ;  /* 0x0000001d0500780c */ /* 0x040fe40003f84270 */
[C---:B------:R-:W-:Y:S02]  /*0ae0*/  ISETP.GT.AND P0, PT, R5.reuse, 0x1b, PT ;  /* 0x0000001b0500780c */ /* 0x040fe40003f04270 */
[C---:B------:R-:W-:Y:S02]  /*0af0*/  ISETP.GT.AND P1, PT, R5.reuse, 0x17, PT ;  /* 0x000000170500780c */ /* 0x040fe40003f24270 */
[----:B------:R-:W-:-:S05]  /*0b00*/  ISETP.GT.AND P2, PT, R5, 0xf, PT ;  /* 0x0000000f0500780c */ /* 0x000fca0003f44270 */
[----:B0-2---:R-:W-:Y:S08]  /*0b10*/  @P3 BRA `(.L_x_235) ;  /* 0x0000000000103947 */ /* 0x005ff00003800000 */
[C---:B------:R-:W-:Y:S01]  /*0b20*/  FSETP.GT.AND P3, PT, |R2|.reuse, |R3|, PT ;  /* 0x400000030200720b */ /* 0x040fe20003f64200 */
[----:B------:R-:W-:Y:S01]  /*0b30*/  FADD R0, |R3|, -RZ ;  /* 0x800000ff03007221 */ /* 0x000fe20000000200 */
[----:B------:R-:W-:-:S11]  /*0b40*/  FADD R3, |R2|, -RZ ;  /* 0x800000ff02037221 */ /* 0x000fd60000000200 */
[----:B------:R-:W-:-:S07]  /*0b50*/  @!P3 IMAD.MOV.U32 R3, RZ, RZ, R0 ;  /* 0x000000ffff03b224 */ /* 0x000fce00078e0000 */
.L_x_235:
[----:B------:R-:W-:Y:S05]  /*0b60*/  BSYNC.RECONVERGENT B1 ;  /* 0x0000000000017941 */ /* 0x000fea0003800200 */
.L_x_234:
[----:B------:R0:W1:Y:S01]  /*0b70*/  SHFL.DOWN PT, R0, R3, 0x2, 0x1f ;  /* 0x08401f0003007f89 */ /* 0x00006200000e0000 */
[----:B------:R-:W-:Y:S04]  /*0b80*/  BSSY.RECONVERGENT B1, `(.L_x_236) ;  /* 0x0000006000017945 */ /* 0x000fe80003800200 */
[----:B------:R-:W-:Y:S05]  /*0b90*/  @P4 BRA `(.L_x_237) ;  /* 0x0000000000104947 */ /* 0x000fea0003800000 */
[C---:B-1----:R-:W-:Y:S01]  /*0ba0*/  FSETP.GT.AND P3, PT, |R0|.reuse, |R3|, PT ;  /* 0x400000030000720b */ /* 0x042fe20003f64200 */
[----:B------:R-:W-:Y:S01]  /*0bb0*/  FADD R2, |R3|, -RZ ;  /* 0x800000ff03027221 */ /* 0x000fe20000000200 */
[----:B0-----:R-:W-:-:S11]  /*0bc0*/  FADD R3, |R0|, -RZ ;  /* 0x800000ff00037221 */ /* 0x001fd60000000200 */
[----:B------:R-:W-:-:S07]  /*0bd0*/  @!P3 IMAD.MOV.U32 R3, RZ, RZ, R2 ;  /* 0x000000ffff03b224 */ /* 0x000fce00078e0002 */
.L_x_237:
[----:B------:R-:W-:Y:S05]  /*0be0*/  BSYNC.RECONVERGENT B1 ;  /* 0x0000000000017941 */ /* 0x000fea0003800200 */
.L_x_236:
[----:B-1----:R1:W2:Y:S01]  /*0bf0*/  SHFL.DOWN PT, R0, R3, 0x4, 0x1f ;  /* 0x08801f0003007f89 */ /* 0x0022a200000e0000 */
[----:B------:R-:W-:Y:S04]  /*0c00*/  BSSY.RECONVERGENT B1, `(.L_x_238) ;  /* 0x0000006000017945 */ /* 0x000fe80003800200 */
[----:B------:R-:W-:Y:S05]  /*0c10*/  @P0 BRA `(.L_x_239) ;  /* 0x0000000000100947 */ /* 0x000fea0003800000 */
[C---:B--2---:R-:W-:Y:S01]  /*0c20*/  FSETP.GT.AND P0, PT, |R0|.reuse, |R3|, PT ;  /* 0x400000030000720b */ /* 0x044fe20003f04200 */
[----:B------:R-:W-:Y:S01]  /*0c30*/  FADD R2, |R3|, -RZ ;  /* 0x800000ff03027221 */ /* 0x000fe20000000200 */
[----:B01----:R-:W-:-:S11]  /*0c40*/  FADD R3, |R0|, -RZ ;  /* 0x800000ff00037221 */ /* 0x003fd60000000200 */
[----:B------:R-:W-:-:S07]  /*0c50*/  @!P0 IMAD.MOV.U32 R3, RZ, RZ, R2 ;  /* 0x000000ffff038224 */ /* 0x000fce00078e0002 */
.L_x_239:
[----:B------:R-:W-:Y:S05]  /*0c60*/  BSYNC.RECONVERGENT B1 ;  /* 0x0000000000017941 */ /* 0x000fea0003800200 */
.L_x_238:
[----:B--2---:R2:W3:Y:S01]  /*0c70*/  SHFL.DOWN PT, R0, R3, 0x8, 0x1f ;  /* 0x09001f0003007f89 */ /* 0x0044e200000e0000 */
[----:B------:R-:W-:Y:S04]  /*0c80*/  BSSY.RECONVERGENT B1, `(.L_x_240) ;  /* 0x0000006000017945 */ /* 0x000fe80003800200 */
[----:B------:R-:W-:Y:S05]  /*0c90*/  @P1 BRA `(.L_x_241) ;  /* 0x0000000000101947 */ /* 0x000fea0003800000 */
[C---:B---3--:R-:W-:Y:S01]  /*0ca0*/  FSETP.GT.AND P0, PT, |R0|.reuse, |R3|, PT ;  /* 0x400000030000720b */ /* 0x048fe20003f04200 */
[----:B------:R-:W-:Y:S01]  /*0cb0*/  FADD R2, |R3|, -RZ ;  /* 0x800000ff03027221 */ /* 0x000fe20000000200 */
[----:B012---:R-:W-:-:S11]  /*0cc0*/  FADD R3, |R0|, -RZ ;  /* 0x800000ff00037221 */ /* 0x007fd60000000200 */
[----:B------:R-:W-:-:S07]  /*0cd0*/  @!P0 IMAD.MOV.U32 R3, RZ, RZ, R2 ;  /* 0x000000ffff038224 */ /* 0x000fce00078e0002 */
.L_x_241:
[----:B------:R-:W-:Y:S05]  /*0ce0*/  BSYNC.RECONVERGENT B1 ;  /* 0x0000000000017941 */ /* 0x000fea0003800200 */
.L_x_240:
        /* <DEDUP_REMOVED lines=13> */
.L_x_243:
[----:B------:R-:W-:Y:S05]  /*0dc0*/  BSYNC.RECONVERGENT B1 ;  /* 0x0000000000017941 */ /* 0x000fea0003800200 */
.L_x_242:
        /* <DEDUP_REMOVED lines=26> */
.L_x_233:
[----:B------:R-:W1:Y:S01]  /*0f70*/  S2R R11, SR_LANEID ;  /* 0x00000000000b7919 */ /* 0x000e620000000000 */
[----:B------:R-:W-:Y:S01]  /*0f80*/  LOP3.LUT R0, R7, 0x3e0, RZ, 0xc0, !PT ;  /* 0x000003e007007812 */ /* 0x000fe200078ec0ff */
[----:B------:R-:W-:Y:S03]  /*0f90*/  BSSY.RECONVERGENT B1, `(.L_x_245) ;  /* 0x000001c000017945 */ /* 0x000fe60003800200 */
[----:B------:R-:W-:Y:S01]  /*0fa0*/  LOP3.LUT R9, RZ, R0, RZ, 0x33, !PT ;  /* 0x00000000ff097212 */ /* 0x000fe200078e33ff */
[----:B------:R-:W-:-:S04]  /*0fb0*/  VIADD R5, R0, 0x20 ;  /* 0x0000002000057836 */ /* 0x000fc80000000000 */
        /* <DEDUP_REMOVED lines=12> */
[----:B------:R-:W1:Y:S01]  /*1080*/  @!P0 S2R R13, SR_CgaCtaId ;  /* 0x00000000000d8919 */ /* 0x000e620000008800 */
[----:B------:R-:W-:Y:S02]  /*1090*/  @!P0 MOV R4, 0x400 ;  /* 0x0000040000048802 */ /* 0x000fe40000000f00 */
[----:B0-----:R-:W-:Y:S02]  /*10a0*/  @!P0 SHF.R.U32.HI R2, RZ, 0x3, R7 ;  /* 0x00000003ff028819 */ /* 0x001fe40000011607 */
[----:B------:R-:W-:Y:S02]  /*10b0*/  ISETP.GT.AND P4, PT, R9, R0, PT ;  /* 0x000000000900720c */ /* 0x000fe40003f84270 */
[----:B------:R-:W-:Y:S02]  /*10c0*/  @!P0 LOP3.LUT R2, R2, 0x7c, RZ, 0xc0, !PT ;  /* 0x0000007c02028812 */ /* 0x000fe400078ec0ff */
[----:B-1----:R-:W-:-:S05]  /*10d0*/  @!P0 LEA R13, R13, R4, 0x18 ;  /* 0x000000040d0d8211 */ /* 0x002fca00078ec0ff */
[----:B------:R-:W-:Y:S02]  /*10e0*/  @!P0 IMAD.IADD R6, R2, 0x1, R13 ;  /* 0x0000000102068824 */ /* 0x000fe400078e020d */
[----:B-----5:R0:W1:Y:S01]  /*10f0*/  SHFL.DOWN PT, R2, R3, 0x1, R0 ;  /* 0x0820000003027989 */ /* 0x02006200000e0000 */
[----:B------:R-:W-:Y:S05]  /*1100*/  @P5 BRA `(.L_x_246) ;  /* 0x0000000000105947 */ /* 0x000fea0003800000 */
[C---:B-1----:R-:W-:Y:S01]  /*1110*/  FSETP.GT.AND P5, PT, |R2|.reuse, |R3|, PT ;  /* 0x400000030200720b */ /* 0x042fe20003fa4200 */
[----:B------:R-:W-:Y:S01]  /*1120*/  FADD R4, |R3|, -RZ ;  /* 0x800000ff03047221 */ /* 0x000fe20000000200 */
[----:B0-----:R-:W-:-:S11]  /*1130*/  FADD R3, |R2|, -RZ ;  /* 0x800000ff02037221 */ /* 0x001fd60000000200 */
[----:B------:R-:W-:-:S07]  /*1140*/  @!P5 IMAD.MOV.U32 R3, RZ, RZ, R4 ;  /* 0x000000ffff03d224 */ /* 0x000fce00078e0004 */
.L_x_246:
[----:B------:R-:W-:Y:S05]  /*1150*/  BSYNC.RECONVERGENT B1 ;  /* 0x0000000000017941 */ /* 0x000fea0003800200 */
.L_x_245:
[----:B-1----:R1:W2:Y:S01]  /*1160*/  SHFL.DOWN PT, R2, R3, 0x2, R0 ;  /* 0x0840000003027989 */ /* 0x0022a200000e0000 */
[----:B------:R-:W-:Y:S04]  /*1170*/  BSSY.RECONVERGENT B1, `(.L_x_247) ;  /* 0x0000006000017945 */ /* 0x000fe80003800200 */
[----:B------:R-:W-:Y:S05]  /*1180*/  @P1 BRA `(.L_x_248) ;  /* 0x0000000000101947 */ /* 0x000fea0003800000 */
[C---:B--2---:R-:W-:Y:S01]  /*1190*/  FSETP.GT.AND P1, PT, |R2|.reuse, |R3|, PT ;  /* 0x400000030200720b */ /* 0x044fe20003f24200 */
[----:B------:R-:W-:Y:S01]  /*11a0*/  FADD R4, |R3|, -RZ ;  /* 0x800000ff03047221 */ /* 0x000fe20000000200 */
[----:B01----:R-:W-:-:S11]  /*11b0*/  FADD R3, |R2|, -RZ ;  /* 0x800000ff02037221 */ /* 0x003fd60000000200 */
[----:B------:R-:W-:-:S07]  /*11c0*/  @!P1 IMAD.MOV.U32 R3, RZ, RZ, R4 ;  /* 0x000000ffff039224 */ /* 0x000fce00078e0004 */
.L_x_248:
[----:B------:R-:W-:Y:S05]  /*11d0*/  BSYNC.RECONVERGENT B1 ;  /* 0x0000000000017941 */ /* 0x000fea0003800200 */
.L_x_247:
[----:B--2---:R2:W3:Y:S01]  /*11e0*/  SHFL.DOWN PT, R2, R3, 0x4, R0 ;  /* 0x0880000003027989 */ /* 0x0044e200000e0000 */
[----:B------:R-:W-:Y:S04]  /*11f0*/  BSSY.RECONVERGENT B1, `(.L_x_249) ;  /* 0x0000006000017945 */ /* 0x000fe80003800200 */
[----:B------:R-:W-:Y:S05]  /*1200*/  @P2 BRA `(.L_x_250) ;  /* 0x0000000000102947 */ /* 0x000fea0003800000 */
[C---:B---3--:R-:W-:Y:S01]  /*1210*/  FSETP.GT.AND P1, PT, |R2|.reuse, |R3|, PT ;  /* 0x400000030200720b */ /* 0x048fe20003f24200 */
[----:B------:R-:W-:Y:S01]  /*1220*/  FADD R4, |R3|, -RZ ;  /* 0x800000ff03047221 */ /* 0x000fe20000000200 */
[----:B012---:R-:W-:-:S11]  /*1230*/  FADD R3, |R2|, -RZ ;  /* 0x800000ff02037221 */ /* 0x007fd60000000200 */
[----:B------:R-:W-:-:S07]  /*1240*/  @!P1 IMAD.MOV.U32 R3, RZ, RZ, R4 ;  /* 0x000000ffff039224 */ /* 0x000fce00078e0004 */
.L_x_250:
[----:B------:R-:W-:Y:S05]  /*1250*/  BSYNC.RECONVERGENT B1 ;  /* 0x0000000000017941 */ /* 0x000fea0003800200 */
.L_x_249:
[----:B---3--:R3:W4:Y:S01]  /*1260*/  SHFL.DOWN PT, R2, R3, 0x8, R0 ;  /* 0x0900000003027989 */ /* 0x00872200000e0000 */
[----:B------:R-:W-:Y:S04]  /*1270*/  BSSY.RECONVERGENT B1, `(.L_x_251) ;  /* 0x0000006000017945 */ /* 0x000fe80003800200 */
[----:B------:R-:W-:Y:S05]  /*1280*/  @P3 BRA `(.L_x_252) ;  /* 0x0000000000103947 */ /* 0x000fea0003800000 */
[C---:B----4-:R-:W-:Y:S01]  /*1290*/  FSETP.GT.AND P1, PT, |R2|.reuse, |R3|, PT ;  /* 0x400000030200720b */ /* 0x050fe20003f24200 */
[----:B------:R-:W-:Y:S01]  /*12a0*/  FADD R4, |R3|, -RZ ;  /* 0x800000ff03047221 */ /* 0x000fe20000000200 */
[----:B0123--:R-:W-:-:S11]  /*12b0*/  FADD R3, |R2|, -RZ ;  /* 0x800000ff02037221 */ /* 0x00ffd60000000200 */
[----:B------:R-:W-:-:S07]  /*12c0*/  @!P1 IMAD.MOV.U32 R3, RZ, RZ, R4 ;  /* 0x000000ffff039224 */ /* 0x000fce00078e0004 */
.L_x_252:
[----:B------:R-:W-:Y:S05]  /*12d0*/  BSYNC.RECONVERGENT B1 ;  /* 0x0000000000017941 */ /* 0x000fea0003800200 */
.L_x_251:
[----:B0123--:R0:W1:Y:S01]  /*12e0*/  SHFL.DOWN PT, R0, R3, 0x10, R0 ;  /* 0x0a00000003007989 */ /* 0x00f06200000e0000 */
[----:B------:R-:W-:Y:S04]  /*12f0*/  BSSY.RECONVERGENT B1, `(.L_x_253) ;  /* 0x0000006000017945 */ /* 0x000fe80003800200 */
[----:B------:R-:W-:Y:S05]  /*1300*/  @P4 BRA `(.L_x_254) ;  /* 0x0000000000104947 */ /* 0x000fea0003800000 */
[C---:B-1----:R-:W-:Y:S01]  /*1310*/  FSETP.GT.AND P1, PT, |R0|.reuse, |R3|, PT ;  /* 0x400000030000720b */ /* 0x042fe20003f24200 */
[----:B----4-:R-:W-:Y:S01]  /*1320*/  FADD R2, |R3|, -RZ ;  /* 0x800000ff03027221 */ /* 0x010fe20000000200 */
[----:B0-----:R-:W-:-:S11]  /*1330*/  FADD R3, |R0|, -RZ ;  /* 0x800000ff00037221 */ /* 0x001fd60000000200 */
[----:B------:R-:W-:-:S07]  /*1340*/  @!P1 IMAD.MOV.U32 R3, RZ, RZ, R2 ;  /* 0x000000ffff039224 */ /* 0x000fce00078e0002 */
.L_x_254:
[----:B------:R-:W-:Y:S05]  /*1350*/  BSYNC.RECONVERGENT B1 ;  /* 0x0000000000017941 */ /* 0x000fea0003800200 */
.L_x_253:
        /* <DEDUP_REMOVED lines=41> */
.L_x_220:
[----:B------:R-:W0:Y:S01]  /*15f0*/  S2R R0, SR_TID.X ;  /* 0x0000000000007919 */ /* 0x000e220000002100 */
[----:B------:R-:W1:Y:S02]  /*1600*/  LDCU.64 UR4, c[0x0][0x380] ;  /* 0x00007000ff0477ac */ /* 0x000e640008000a00 */
[----:B-1----:R-:W-:Y:S02]  /*1610*/  IMAD.U32 R20, RZ, RZ, UR4 ;  /* 0x00000004ff147e24 */ /* 0x002fe4000f8e00ff */
[----:B------:R-:W-:Y:S02]  /*1620*/  IMAD.U32 R21, RZ, RZ, UR5 ;  /* 0x00000005ff157e24 */ /* 0x000fe4000f8e00ff */
[----:B0-----:R-:W-:-:S04]  /*1630*/  IMAD.SHL.U32 R2, R0, 0x4, RZ ;  /* 0x0000000400027824 */ /* 0x001fc800078e00ff */
[----:B------:R-:W-:-:S05]  /*1640*/  IMAD.WIDE.U32 R24, R2, 0x4, R20 ;  /* 0x0000000402187825 */ /* 0x000fca00078e0014 */
[----:B------:R-:W2:Y:S04]  /*1650*/  LDG.E.128.CONSTANT R4, desc[UR6][R24.64] ;  /* 0x0000000618047981 */ /* 0x000ea8000c1e9d00 */
[----:B------:R-:W3:Y:S04]  /*1660*/  LDG.E.128.CONSTANT R8, desc[UR6][R24.64+0x1000] ;  /* 0x0010000618087981 */ /* 0x000ee8000c1e9d00 */
[----:B------:R-:W4:Y:S04]  /*1670*/  LDG.E.128.CONSTANT R12, desc[UR6][R24.64+0x2000] ;  /* 0x00200006180c7981 */ /* 0x000f28000c1e9d00 */
[----:B------:R-:W5:Y:S01]  /*1680*/  LDG.E.128.CONSTANT R16, desc[UR6][R24.64+0x3000] ;  /* 0x0030000618107981 */ /* 0x000f62000c1e9d00 */
[----:B------:R-:W-:Y:S01]  /*1690*/  VIADD R23, R22, 0xfffff000 ;  /* 0xfffff00016177836 */ /* 0x000fe20000000000 */
[----:B------:R-:W-:-:S04]  /*16a0*/  UMOV UR4, 0x1000 ;  /* 0x0000100000047882 */ /* 0x000fc80000000000 */
[----:B------:R-:W-:Y:S02]  /*16b0*/  ISETP.GE.U32.AND P1, PT, R23, 0x1000, PT ;  /* 0x000010001700780c */ /* 0x000fe40003f26070 */
        /* <DEDUP_REMOVED lines=32> */
[----:B------:R-:W-:-:S07]  /*18c0*/  UMOV UR4, 0x1000 ;  /* 0x0000100000047882 */ /* 0x000fce0000000000 */
[----:B------:R-:W1:Y:S02]  /*18d0*/  LDC.64 R20, c[0x0][0x380] ;  /* 0x0000e000ff147b82 */ /* 0x000e640000000a00 */
.L_x_257:
[----:B------:R-:W-:-:S04]  /*18e0*/  VIADD R25, R2, UR4 ;  /* 0x0000000402197c36 */ /* 0x000fc80008000000 */
[----:B-1----:R-:W-:-:S05]  /*18f0*/  IMAD.WIDE.U32 R24, R25, 0x4, R20 ;  /* 0x0000000419187825 */ /* 0x002fca00078e0014 */
[----:B------:R-:W2:Y:S04]  /*1900*/  LDG.E.128.CONSTANT R4, desc[UR6][R24.64] ;  /* 0x0000000618047981 */ /* 0x000ea8000c1e9d00 */
[----:B------:R-:W3:Y:S04]  /*1910*/  LDG.E.128.CONSTANT R8, desc[UR6][R24.64+0x1000] ;  /* 0x0010000618087981 */ /* 0x000ee8000c1e9d00 */
[----:B------:R-:W4:Y:S04]  /*1920*/  LDG.E.128.CONSTANT R12, desc[UR6][R24.64+0x2000] ;  /* 0x00200006180c7981 */ /* 0x000f28000c1e9d00 */
[----:B------:R-:W5:Y:S01]  /*1930*/  LDG.E.128.CONSTANT R16, desc[UR6][R24.64+0x3000] ;  /* 0x0030000618107981 */ /* 0x000f62000c1e9d00 */
[----:B--2---:R-:W-:-:S04]  /*1940*/  FSETP.GT.AND P0, PT, |R4|, |R3|, PT ;  /* 0x400000030400720b */ /* 0x004fc80003f04200 */
[----:B------:R-:W-:Y:S01]  /*1950*/  FSEL R3, |R4|, |R3|, P0 ;  /* 0x4000000304037208 */ /* 0x000fe20000000200 */
[----:B0-----:R-:W-:-:S03]  /*1960*/  VIADD R4, R22, -UR4 ;  /* 0x8000000416047c36 */ /* 0x001fc60008000000 */
[CC--:B------:R-:W-:Y:S02]  /*1970*/  FSETP.GT.AND P0, PT, |R5|.reuse, R3.reuse, PT ;  /* 0x000000030500720b */ /* 0x0c0fe40003f04200 */
[----:B------:R-:W-:Y:S02]  /*1980*/  ISETP.GE.U32.AND P1, PT, R4, 0x1000, PT ;  /* 0x000010000400780c */ /* 0x000fe40003f26070 */
        /* <DEDUP_REMOVED lines=30> */
[----:B------:R-:W-:-:S06]  /*1b70*/  UIADD3 UR4, UPT, UPT, UR4, 0x1000, URZ ;  /* 0x0000100004047890 */ /* 0x000fcc000fffe0ff */
[----:B------:R-:W-:-:S13]  /*1b80*/  ISETP.LT.U32.AND P0, PT, R23, UR4, PT ;  /* 0x0000000417007c0c */ /* 0x000fda000bf01070 */
[----:B------:R-:W-:Y:S05]  /*1b90*/  @!P0 BRA `(.L_x_257) ;  /* 0xfffffffc00508947 */ /* 0x000fea000383ffff */
.L_x_255:
[----:B------:R-:W-:-:S13]  /*1ba0*/  ISETP.LE.U32.AND P0, PT, R22, UR4, PT ;  /* 0x0000000416007c0c */ /* 0x000fda000bf03070 */
[----:B------:R-:W-:Y:S05]  /*1bb0*/  @P0 BRA `(.L_x_256) ;  /* 0x0000000000dc0947 */ /* 0x000fea0003800000 */
[----:B------:R-:W-:Y:S01]  /*1bc0*/  VIADD R5, R22, -UR4 ;  /* 0x8000000416057c36 */ /* 0x000fe20008000000 */
[----:B------:R-:W-:Y:S04]  /*1bd0*/  BSSY.RECONVERGENT B1, `(.L_x_256) ;  /* 0x0000035000017945 */ /* 0x000fe80003800200 */
[----:B------:R-:W-:-:S13]  /*1be0*/  ISETP.GE.AND P0, PT, R0, R5, PT ;  /* 0x000000050000720c */ /* 0x000fda0003f06270 */
[----:B------:R-:W-:Y:S05]  /*1bf0*/  @P0 BRA `(.L_x_258) ;  /* 0x0000000000c80947 */ /* 0x000fea0003800000 */
[----:B------:R-:W-:Y:S01]  /*1c00*/  LOP3.LUT R7, RZ, R0, RZ, 0x33, !PT ;  /* 0x00000000ff077212 */ /* 0x000fe200078e33ff */
[----:B------:R-:W-:Y:S03]  /*1c10*/  BSSY.RECONVERGENT B2, `(.L_x_259) ;  /* 0x0000015000027945 */ /* 0x000fe60003800200 */
[----:B------:R-:W-:-:S04]  /*1c20*/  IADD3 R7, PT, PT, R22, -UR4, R7 ;  /* 0x8000000416077c10 */ /* 0x000fc8000fffe007 */
[C---:B------:R-:W-:Y:S02]  /*1c30*/  LOP3.LUT R2, R7.reuse, 0x300, RZ, 0xc0, !PT ;  /* 0x0000030007027812 */ /* 0x040fe400078ec0ff */
[----:B------:R-:W-:Y:S02]  /*1c40*/  ISETP.GE.U32.AND P2, PT, R7, 0x300, PT ;  /* 0x000003000700780c */ /* 0x000fe40003f46070 */
[----:B------:R-:W-:Y:S01]  /*1c50*/  ISETP.NE.AND P0, PT, R2, 0x300, PT ;  /* 0x000003000200780c */ /* 0x000fe20003f05270 */
[----:B------:R-:W-:-:S12]  /*1c60*/  IMAD.MOV.U32 R2, RZ, RZ, R0 ;  /* 0x000000ffff027224 */ /* 0x000fd800078e0000 */
[----:B------:R-:W-:Y:S05]  /*1c70*/  @!P0 BRA `(.L_x_260) ;  /* 0x0000000000388947 */ /* 0x000fea0003800000 */
[----:B------:R-:W-:Y:S01]  /*1c80*/  LEA.HI R2, R7, 0x1, RZ, 0x18 ;  /* 0x0000000107027811 */ /* 0x000fe200078fc0ff */
[----:B------:R-:W-:-:S03]  /*1c90*/  VIADD R9, R0, UR4 ;  /* 0x0000000400097c36 */ /* 0x000fc60008000000 */
[----:B------:R-:W-:Y:S01]  /*1ca0*/  LOP3.LUT R4, R2, 0x3, RZ, 0xc0, !PT ;  /* 0x0000000302047812 */ /* 0x000fe200078ec0ff */
[----:B------:R-:W-:-:S04]  /*1cb0*/  IMAD.MOV.U32 R2, RZ, RZ, R0 ;  /* 0x000000ffff027224 */ /* 0x000fc800078e0000 */
[----:B------:R-:W-:-:S07]  /*1cc0*/  IMAD.MOV R4, RZ, RZ, -R4 ;  /* 0x000000ffff047224 */ /* 0x000fce00078e0a04 */
.L_x_261:
        /* <DEDUP_REMOVED lines=9> */
.L_x_260:
[----:B------:R-:W-:Y:S05]  /*1d60*/  BSYNC.RECONVERGENT B2 ;  /* 0x0000000000027941 */ /* 0x000fea0003800200 */
.L_x_259:
[----:B------:R-:W-:Y:S05]  /*1d70*/  @!P2 BRA `(.L_x_258) ;  /* 0x000000000068a947 */ /* 0x000fea0003800000 */
[C---:B------:R-:W-:Y:S02]  /*1d80*/  VIADD R4, R2.reuse, 0x200 ;  /* 0x0000020002047836 */ /* 0x040fe40000000000 */
[----:B------:R-:W-:-:S07]  /*1d90*/  VIADD R15, R2, UR4 ;  /* 0x00000004020f7c36 */ /* 0x000fce0008000000 */
.L_x_262:
[----:B------:R-:W-:-:S04]  /*1da0*/  IMAD.WIDE.U32 R6, R15, 0x4, R20 ;  /* 0x000000040f067825 */ /* 0x000fc800078e0014 */
[C---:B------:R-:W-:Y:S02]  /*1db0*/  VIADD R9, R15.reuse, 0x100 ;  /* 0x000001000f097836 */ /* 0x040fe40000000000 */
[----:B------:R-:W2:Y:S01]  /*1dc0*/  LDG.E.CONSTANT R6, desc[UR6][R6.64] ;  /* 0x0000000606067981 */ /* 0x000ea2000c1e9900 */
[----:B------:R-:W-:Y:S02]  /*1dd0*/  VIADD R11, R15, 0x200 ;  /* 0x000002000f0b7836 */ /* 0x000fe40000000000 */
[----:B------:R-:W-:-:S04]  /*1de0*/  IMAD.WIDE.U32 R8, R9, 0x4, R20 ;  /* 0x0000000409087825 */ /* 0x000fc800078e0014 */
[--C-:B------:R-:W-:Y:S02]  /*1df0*/  IMAD.WIDE.U32 R10, R11, 0x4, R20.reuse ;  /* 0x000000040b0a7825 */ /* 0x100fe400078e0014 */
[----:B------:R-:W3:Y:S02]  /*1e00*/  LDG.E.CONSTANT R8, desc[UR6][R8.64] ;  /* 0x0000000608087981 */ /* 0x000ee4000c1e9900 */
[----:B------:R-:W-:Y:S02]  /*1e10*/  VIADD R13, R15, 0x300 ;  /* 0x000003000f0d7836 */ /* 0x000fe40000000000 */
[----:B------:R-:W4:Y:S02]  /*1e20*/  LDG.E.CONSTANT R10, desc[UR6][R10.64] ;  /* 0x000000060a0a7981 */ /* 0x000f24000c1e9900 */
[----:B------:R-:W-:-:S06]  /*1e30*/  IMAD.WIDE.U32 R12, R13, 0x4, R20 ;  /* 0x000000040d0c7825 */ /* 0x000fcc00078e0014 */
[----:B------:R-:W5:Y:S01]  /*1e40*/  LDG.E.CONSTANT R12, desc[UR6][R12.64] ;  /* 0x000000060c0c7981 */ /* 0x000f62000c1e9900 */
[C---:B------:R-:W-:Y:S02]  /*1e50*/  VIADD R2, R4.reuse, 0x200 ;  /* 0x0000020004027836 */ /* 0x040fe40000000000 */
[----:B------:R-:W-:Y:S02]  /*1e60*/  VIADD R4, R4, 0x400 ;  /* 0x0000040004047836 */ /* 0x000fe40000000000 */
[----:B------:R-:W-:Y:S01]  /*1e70*/  VIADD R15, R15, 0x400 ;  /* 0x000004000f0f7836 */ /* 0x000fe20000000000 */
[----:B------:R-:W-:Y:S02]  /*1e80*/  ISETP.GE.AND P1, PT, R2, R5, PT ;  /* 0x000000050200720c */ /* 0x000fe40003f26270 */
[----:B--2---:R-:W-:-:S04]  /*1e90*/  FSETP.GT.AND P0, PT, |R6|, |R3|, PT ;  /* 0x400000030600720b */ /* 0x004fc80003f04200 */
[----:B------:R-:W-:-:S04]  /*1ea0*/  FSEL R3, |R6|, |R3|, P0 ;  /* 0x4000000306037208 */ /* 0x000fc80000000200 */
[----:B---3--:R-:W-:-:S04]  /*1eb0*/  FSETP.GT.AND P0, PT, |R8|, R3, PT ;  /* 0x000000030800720b */ /* 0x008fc80003f04200 */
[----:B------:R-:W-:-:S04]  /*1ec0*/  FSEL R3, |R8|, R3, P0 ;  /* 0x0000000308037208 */ /* 0x000fc80000000200 */
[----:B----4-:R-:W-:-:S04]  /*1ed0*/  FSETP.GT.AND P0, PT, |R10|, R3, PT ;  /* 0x000000030a00720b */ /* 0x010fc80003f04200 */
[----:B------:R-:W-:-:S04]  /*1ee0*/  FSEL R3, |R10|, R3, P0 ;  /* 0x000000030a037208 */ /* 0x000fc80000000200 */
[----:B-----5:R-:W-:-:S04]  /*1ef0*/  FSETP.GT.AND P0, PT, |R12|, R3, PT ;  /* 0x000000030c00720b */ /* 0x020fc80003f04200 */
[----:B------:R-:W-:Y:S01]  /*1f00*/  FSEL R3, |R12|, R3, P0 ;  /* 0x000000030c037208 */ /* 0x000fe20000000200 */
[----:B------:R-:W-:Y:S08]  /*1f10*/  @!P1 BRA `(.L_x_262) ;  /* 0xfffffffc00a09947 */ /* 0x000ff0000383ffff */
.L_x_258:
[----:B------:R-:W-:Y:S05]  /*1f20*/  BSYNC.RECONVERGENT B1 ;  /* 0x0000000000017941 */ /* 0x000fea0003800200 */
.L_x_256:
        /* <DEDUP_REMOVED lines=13> */
.L_x_264:
[----:B------:R-:W-:Y:S05]  /*2000*/  BSYNC.RECONVERGENT B1 ;  /* 0x0000000000017941 */ /* 0x000fea0003800200 */
.L_x_263:
[----:B------:R0:W1:Y:S01]  /*2010*/  SHFL.DOWN PT, R2, R3, 0x2, 0x1f ;  /* 0x08401f0003027f89 */ /* 0x00006200000e0000 */
[----:B------:R-:W-:Y:S04]  /*2020*/  BSSY.RECONVERGENT B1, `(.L_x_265) ;  /* 0x0000006000017945 */ /* 0x000fe80003800200 */
[----:B------:R-:W-:Y:S05]  /*2030*/  @P4 BRA `(.L_x_266) ;  /* 0x0000000000104947 */ /* 0x000fea0003800000 */
[C---:B-1----:R-:W-:Y:S01]  /*2040*/  FSETP.GT.AND P3, PT, |R2|.reuse, |R3|, PT ;  /* 0x400000030200720b */ /* 0x042fe20003f64200 */
[----:B------:R-:W-:Y:S01]  /*2050*/  FADD R4, |R3|, -RZ ;  /* 0x800000ff03047221 */ /* 0x000fe20000000200 */
[----:B0-----:R-:W-:-:S11]  /*2060*/  FADD R3, |R2|, -RZ ;  /* 0x800000ff02037221 */ /* 0x001fd60000000200 */
[----:B------:R-:W-:-:S07]  /*2070*/  @!P3 IMAD.MOV.U32 R3, RZ, RZ, R4 ;  /* 0x000000ffff03b224 */ /* 0x000fce00078e0004 */
.L_x_266:
[----:B------:R-:W-:Y:S05]  /*2080*/  BSYNC.RECONVERGENT B1 ;  /* 0x0000000000017941 */ /* 0x000fea0003800200 */
.L_x_265:
[----:B-1----:R1:W2:Y:S01]  /*2090*/  SHFL.DOWN PT, R2, R3, 0x4, 0x1f ;  /* 0x08801f0003027f89 */ /* 0x0022a200000e0000 */
[----:B------:R-:W-:Y:S04]  /*20a0*/  BSSY.RECONVERGENT B1, `(.L_x_267) ;  /* 0x0000006000017945 */ /* 0x000fe80003800200 */
[----:B------:R-:W-:Y:S05]  /*20b0*/  @P2 BRA `(.L_x_268) ;  /* 0x0000000000102947 */ /* 0x000fea0003800000 */
[C---:B--2---:R-:W-:Y:S01]  /*20c0*/  FSETP.GT.AND P2, PT, |R2|.reuse, |R3|, PT ;  /* 0x400000030200720b */ /* 0x044fe20003f44200 */
[----:B------:R-:W-:Y:S01]  /*20d0*/  FADD R4, |R3|, -RZ ;  /* 0x800000ff03047221 */ /* 0x000fe20000000200 */
[----:B01----:R-:W-:-:S11]  /*20e0*/  FADD R3, |R2|, -RZ ;  /* 0x800000ff02037221 */ /* 0x003fd60000000200 */
[----:B------:R-:W-:-:S07]  /*20f0*/  @!P2 IMAD.MOV.U32 R3, RZ, RZ, R4 ;  /* 0x000000ffff03a224 */ /* 0x000fce00078e0004 */
.L_x_268:
[----:B------:R-:W-:Y:S05]  /*2100*/  BSYNC.RECONVERGENT B1 ;  /* 0x0000000000017941 */ /* 0x000fea0003800200 */
.L_x_267:
[----:B--2---:R2:W3:Y:S01]  /*2110*/  SHFL.DOWN PT, R2, R3, 0x8, 0x1f ;  /* 0x09001f0003027f89 */ /* 0x0044e200000e0000 */
[----:B------:R-:W-:Y:S04]  /*2120*/  BSSY.RECONVERGENT B1, `(.L_x_269) ;  /* 0x0000006000017945 */ /* 0x000fe80003800200 */
[----:B------:R-:W-:Y:S05]  /*2130*/  @P1 BRA `(.L_x_270) ;  /* 0x0000000000101947 */ /* 0x000fea0003800000 */
[C---:B---3--:R-:W-:Y:S01]  /*2140*/  FSETP.GT.AND P1, PT, |R2|.reuse, |R3|, PT ;  /* 0x400000030200720b */ /* 0x048fe20003f24200 */
[----:B------:R-:W-:Y:S01]  /*2150*/  FADD R4, |R3|, -RZ ;  /* 0x800000ff03047221 */ /* 0x000fe20000000200 */
[----:B012---:R-:W-:-:S11]  /*2160*/  FADD R3, |R2|, -RZ ;  /* 0x800000ff02037221 */ /* 0x007fd60000000200 */
[----:B------:R-:W-:-:S07]  /*2170*/  @!P1 IMAD.MOV.U32 R3, RZ, RZ, R4 ;  /* 0x000000ffff039224 */ /* 0x000fce00078e0004 */
.L_x_270:
[----:B------:R-:W-:Y:S05]  /*2180*/  BSYNC.RECONVERGENT B1 ;  /* 0x0000000000017941 */ /* 0x000fea0003800200 */
.L_x_269:
        /* <DEDUP_REMOVED lines=13> */
.L_x_272:
[----:B------:R-:W-:Y:S05]  /*2260*/  BSYNC.RECONVERGENT B1 ;  /* 0x0000000000017941 */ /* 0x000fea0003800200 */
.L_x_271:
        /* <DEDUP_REMOVED lines=26> */
.L_x_219:
        /* <DEDUP_REMOVED lines=12> */
.L_x_275:
[----:B------:R-:W-:Y:S05]  /*24d0*/  BSYNC.RECONVERGENT B1 ;  /* 0x0000000000017941 */ /* 0x000fea0003800200 */
.L_x_274:
        /* <DEDUP_REMOVED lines=15> */
.L_x_280:
        /* <DEDUP_REMOVED lines=9> */
.L_x_279:
[----:B------:R-:W-:Y:S05]  /*2660*/  BSYNC.RECONVERGENT B2 ;  /* 0x0000000000027941 */ /* 0x000fea0003800200 */
.L_x_278:
        /* <DEDUP_REMOVED lines=10> */
.L_x_283:
        /* <DEDUP_REMOVED lines=53> */
.L_x_282:
[----:B------:R-:W-:Y:S05]  /*2a60*/  BSYNC.RECONVERGENT B2 ;  /* 0x0000000000027941 */ /* 0x000fea0003800200 */
.L_x_281:
        /* <DEDUP_REMOVED lines=32> */
.L_x_285:
[----:B------:R-:W-:Y:S05]  /*2c70*/  BSYNC.RECONVERGENT B2 ;  /* 0x0000000000027941 */ /* 0x000fea0003800200 */
.L_x_284:
        /* <DEDUP_REMOVED lines=14> */
.L_x_277:
[----:B------:R-:W-:Y:S05]  /*2d60*/  BSYNC.RECONVERGENT B1 ;  /* 0x0000000000017941 */ /* 0x000fea0003800200 */
.L_x_276:
[----:B------:R-:W-:-:S13]  /*2d70*/  ISETP.GE.U32.AND P0, PT, R22, 0x100, PT ;  /* 0x000001001600780c */ /* 0x000fda0003f06070 */
[----:B------:R-:W-:Y:S05]  /*2d80*/  @!P0 BRA `(.L_x_286) ;  /* 0x0000000400388947 */ /* 0x000fea0003800000 */
[----:B------:R-:W1:Y:S01]  /*2d90*/  S2R R4, SR_LANEID ;  /* 0x0000000000047919 */ /* 0x000e620000000000 */
[----:B------:R-:W-:Y:S01]  /*2da0*/  BSSY.RECONVERGENT B1, `(.L_x_287) ;  /* 0x000000c000017945 */ /* 0x000fe20003800200 */
[----:B-----5:R2:W3:Y:S01]  /*2db0*/  SHFL.DOWN PT, R0, R3, 0x1, 0x1f ;  /* 0x08201f0003007f89 */ /* 0x0204e200000e0000 */
[C---:B-1----:R-:W-:Y:S02]  /*2dc0*/  ISETP.GT.AND P3, PT, R4.reuse, 0x1e, PT ;  /* 0x0000001e0400780c */ /* 0x042fe40003f64270 */
[C---:B------:R-:W-:Y:S02]  /*2dd0*/  ISETP.GT.AND P4, PT, R4.reuse, 0x1d, PT ;  /* 0x0000001d0400780c */ /* 0x040fe40003f84270 */
[C---:B------:R-:W-:Y:S02]  /*2de0*/  ISETP.GT.AND P2, PT, R4.reuse, 0x1b, PT ;  /* 0x0000001b0400780c */ /* 0x040fe40003f44270 */
[C---:B------:R-:W-:Y:S02]  /*2df0*/  ISETP.GT.AND P1, PT, R4.reuse, 0x17, PT ;  /* 0x000000170400780c */ /* 0x040fe40003f24270 */
[----:B------:R-:W-:-:S05]  /*2e00*/  ISETP.GT.AND P0, PT, R4, 0xf, PT ;  /* 0x0000000f0400780c */ /* 0x000fca0003f04270 */
[----:B--23--:R-:W-:Y:S08]  /*2e10*/  @P3 BRA `(.L_x_288) ;  /* 0x0000000000103947 */ /* 0x00cff00003800000 */
[C---:B------:R-:W-:Y:S01]  /*2e20*/  FSETP.GT.AND P3, PT, |R0|.reuse, |R3|, PT ;  /* 0x400000030000720b */ /* 0x040fe20003f64200 */
[----:B0-----:R-:W-:Y:S01]  /*2e30*/  FADD R2, |R3|, -RZ ;  /* 0x800000ff03027221 */ /* 0x001fe20000000200 */
[----:B------:R-:W-:-:S11]  /*2e40*/  FADD R3, |R0|, -RZ ;  /* 0x800000ff00037221 */ /* 0x000fd60000000200 */
[----:B------:R-:W-:-:S07]  /*2e50*/  @!P3 IMAD.MOV.U32 R3, RZ, RZ, R2 ;  /* 0x000000ffff03b224 */ /* 0x000fce00078e0002 */
.L_x_288:
[----:B------:R-:W-:Y:S05]  /*2e60*/  BSYNC.RECONVERGENT B1 ;  /* 0x0000000000017941 */ /* 0x000fea0003800200 */
.L_x_287:
[----:B------:R1:W2:Y:S01]  /*2e70*/  SHFL.DOWN PT, R0, R3, 0x2, 0x1f ;  /* 0x08401f0003007f89 */ /* 0x0002a200000e0000 */
[----:B------:R-:W-:Y:S04]  /*2e80*/  BSSY.RECONVERGENT B1, `(.L_x_289) ;  /* 0x0000006000017945 */ /* 0x000fe80003800200 */
[----:B------:R-:W-:Y:S05]  /*2e90*/  @P4 BRA `(.L_x_290) ;  /* 0x0000000000104947 */ /* 0x000fea0003800000 */
[C---:B--2---:R-:W-:Y:S01]  /*2ea0*/  FSETP.GT.AND P3, PT, |R0|.reuse, |R3|, PT ;  /* 0x400000030000720b */ /* 0x044fe20003f64200 */
[----:B0-----:R-:W-:Y:S01]  /*2eb0*/  FADD R2, |R3|, -RZ ;  /* 0x800000ff03027221 */ /* 0x001fe20000000200 */
[----:B-1----:R-:W-:-:S11]  /*2ec0*/  FADD R3, |R0|, -RZ ;  /* 0x800000ff00037221 */ /* 0x002fd60000000200 */
[----:B------:R-:W-:-:S07]  /*2ed0*/  @!P3 IMAD.MOV.U32 R3, RZ, RZ, R2 ;  /* 0x000000ffff03b224 */ /* 0x000fce00078e0002 */
.L_x_290:
[----:B------:R-:W-:Y:S05]  /*2ee0*/  BSYNC.RECONVERGENT B1 ;  /* 0x0000000000017941 */ /* 0x000fea0003800200 */
.L_x_289:
[----:B--2---:R2:W3:Y:S01]  /*2ef0*/  SHFL.DOWN PT, R0, R3, 0x4, 0x1f ;  /* 0x08801f0003007f89 */ /* 0x0044e200000e0000 */
[----:B------:R-:W-:Y:S04]  /*2f00*/  BSSY.RECONVERGENT B1, `(.L_x_291) ;  /* 0x0000006000017945 */ /* 0x000fe80003800200 */
[----:B------:R-:W-:Y:S05]  /*2f10*/  @P2 BRA `(.L_x_292) ;  /* 0x0000000000102947 */ /* 0x000fea0003800000 */
[C---:B---3--:R-:W-:Y:S01]  /*2f20*/  FSETP.GT.AND P2, PT, |R0|.reuse, |R3|, PT ;  /* 0x400000030000720b */ /* 0x048fe20003f44200 */
[----:B0-----:R-:W-:Y:S01]  /*2f30*/  FADD R2, |R3|, -RZ ;  /* 0x800000ff03027221 */ /* 0x001fe20000000200 */
[----:B-12---:R-:W-:-:S11]  /*2f40*/  FADD R3, |R0|, -RZ ;  /* 0x800000ff00037221 */ /* 0x006fd60000000200 */
[----:B------:R-:W-:-:S07]  /*2f50*/  @!P2 IMAD.MOV.U32 R3, RZ, RZ, R2 ;  /* 0x000000ffff03a224 */ /* 0x000fce00078e0002 */
.L_x_292:
[----:B------:R-:W-:Y:S05]  /*2f60*/  BSYNC.RECONVERGENT B1 ;  /* 0x0000000000017941 */ /* 0x000fea0003800200 */
.L_x_291:
[----:B---3--:R3:W4:Y:S01]  /*2f70*/  SHFL.DOWN PT, R0, R3, 0x8, 0x1f ;  /* 0x09001f0003007f89 */ /* 0x00872200000e0000 */
[----:B------:R-:W-:Y:S04]  /*2f80*/  BSSY.RECONVERGENT B1, `(.L_x_293) ;  /* 0x0000006000017945 */ /* 0x000fe80003800200 */
[----:B------:R-:W-:Y:S05]  /*2f90*/  @P1 BRA `(.L_x_294) ;  /* 0x0000000000101947 */ /* 0x000fea0003800000 */
[C---:B----4-:R-:W-:Y:S01]  /*2fa0*/  FSETP.GT.AND P1, PT, |R0|.reuse, |R3|, PT ;  /* 0x400000030000720b */ /* 0x050fe20003f24200 */
[----:B0-----:R-:W-:Y:S01]  /*2fb0*/  FADD R2, |R3|, -RZ ;  /* 0x800000ff03027221 */ /* 0x001fe20000000200 */
[----:B-123--:R-:W-:-:S11]  /*2fc0*/  FADD R3, |R0|, -RZ ;  /* 0x800000ff00037221 */ /* 0x00efd60000000200 */
[----:B------:R-:W-:-:S07]  /*2fd0*/  @!P1 IMAD.MOV.U32 R3, RZ, RZ, R2 ;  /* 0x000000ffff039224 */ /* 0x000fce00078e0002 */
.L_x_294:
[----:B------:R-:W-:Y:S05]  /*2fe0*/  BSYNC.RECONVERGENT B1 ;  /* 0x0000000000017941 */ /* 0x000fea0003800200 */
.L_x_293:
[----:B----4-:R4:W0:Y:S01]  /*2ff0*/  SHFL.DOWN PT, R0, R3, 0x10, 0x1f ;  /* 0x0a001f0003007f89 */ /* 0x01082200000e0000 */
[----:B------:R-:W-:Y:S04]  /*3000*/  BSSY.RECONVERGENT B1, `(.L_x_295) ;  /* 0x000000c000017945 */ /* 0x000fe80003800200 */
[----:B------:R-:W-:Y:S05]  /*3010*/  @P0 BRA `(.L_x_296) ;  /* 0x0000000000280947 */ /* 0x000fea0003800000 */
[----:B------:R-:W-:Y:S02]  /*3020*/  ISETP.NE.AND P1, PT, R4, RZ, PT ;  /* 0x000000ff0400720c */ /* 0x000fe40003f25270 */
[----:B0-----:R-:W-:-:S04]  /*3030*/  FSETP.GT.AND P0, PT, |R0|, |R3|, PT ;  /* 0x400000030000720b */ /* 0x001fc80003f04200 */
[----:B-1234-:R-:W-:-:S07]  /*3040*/  FSEL R3, |R0|, |R3|, P0 ;  /* 0x4000000300037208 */ /* 0x01efce0000000200 */
[----:B------:R-:W0:Y:S01]  /*3050*/  @!P1 S2R R5, SR_CgaCtaId ;  /* 0x0000000000059919 */ /* 0x000e220000008800 */
[----:B------:R-:W-:Y:S02]  /*3060*/  @!P1 MOV R4, 0x400 ;  /* 0x0000040000049802 */ /* 0x000fe40000000f00 */
[----:B------:R-:W-:-:S04]  /*3070*/  @!P1 SHF.R.U32.HI R2, RZ, 0x3, R7 ;  /* 0x00000003ff029819 */ /* 0x000fc80000011607 */
[----:B------:R-:W-:Y:S02]  /*3080*/  @!P1 LOP3.LUT R2, R2, 0x7c, RZ, 0xc0, !PT ;  /* 0x0000007c02029812 */ /* 0x000fe400078ec0ff */
[----:B0-----:R-:W-:-:S05]  /*3090*/  @!P1 LEA R5, R5, R4, 0x18 ;  /* 0x0000000405059211 */ /* 0x001fca00078ec0ff */
[----:B------:R-:W-:-:S05]  /*30a0*/  @!P1 IMAD.IADD R2, R2, 0x1, R5 ;  /* 0x0000000102029824 */ /* 0x000fca00078e0205 */
[----:B------:R0:W-:Y:S02]  /*30b0*/  @!P1 STS [R2+0x8], R3 ;  /* 0x0000080302009388 */ /* 0x0001e40000000800 */
.L_x_296:
[----:B------:R-:W-:Y:S05]  /*30c0*/  BSYNC.RECONVERGENT B1 ;  /* 0x0000000000017941 */ /* 0x000fea0003800200 */
.L_x_295:
[----:B------:R-:W-:Y:S01]  /*30d0*/  BAR.SYNC.DEFER_BLOCKING 0x0 ;  /* 0x0000000000007b1d */ /* 0x000fe20000010000 */
[----:B------:R-:W-:-:S13]  /*30e0*/  ISETP.NE.AND P0, PT, R7, RZ, PT ;  /* 0x000000ff0700720c */ /* 0x000fda0003f05270 */
[----:B------:R-:W-:Y:S05]  /*30f0*/  @P0 BRA `(.L_x_244) ;  /* 0x0000001400dc0947 */ /* 0x000fea0003800000 */
[----:B------:R-:W5:Y:S01]  /*3100*/  S2UR UR5, SR_CgaCtaId ;  /* 0x00000000000579c3 */ /* 0x000f620000008800 */
[----:B------:R-:W-:Y:S02]  /*3110*/  UMOV UR4, 0x400 ;  /* 0x0000040000047882 */ /* 0x000fe40000000000 */
[----:B-----5:R-:W-:-:S09]  /*3120*/  ULEA UR4, UR5, UR4, 0x18 ;  /* 0x0000000405047291 */ /* 0x020fd2000f8ec0ff */
[----:B0-----:R-:W0:Y:S04]  /*3130*/  LDS R0, [UR4+0xc] ;  /* 0x00000c04ff007984 */ /* 0x001e280008000800 */
[----:B------:R-:W5:Y:S04]  /*3140*/  LDS.128 R4, [UR4+0x10] ;  /* 0x00001004ff047984 */ /* 0x000f680008000c00 */
[----:B------:R-:W5:Y:S01]  /*3150*/  LDS.64 R8, [UR4+0x20] ;  /* 0x00002004ff087984 */ /* 0x000f620008000a00 */
[----:B0-----:R-:W-:-:S04]  /*3160*/  FSETP.GT.AND P0, PT, |R0|, |R3|, PT ;  /* 0x400000030000720b */ /* 0x001fc80003f04200 */
[----:B-1234-:R-:W-:-:S04]  /*3170*/  FSEL R3, |R0|, |R3|, P0 ;  /* 0x4000000300037208 */ /* 0x01efc80000000200 */
[----:B-----5:R-:W-:-:S04]  /*3180*/  FSETP.GT.AND P0, PT, |R4|, R3, PT ;  /* 0x000000030400720b */ /* 0x020fc80003f04200 */
[----:B------:R-:W-:Y:S01]  /*3190*/  FSEL R4, |R4|, R3, P0 ;  /* 0x0000000304047208 */ /* 0x000fe20000000200 */
[----:B------:R-:W-:-:S03]  /*31a0*/  FADD R3, |R9|, -RZ ;  /* 0x800000ff09037221 */ /* 0x000fc60000000200 */
        /* <DEDUP_REMOVED lines=12> */
.L_x_286:
[----:B------:R-:W1:Y:S01]  /*3270*/  S2R R0, SR_LANEID ;  /* 0x0000000000007919 */ /* 0x000e620000000000 */
[----:B0-----:R-:W-:Y:S01]  /*3280*/  LOP3.LUT R2, R7, 0x3e0, RZ, 0xc0, !PT ;  /* 0x000003e007027812 */ /* 0x001fe200078ec0ff */
        /* <DEDUP_REMOVED lines=28> */
.L_x_298:
[----:B------:R-:W-:Y:S05]  /*3450*/  BSYNC.RECONVERGENT B1 ;  /* 0x0000000000017941 */ /* 0x000fea0003800200 */
.L_x_297:
[----:B-1----:R1:W2:Y:S01]  /*3460*/  SHFL.DOWN PT, R0, R3, 0x2, R2 ;  /* 0x0840000003007989 */ /* 0x0022a200000e0002 */
[----:B------:R-:W-:Y:S04]  /*3470*/  BSSY.RECONVERGENT B1, `(.L_x_299) ;  /* 0x0000006000017945 */ /* 0x000fe80003800200 */
[----:B------:R-:W-:Y:S05]  /*3480*/  @P4 BRA `(.L_x_300) ;  /* 0x0000000000104947 */ /* 0x000fea0003800000 */
[C---:B--2---:R-:W-:Y:S01]  /*3490*/  FSETP.GT.AND P4, PT, |R0|.reuse, |R3|, PT ;  /* 0x400000030000720b */ /* 0x044fe20003f84200 */
[----:B------:R-:W-:Y:S01]  /*34a0*/  FADD R4, |R3|, -RZ ;  /* 0x800000ff03047221 */ /* 0x000fe20000000200 */
[----:B01----:R-:W-:-:S11]  /*34b0*/  FADD R3, |R0|, -RZ ;  /* 0x800000ff00037221 */ /* 0x003fd60000000200 */
[----:B------:R-:W-:-:S07]  /*34c0*/  @!P4 IMAD.MOV.U32 R3, RZ, RZ, R4 ;  /* 0x000000ffff03c224 */ /* 0x000fce00078e0004 */
.L_x_300:
[----:B------:R-:W-:Y:S05]  /*34d0*/  BSYNC.RECONVERGENT B1 ;  /* 0x0000000000017941 */ /* 0x000fea0003800200 */
.L_x_299:
[----:B--2---:R2:W3:Y:S01]  /*34e0*/  SHFL.DOWN PT, R0, R3, 0x4, R2 ;  /* 0x0880000003007989 */ /* 0x0044e200000e0002 */
[----:B------:R-:W-:Y:S04]  /*34f0*/  BSSY.RECONVERGENT B1, `(.L_x_301) ;  /* 0x0000006000017945 */ /* 0x000fe80003800200 */
[----:B------:R-:W-:Y:S05]  /*3500*/  @P1 BRA `(.L_x_302) ;  /* 0x0000000000101947 */ /* 0x000fea0003800000 */
[C---:B---3--:R-:W-:Y:S01]  /*3510*/  FSETP.GT.AND P1, PT, |R0|.reuse, |R3|, PT ;  /* 0x400000030000720b */ /* 0x048fe20003f24200 */
[----:B------:R-:W-:Y:S01]  /*3520*/  FADD R4, |R3|, -RZ ;  /* 0x800000ff03047221 */ /* 0x000fe20000000200 */
[----:B012---:R-:W-:-:S11]  /*3530*/  FADD R3, |R0|, -RZ ;  /* 0x800000ff00037221 */ /* 0x007fd60000000200 */
[----:B------:R-:W-:-:S07]  /*3540*/  @!P1 IMAD.MOV.U32 R3, RZ, RZ, R4 ;  /* 0x000000ffff039224 */ /* 0x000fce00078e0004 */
.L_x_302:
[----:B------:R-:W-:Y:S05]  /*3550*/  BSYNC.RECONVERGENT B1 ;  /* 0x0000000000017941 */ /* 0x000fea0003800200 */
.L_x_301:
[----:B---3--:R3:W4:Y:S01]  /*3560*/  SHFL.DOWN PT, R0, R3, 0x8, R2 ;  /* 0x0900000003007989 */ /* 0x00872200000e0002 */
[----:B------:R-:W-:Y:S04]  /*3570*/  BSSY.RECONVERGENT B1, `(.L_x_303) ;  /* 0x0000006000017945 */ /* 0x000fe80003800200 */
[----:B------:R-:W-:Y:S05]  /*3580*/  @P2 BRA `(.L_x_304) ;  /* 0x0000000000102947 */ /* 0x000fea0003800000 */
[C---:B----4-:R-:W-:Y:S01]  /*3590*/  FSETP.GT.AND P1, PT, |R0|.reuse, |R3|, PT ;  /* 0x400000030000720b */ /* 0x050fe20003f24200 */
[----:B------:R-:W-:Y:S01]  /*35a0*/  FADD R4, |R3|, -RZ ;  /* 0x800000ff03047221 */ /* 0x000fe20000000200 */
[----:B0123--:R-:W-:-:S11]  /*35b0*/  FADD R3, |R0|, -RZ ;  /* 0x800000ff00037221 */ /* 0x00ffd60000000200 */
[----:B------:R-:W-:-:S07]  /*35c0*/  @!P1 IMAD.MOV.U32 R3, RZ, RZ, R4 ;  /* 0x000000ffff039224 */ /* 0x000fce00078e0004 */
.L_x_304:
[----:B------:R-:W-:Y:S05]  /*35d0*/  BSYNC.RECONVERGENT B1 ;  /* 0x0000000000017941 */ /* 0x000fea0003800200 */
.L_x_303:
[----:B----4-:R4:W0:Y:S01]  /*35e0*/  SHFL.DOWN PT, R0, R3, 0x10, R2 ;  /* 0x0a00000003007989 */ /* 0x01082200000e0002 */
[----:B------:R-:W-:Y:S04]  /*35f0*/  BSSY.RECONVERGENT B1, `(.L_x_305) ;  /* 0x0000006000017945 */ /* 0x000fe80003800200 */
[----:B------:R-:W-:Y:S05]  /*3600*/  @P3 BRA `(.L_x_306) ;  /* 0x0000000000103947 */ /* 0x000fea0003800000 */
[C---:B0-----:R-:W-:Y:S01]  /*3610*/  FSETP.GT.AND P1, PT, |R0|.reuse, |R3|, PT ;  /* 0x400000030000720b */ /* 0x041fe20003f24200 */
[----:B-1234-:R-:W-:Y:S01]  /*3620*/  FADD R2, |R3|, -RZ ;  /* 0x800000ff03027221 */ /* 0x01efe20000000200 */
[----:B------:R-:W-:-:S11]  /*3630*/  FADD R3, |R0|, -RZ ;  /* 0x800000ff00037221 */ /* 0x000fd60000000200 */
[----:B------:R-:W-:-:S07]  /*3640*/  @!P1 IMAD.MOV.U32 R3, RZ, RZ, R2 ;  /* 0x000000ffff039224 */ /* 0x000fce00078e0002 */
.L_x_306:
[----:B------:R-:W-:Y:S05]  /*3650*/  BSYNC.RECONVERGENT B1 ;  /* 0x0000000000017941 */ /* 0x000fea0003800200 */
.L_x_305:
[----:B------:R0:W-:Y:S01]  /*3660*/  @!P0 STS [R6+0x8], R3 ;  /* 0x0000080306008388 */ /* 0x0001e20000000800 */
[----:B------:R-:W-:Y:S01]  /*3670*/  BAR.SYNC.DEFER_BLOCKING 0x0 ;  /* 0x0000000000007b1d */ /* 0x000fe20000010000 */
[----:B------:R-:W-:-:S04]  /*3680*/  ISETP.GE.U32.AND P0, PT, R22, 0x21, PT ;  /* 0x000000211600780c */ /* 0x000fc80003f06070 */
        /* <DEDUP_REMOVED lines=38> */
.L_x_273:
[----:B------:R-:W0:Y:S01]  /*38f0*/  S2R R11, SR_TID.X ;  /* 0x00000000000b7919 */ /* 0x000e220000002100 */
[----:B------:R-:W1:Y:S02]  /*3900*/  LDCU.64 UR4, c[0x0][0x380] ;  /* 0x00007000ff0477ac */ /* 0x000e640008000a00 */
[----:B-1----:R-:W-:Y:S02]  /*3910*/  IMAD.U32 R6, RZ, RZ, UR4 ;  /* 0x00000004ff067e24 */ /* 0x002fe4000f8e00ff */
[----:B------:R-:W-:Y:S02]  /*3920*/  IMAD.U32 R7, RZ, RZ, UR5 ;  /* 0x00000005ff077e24 */ /* 0x000fe4000f8e00ff */
        /* <DEDUP_REMOVED lines=18> */
[----:B------:R-:W-:-:S04]  /*3a50*/  FSEL R13, |R13|, |R24|, P0 ;  /* 0x400000180d0d7208 */ /* 0x000fc80000000200 */
[----:B---3--:R-:W-:-:S04]  /*3a60*/  FSETP.GT.AND P0, PT, |R14|, R13, PT ;  /* 0x0000000d0e00720b */ /* 0x008fc80003f04200 */
[----:B------:R-:W-:Y:S01]  /*3a70*/  FSEL R14, |R14|, R13, P0 ;  /* 0x0000000d0e0e7208 */ /* 0x000fe20000000200 */
[----:B------:R-:W-:-:S03]  /*3a80*/  IMAD.MOV.U32 R13, RZ, RZ, 0x1000 ;  /* 0x00001000ff0d7424 */ /* 0x000fc600078e00ff */
        /* <DEDUP_REMOVED lines=22> */
[----:B------:R-:W-:-:S03]  /*3bf0*/  VIADD R0, R22, 0xfffff000 ;  /* 0xfffff00016007836 */ /* 0x000fc60000000000 */
[-C--:B------:R-:W-:Y:S02]  /*3c00*/  FSETP.GT.AND P0, PT, |R2|, R9.reuse, PT ;  /* 0x000000090200720b */ /* 0x080fe40003f04200 */
[----:B------:R-:W-:Y:S02]  /*3c10*/  ISETP.GE.U32.AND P1, PT, R0, 0x1000, PT ;  /* 0x000010000000780c */ /* 0x000fe40003f26070 */
[----:B------:R-:W-:-:S04]  /*3c20*/  FSEL R2, |R2|, R9, P0 ;  /* 0x0000000902027208 */ /* 0x000fc80000000200 */
[----:B------:R-:W-:-:S04]  /*3c30*/  FSETP.GT.AND P0, PT, |R3|, R2, PT ;  /* 0x000000020300720b */ /* 0x000fc80003f04200 */
[----:B------:R-:W-:-:S03]  /*3c40*/  FSEL R3, |R3|, R2, P0 ;  /* 0x0000000203037208 */ /* 0x000fc60000000200 */
[----:B------:R-:W-:Y:S06]  /*3c50*/  @!P1 BRA `(.L_x_307) ;  /* 0x0000000000f09947 */ /* 0x000fec0003800000 */
[----:B------:R-:W0:Y:S01]  /*3c60*/  LDC R22, c[0x0][0x390] ;  /* 0x0000e400ff167b82 */ /* 0x000e220000000800 */
[----:B------:R-:W-:-:S07]  /*3c70*/  IMAD.MOV.U32 R13, RZ, RZ, 0x1000 ;  /* 0x00001000ff0d7424 */ /* 0x000fce00078e00ff */
[----:B------:R-:W1:Y:S02]  /*3c80*/  LDC.64 R6, c[0x0][0x380] ;  /* 0x0000e000ff067b82 */ /* 0x000e640000000a00 */
.L_x_309:
[----:B------:R-:W-:-:S04]  /*3c90*/  IMAD.IADD R15, R11, 0x1, R13 ;  /* 0x000000010b0f7824 */ /* 0x000fc800078e020d */
[----:B-1----:R-:W-:-:S05]  /*3ca0*/  IMAD.WIDE.U32 R14, R15, 0x4, R6 ;  /* 0x000000040f0e7825 */ /* 0x002fca00078e0006 */
[----:B------:R-:W2:Y:S01]  /*3cb0*/  LDG.E.CONSTANT R28, desc[UR6][R14.64] ;  /* 0x000000060e1c7981 */ /* 0x000ea2000c1e9900 */
[----:B------:R-:W-:-:S05]  /*3cc0*/  IMAD.WIDE.U32 R8, R13, 0x4, R4 ;  /* 0x000000040d087825 */ /* 0x000fca00078e0004 */
        /* <DEDUP_REMOVED lines=14> */
[----:B------:R0:W5:Y:S02]  /*3db0*/  LDG.E.CONSTANT R26, desc[UR6][R8.64+0x3c00] ;  /* 0x003c0006081a7981 */ /* 0x000164000c1e9900 */
[----:B0-----:R-:W-:-:S05]  /*3dc0*/  IMAD.IADD R8, R22, 0x1, -R13 ;  /* 0x0000000116087824 */ /* 0x001fca00078e0a0d */
[----:B------:R-:W-:Y:S02]  /*3dd0*/  ISETP.GE.U32.AND P1, PT, R8, 0x1000, PT ;  /* 0x000010000800780c */ /* 0x000fe40003f26070 */
        /* <DEDUP_REMOVED lines=34> */
[----:B------:R-:W-:-:S13]  /*4000*/  ISETP.GT.U32.AND P0, PT, R13, R0, PT ;  /* 0x000000000d00720c */ /* 0x000fda0003f04070 */
[----:B------:R-:W-:Y:S05]  /*4010*/  @!P0 BRA `(.L_x_309) ;  /* 0xfffffffc001c8947 */ /* 0x000fea000383ffff */
.L_x_307:
[----:B------:R-:W-:-:S13]  /*4020*/  ISETP.GE.U32.AND P0, PT, R13, R22, PT ;  /* 0x000000160d00720c */ /* 0x000fda0003f06070 */
[----:B------:R-:W-:Y:S05]  /*4030*/  @P0 BRA `(.L_x_308) ;  /* 0x0000000000dc0947 */ /* 0x000fea0003800000 */
[----:B------:R-:W-:Y:S01]  /*4040*/  IMAD.IADD R0, R22, 0x1, -R13 ;  /* 0x0000000116007824 */ /* 0x000fe200078e0a0d */
[----:B------:R-:W-:Y:S04]  /*4050*/  BSSY.RECONVERGENT B1, `(.L_x_308) ;  /* 0x0000035000017945 */ /* 0x000fe80003800200 */
[----:B------:R-:W-:-:S13]  /*4060*/  ISETP.GE.AND P0, PT, R11, R0, PT ;  /* 0x000000000b00720c */ /* 0x000fda0003f06270 */
[----:B------:R-:W-:Y:S05]  /*4070*/  @P0 BRA `(.L_x_310) ;  /* 0x0000000000c80947 */ /* 0x000fea0003800000 */
[----:B------:R-:W-:Y:S01]  /*4080*/  LOP3.LUT R2, RZ, R11, RZ, 0x33, !PT ;  /* 0x0000000bff027212 */ /* 0x000fe200078e33ff */
[----:B------:R-:W-:Y:S03]  /*4090*/  BSSY.RECONVERGENT B2, `(.L_x_311) ;  /* 0x0000015000027945 */ /* 0x000fe60003800200 */
[----:B------:R-:W-:-:S04]  /*40a0*/  IADD3 R22, PT, PT, -R13, R22, R2 ;  /* 0x000000160d167210 */ /* 0x000fc80007ffe102 */
[C---:B------:R-:W-:Y:S02]  /*40b0*/  LOP3.LUT R2, R22.reuse, 0x300, RZ, 0xc0, !PT ;  /* 0x0000030016027812 */ /* 0x040fe400078ec0ff */
[----:B------:R-:W-:Y:S02]  /*40c0*/  ISETP.GE.U32.AND P2, PT, R22, 0x300, PT ;  /* 0x000003001600780c */ /* 0x000fe40003f46070 */
[----:B------:R-:W-:Y:S01]  /*40d0*/  ISETP.NE.AND P0, PT, R2, 0x300, PT ;  /* 0x000003000200780c */ /* 0x000fe20003f05270 */
[----:B------:R-:W-:-:S12]  /*40e0*/  IMAD.MOV.U32 R2, RZ, RZ, R11 ;  /* 0x000000ffff027224 */ /* 0x000fd800078e000b */
[----:B------:R-:W-:Y:S05]  /*40f0*/  @!P0 BRA `(.L_x_312) ;  /* 0x0000000000388947 */ /* 0x000fea0003800000 */
[----:B------:R-:W-:Y:S01]  /*4100*/  LEA.HI R2, R22, 0x1, RZ, 0x18 ;  /* 0x0000000116027811 */ /* 0x000fe200078fc0ff */
[----:B------:R-:W-:-:S03]  /*4110*/  IMAD.IADD R9, R11, 0x1, R13 ;  /* 0x000000010b097824 */ /* 0x000fc600078e020d */
[----:B------:R-:W-:Y:S01]  /*4120*/  LOP3.LUT R4, R2, 0x3, RZ, 0xc0, !PT ;  /* 0x0000000302047812 */ /* 0x000fe200078ec0ff */
[----:B------:R-:W-:-:S04]  /*4130*/  IMAD.MOV.U32 R2, RZ, RZ, R11 ;  /* 0x000000ffff027224 */ /* 0x000fc800078e000b */
[----:B------:R-:W-:-:S07]  /*4140*/  IMAD.MOV R8, RZ, RZ, -R4 ;  /* 0x000000ffff087224 */ /* 0x000fce00078e0a04 */
.L_x_313:
        /* <DEDUP_REMOVED lines=9> */
.L_x_312:
[----:B------:R-:W-:Y:S05]  /*41e0*/  BSYNC.RECONVERGENT B2 ;  /* 0x0000000000027941 */ /* 0x000fea0003800200 */
.L_x_311:
[----:B------:R-:W-:Y:S05]  /*41f0*/  @!P2 BRA `(.L_x_310) ;  /* 0x000000000068a947 */ /* 0x000fea0003800000 */
[C---:B------:R-:W-:Y:S02]  /*4200*/  IMAD.IADD R17, R2.reuse, 0x1, R13 ;  /* 0x0000000102117824 */ /* 0x040fe400078e020d */
[----:B------:R-:W-:-:S07]  /*4210*/  VIADD R2, R2, 0x200 ;  /* 0x0000020002027836 */ /* 0x000fce0000000000 */
.L_x_314:
[----:B------:R-:W-:-:S04]  /*4220*/  IMAD.WIDE.U32 R4, R17, 0x4, R6 ;  /* 0x0000000411047825 */ /* 0x000fc800078e0006 */
        /* <DEDUP_REMOVED lines=10> */
[C---:B0-----:R-:W-:Y:S02]  /*42d0*/  VIADD R5, R2.reuse, 0x200 ;  /* 0x0000020002057836 */ /* 0x041fe40000000000 */
        /* <DEDUP_REMOVED lines=12> */
.L_x_310:
[----:B------:R-:W-:Y:S05]  /*43a0*/  BSYNC.RECONVERGENT B1 ;  /* 0x0000000000017941 */ /* 0x000fea0003800200 */
.L_x_308:
        /* <DEDUP_REMOVED lines=13> */
.L_x_316:
[----:B------:R-:W-:Y:S05]  /*4480*/  BSYNC.RECONVERGENT B1 ;  /* 0x0000000000017941 */ /* 0x000fea0003800200 */
.L_x_315:
[----:B------:R0:W1:Y:S01]  /*4490*/  SHFL.DOWN PT, R0, R3, 0x2, 0x1f ;  /* 0x08401f0003007f89 */ /* 0x00006200000e0000 */
[----:B------:R-:W-:Y:S04]  /*44a0*/  BSSY.RECONVERGENT B1, `(.L_x_317) ;  /* 0x0000006000017945 */ /* 0x000fe80003800200 */
[----:B------:R-:W-:Y:S05]  /*44b0*/  @P4 BRA `(.L_x_318) ;  /* 0x0000000000104947 */ /* 0x000fea0003800000 */
[C---:B-1----:R-:W-:Y:S01]  /*44c0*/  FSETP.GT.AND P3, PT, |R0|.reuse, |R3|, PT ;  /* 0x400000030000720b */ /* 0x042fe20003f64200 */
[----:B------:R-:W-:Y:S01]  /*44d0*/  FADD R2, |R3|, -RZ ;  /* 0x800000ff03027221 */ /* 0x000fe20000000200 */
[----:B0-----:R-:W-:-:S11]  /*44e0*/  FADD R3, |R0|, -RZ ;  /* 0x800000ff00037221 */ /* 0x001fd60000000200 */
[----:B------:R-:W-:-:S07]  /*44f0*/  @!P3 IMAD.MOV.U32 R3, RZ, RZ, R2 ;  /* 0x000000ffff03b224 */ /* 0x000fce00078e0002 */
.L_x_318:
[----:B------:R-:W-:Y:S05]  /*4500*/  BSYNC.RECONVERGENT B1 ;  /* 0x0000000000017941 */ /* 0x000fea0003800200 */
.L_x_317:
[----:B-1----:R1:W2:Y:S01]  /*4510*/  SHFL.DOWN PT, R0, R3, 0x4, 0x1f ;  /* 0x08801f0003007f89 */ /* 0x0022a200000e0000 */
[----:B------:R-:W-:Y:S04]  /*4520*/  BSSY.RECONVERGENT B1, `(.L_x_319) ;  /* 0x0000006000017945 */ /* 0x000fe80003800200 */
[----:B------:R-:W-:Y:S05]  /*4530*/  @P2 BRA `(.L_x_320) ;  /* 0x0000000000102947 */ /* 0x000fea0003800000 */
[C---:B--2---:R-:W-:Y:S01]  /*4540*/  FSETP.GT.AND P2, PT, |R0|.reuse, |R3|, PT ;  /* 0x400000030000720b */ /* 0x044fe20003f44200 */
[----:B------:R-:W-:Y:S01]  /*4550*/  FADD R2, |R3|, -RZ ;  /* 0x800000ff03027221 */ /* 0x000fe20000000200 */
[----:B01----:R-:W-:-:S11]  /*4560*/  FADD R3, |R0|, -RZ ;  /* 0x800000ff00037221 */ /* 0x003fd60000000200 */
[----:B------:R-:W-:-:S07]  /*4570*/  @!P2 IMAD.MOV.U32 R3, RZ, RZ, R2 ;  /* 0x000000ffff03a224 */ /* 0x000fce00078e0002 */
.L_x_320:
[----:B------:R-:W-:Y:S05]  /*4580*/  BSYNC.RECONVERGENT B1 ;  /* 0x0000000000017941 */ /* 0x000fea0003800200 */
.L_x_319:
[----:B--2---:R2:W3:Y:S01]  /*4590*/  SHFL.DOWN PT, R0, R3, 0x8, 0x1f ;  /* 0x09001f0003007f89 */ /* 0x0044e200000e0000 */
[----:B------:R-:W-:Y:S04]  /*45a0*/  BSSY.RECONVERGENT B1, `(.L_x_321) ;  /* 0x0000006000017945 */ /* 0x000fe80003800200 */
[----:B------:R-:W-:Y:S05]  /*45b0*/  @P1 BRA `(.L_x_322) ;  /* 0x0000000000101947 */ /* 0x000fea0003800000 */
[C---:B---3--:R-:W-:Y:S01]  /*45c0*/  FSETP.GT.AND P1, PT, |R0|.reuse, |R3|, PT ;  /* 0x400000030000720b */ /* 0x048fe20003f24200 */
[----:B------:R-:W-:Y:S01]  /*45d0*/  FADD R2, |R3|, -RZ ;  /* 0x800000ff03027221 */ /* 0x000fe20000000200 */
[----:B012---:R-:W-:-:S11]  /*45e0*/  FADD R3, |R0|, -RZ ;  /* 0x800000ff00037221 */ /* 0x007fd60000000200 */
[----:B------:R-:W-:-:S07]  /*45f0*/  @!P1 IMAD.MOV.U32 R3, RZ, RZ, R2 ;  /* 0x000000ffff039224 */ /* 0x000fce00078e0002 */
.L_x_322:
[----:B------:R-:W-:Y:S05]  /*4600*/  BSYNC.RECONVERGENT B1 ;  /* 0x0000000000017941 */ /* 0x000fea0003800200 */
.L_x_321:
        /* <DEDUP_REMOVED lines=13> */
.L_x_324:
[----:B------:R-:W-:Y:S05]  /*46e0*/  BSYNC.RECONVERGENT B1 ;  /* 0x0000000000017941 */ /* 0x000fea0003800200 */
.L_x_323:
        /* <DEDUP_REMOVED lines=8> */
[----:B------:R-:W5:Y:S01]  /*4770*/  LDS.64 R8, [UR4+0x20] ;  /* 0x00002004ff087984 */ /* 0x000f620008000a00 */
[----:B----4-:R-:W-:-:S04]  /*4780*/  FSETP.GT.AND P0, PT, |R0|, |R3|, PT ;  /* 0x400000030000720b */ /* 0x010fc80003f04200 */
[----:B0123--:R-:W-:-:S04]  /*4790*/  FSEL R3, |R0|, |R3|, P0 ;  /* 0x4000000300037208 */ /* 0x00ffc80000000200 */
        /* <DEDUP_REMOVED lines=13> */
.L_x_244:
[----:B------:R-:W-:Y:S05]  /*4870*/  BSYNC.RECONVERGENT B0 ;  /* 0x0000000000007941 */ /* 0x000fea0003800200 */
.L_x_218:
[----:B01-34-:R-:W0:Y:S02]  /*4880*/  S2R R0, SR_TID.X ;  /* 0x0000000000007919 */ /* 0x01be240000002100 */
[----:B0-----:R-:W-:-:S13]  /*4890*/  ISETP.NE.AND P0, PT, R0, RZ, PT ;  /* 0x000000ff0000720c */ /* 0x001fda0003f05270 */
[----:B------:R-:W-:Y:S05]  /*48a0*/  @P0 EXIT ;  /* 0x000000000000094d */ /* 0x000fea0003800000 */
[----:B------:R-:W0:Y:S01]  /*48b0*/  LDCU UR4, c[0x0][0x398] ;  /* 0x00007300ff0477ac */ /* 0x000e220008000800 */
[----:B------:R-:W1:Y:S01]  /*48c0*/  LDC.64 R4, c[0x0][0x388] ;  /* 0x0000e200ff047b82 */ /* 0x000e620000000a00 */
[----:B0-----:R-:W-:-:S04]  /*48d0*/  FSETP.GT.AND P0, PT, |R3|, |UR4|, PT ;  /* 0x4000000403007c0b */ /* 0x001fc8000bf04200 */
[----:B--2---:R-:W-:-:S05]  /*48e0*/  FSEL R3, |R3|, |UR4|, P0 ;  /* 0x4000000403037c08 */ /* 0x004fca0008000200 */
[----:B-1----:R-:W-:Y:S01]  /*48f0*/  STG.E desc[UR6][R4.64], R3 ;  /* 0x0000000304007986 */ /* 0x002fe2000c101906 */
[----:B------:R-:W-:Y:S05]  /*4900*/  EXIT ;  /* 0x000000000000794d */ /* 0x000fea0003800000 */
.L_x_325:
        /* <DEDUP_REMOVED lines=15> */
.L_x_789:


//--------------------- .text._ZN3cub18CUB_300001_SM_10006detail6reduce28DeviceReduceSingleTileKernelINS2_10policy_hubIfj6AbsSumE10Policy1000EPfS8_iS5_ffN4cuda3std3__410__identityEEEvT0_T1_T2_T3_T4_T6_ --------------------------
	.section	.text._ZN3cub18CUB_300001_SM_10006detail6reduce28DeviceReduceSingleTileKernelINS2_10policy_hubIfj6AbsSumE10Policy1000EPfS8_iS5_ffN4cuda3std3__410__identityEEEvT0_T1_T2_T3_T4_T6_,"ax",@progbits
	.align	128
        .global         _ZN3cub18CUB_300001_SM_10006detail6reduce28DeviceReduceSingleTileKernelINS2_10policy_hubIfj6AbsSumE10Policy1000EPfS8_iS5_ffN4cuda3std3__410__identityEEEvT0_T1_T2_T3_T4_T6_
        .type           _ZN3cub18CUB_300001_SM_10006detail6reduce28DeviceReduceSingleTileKernelINS2_10policy_hubIfj6AbsSumE10Policy1000EPfS8_iS5_ffN4cuda3std3__410__identityEEEvT0_T1_T2_T3_T4_T6_,@function
        .size           _ZN3cub18CUB_300001_SM_10006detail6reduce28DeviceReduceSingleTileKernelINS2_10policy_hubIfj6AbsSumE10Policy1000EPfS8_iS5_ffN4cuda3std3__410__identityEEEvT0_T1_T2_T3_T4_T6_,(.L_x_790 - _ZN3cub18CUB_300001_SM_10006detail6reduce28DeviceReduceSingleTileKernelINS2_10policy_hubIfj6AbsSumE10Policy1000EPfS8_iS5_ffN4cuda3std3__410__identityEEEvT0_T1_T2_T3_T4_T6_)
        .other          _ZN3cub18CUB_300001_SM_10006detail6reduce28DeviceReduceSingleTileKernelINS2_10policy_hubIfj6AbsSumE10Policy1000EPfS8_iS5_ffN4cuda3std3__410__identityEEEvT0_T1_T2_T3_T4_T6_,@"STO_CUDA_ENTRY STV_DEFAULT"
_ZN3cub18CUB_300001_SM_10006detail6reduce28DeviceReduceSingleTileKernelINS2_10policy_hubIfj6AbsSumE10Policy1000EPfS8_iS5_ffN4cuda3std3__410__identityEEEvT0_T1_T2_T3_T4_T6_:
.text._ZN3cub18CUB_300001_SM_10006detail6reduce28DeviceReduceSingleTileKernelINS2_10policy_hubIfj6AbsSumE10Policy1000EPfS8_iS5_ffN4cuda3std3__410__identityEEEvT0_T1_T2_T3_T4_T6_:
[----:B------:R-:W-:Y:S01]  /*0000*/  LDC R1, c[0x0][0x37c] ;  /* 0x0000df00ff017b82 */ /* 0x000fe20000000800 */
[----:B------:R-:W0:Y:S01]  /*0010*/  LDCU UR4, c[0x0][0x390] ;  /* 0x00007200ff0477ac */ /* 0x000e220008000800 */
[----:B------:R-:W1:Y:S01]  /*0020*/  LDCU.64 UR6, c[0x0][0x358] ;  /* 0x00006b00ff0677ac */ /* 0x000e620008000a00 */
[----:B0-----:R-:W-:-:S04]  /*0030*/  MOV R20, UR4 ;  /* 0x0000000400147c02 */ /* 0x001fc80008000f00 */
        /* <DEDUP_REMOVED lines=9> */
.L_x_326:
        /* <DEDUP_REMOVED lines=8> */
[----:B------:R-:W-:Y:S01]  /*0150*/  HFMA2 R0, -RZ, RZ, 0, 0 ;  /* 0x00000000ff007431 */ /* 0x000fe200000001ff */
[----:B0-----:R-:W-:Y:S02]  /*0160*/  ISETP.GE.AND P0, PT, R9, R20, PT ;  /* 0x000000140900720c */ /* 0x001fe40003f06270 */
[----:B------:R-:W-:-:S11]  /*0170*/  MOV R11, R9 ;  /* 0x00000009000b7202 */ /* 0x000fd60000000f00 */
[----:B------:R-:W-:Y:S05]  /*0180*/  @P0 BRA `(.L_x_331) ;  /* 0x0000000000100947 */ /* 0x000fea0003800000 */
[----:B------:R-:W0:Y:S02]  /*0190*/  LDC.64 R2, c[0x0][0x380] ;  /* 0x0000e000ff027b82 */ /* 0x000e240000000a00 */
[----:B0-----:R-:W-:-:S05]  /*01a0*/  IMAD.WIDE.U32 R2, R9, 0x4, R2 ;  /* 0x0000000409027825 */ /* 0x001fca00078e0002 */
[----:B------:R0:W5:Y:S01]  /*01b0*/  LDG.E.CONSTANT R0, desc[UR6][R2.64] ;  /* 0x0000000602007981 */ /* 0x000162000c1e9900 */
[----:B------:R-:W-:-:S07]  /*01c0*/  IADD3 R11, PT, PT, R9, 0x100, RZ ;  /* 0x00000100090b7810 */ /* 0x000fce0007ffe0ff */
.L_x_331:
[----:B------:R-:W-:Y:S05]  /*01d0*/  BSYNC.RECONVERGENT B1 ;  /* 0x0000000000017941 */ /* 0x000fea0003800200 */
.L_x_330:
[----:B------:R-:W-:Y:S01]  /*01e0*/  ISETP.GE.AND P0, PT, R11, R20, PT ;  /* 0x000000140b00720c */ /* 0x000fe20003f06270 */
[----:B------:R-:W-:-:S12]  /*01f0*/  BSSY.RECONVERGENT B1, `(.L_x_332) ;  /* 0x0000074000017945 */ /* 0x000fd80003800200 */
[----:B------:R-:W-:Y:S05]  /*0200*/  @P0 BRA `(.L_x_333) ;  /* 0x0000000400c80947 */ /* 0x000fea0003800000 */
[----:B0-----:R-:W-:Y:S01]  /*0210*/  LOP3.LUT R3, RZ, R11, RZ, 0x33, !PT ;  /* 0x0000000bff037212 */ /* 0x001fe200078e33ff */
[----:B------:R-:W-:Y:S03]  /*0220*/  BSSY.RECONVERGENT B2, `(.L_x_334) ;  /* 0x0000015000027945 */ /* 0x000fe60003800200 */
[----:B------:R-:W-:-:S04]  /*0230*/  IADD3 R4, PT, PT, R3, R20, RZ ;  /* 0x0000001403047210 */ /* 0x000fc80007ffe0ff */
[C---:B------:R-:W-:Y:S02]  /*0240*/  LOP3.LUT R2, R4.reuse, 0x300, RZ, 0xc0, !PT ;  /* 0x0000030004027812 */ /* 0x040fe400078ec0ff */
[----:B------:R-:W-:Y:S02]  /*0250*/  ISETP.GE.U32.AND P0, PT, R4, 0x300, PT ;  /* 0x000003000400780c */ /* 0x000fe40003f06070 */
[----:B------:R-:W-:-:S13]  /*0260*/  ISETP.NE.AND P1, PT, R2, 0x300, PT ;  /* 0x000003000200780c */ /* 0x000fda0003f25270 */
[----:B------:R-:W-:Y:S05]  /*0270*/  @!P1 BRA `(.L_x_335) ;  /* 0x00000000003c9947 */ /* 0x000fea0003800000 */
[----:B------:R-:W0:Y:S01]  /*0280*/  LDC.64 R2, c[0x0][0x380] ;  /* 0x0000e000ff027b82 */ /* 0x000e220000000a00 */
[----:B------:R-:W-:-:S04]  /*0290*/  LEA.HI R4, R4, 0x1, RZ, 0x18 ;  /* 0x0000000104047811 */ /* 0x000fc800078fc0ff */
[----:B------:R-:W-:-:S04]  /*02a0*/  LOP3.LUT R4, R4, 0x3, RZ, 0xc0, !PT ;  /* 0x0000000304047812 */ /* 0x000fc800078ec0ff */
[----:B------:R-:W-:Y:S01]  /*02b0*/  IADD3 R4, PT, PT, -R4, RZ, RZ ;  /* 0x000000ff04047210 */ /* 0x000fe20007ffe1ff */
[----:B0-----:R-:W-:-:S05]  /*02c0*/  IMAD.WIDE.U32 R2, R11, 0x4, R2 ;  /* 0x000000040b027825 */ /* 0x001fca00078e0002 */
[----:B------:R-:W-:-:S07]  /*02d0*/  MOV R5, R3 ;  /* 0x0000000300057202 */ /* 0x000fce0000000f00 */
.L_x_336:
[----:B------:R-:W-:-:S06]  /*02e0*/  MOV R3, R5 ;  /* 0x0000000500037202 */ /* 0x000fcc0000000f00 */
[----:B------:R0:W2:Y:S01]  /*02f0*/  LDG.E.CONSTANT R3, desc[UR6][R2.64] ;  /* 0x0000000602037981 */ /* 0x0000a2000c1e9900 */
[----:B------:R-:W-:Y:S01]  /*0300*/  IADD3 R4, PT, PT, R4, 0x1, RZ ;  /* 0x0000000104047810 */ /* 0x000fe20007ffe0ff */
[----:B------:R-:W-:-:S03]  /*0310*/  VIADD R11, R11, 0x100 ;  /* 0x000001000b0b7836 */ /* 0x000fc60000000000 */
[----:B------:R-:W-:Y:S02]  /*0320*/  ISETP.NE.AND P1, PT, R4, RZ, PT ;  /* 0x000000ff0400720c */ /* 0x000fe40003f25270 */
[----:B0-----:R-:W-:-:S04]  /*0330*/  IADD3 R2, P2, PT, R2, 0x400, RZ ;  /* 0x0000040002027810 */ /* 0x001fc80007f5e0ff */
[----:B------:R-:W-:Y:S01]  /*0340*/  IADD3.X R5, PT, PT, RZ, R5, RZ, P2, !PT ;  /* 0x00000005ff057210 */ /* 0x000fe200017fe4ff */
[----:B--2--5:R-:W-:-:S06]  /*0350*/  FADD R0, |R3|, |R0| ;  /* 0x4000000003007221 */ /* 0x024fcc0000000200 */
[----:B------:R-:W-:Y:S05]  /*0360*/  @P1 BRA `(.L_x_336) ;  /* 0xfffffffc00dc1947 */ /* 0x000fea000383ffff */
.L_x_335:
[----:B------:R-:W-:Y:S05]  /*0370*/  BSYNC.RECONVERGENT B2 ;  /* 0x0000000000027941 */ /* 0x000fea0003800200 */
.L_x_334:
[----:B------:R-:W-:Y:S05]  /*0380*/  @!P0 BRA `(.L_x_333) ;  /* 0x0000000400688947 */ /* 0x000fea0003800000 */
[----:B------:R-:W-:Y:S01]  /*0390*/  IADD3 R2, PT, PT, -R11, R20, RZ ;  /* 0x000000140b027210 */ /* 0x000fe20007ffe1ff */
[----:B------:R-:W-:Y:S01]  /*03a0*/  BSSY.RECONVERGENT B2, `(.L_x_337) ;  /* 0x0000031000027945 */ /* 0x000fe20003800200 */
[----:B------:R-:W-:Y:S02]  /*03b0*/  PLOP3.LUT P0, PT, PT, PT, PT, 0x80, 0x8 ;  /* 0x000000000008781c */ /* 0x000fe40003f0f070 */
[----:B------:R-:W-:-:S13]  /*03c0*/  ISETP.GT.AND P1, PT, R2, 0xc00, PT ;  /* 0x00000c000200780c */ /* 0x000fda0003f24270 */
[----:B------:R-:W-:Y:S05]  /*03d0*/  @!P1 BRA `(.L_x_338) ;  /* 0x0000000000b49947 */ /* 0x000fea0003800000 */
[----:B------:R-:W-:Y:S02]  /*03e0*/  PLOP3.LUT P0, PT, PT, PT, PT, 0x8, 0x80 ;  /* 0x000000000080781c */ /* 0x000fe40003f0e170 */
[----:B------:R-:W-:-:S11]  /*03f0*/  IADD3 R8, PT, PT, R20, -0xc00, RZ ;  /* 0xfffff40014087810 */ /* 0x000fd60007ffe0ff */
.L_x_339:
[----:B------:R-:W0:Y:S01]  /*0400*/  LDC.64 R6, c[0x0][0x380] ;  /* 0x0000e000ff067b82 */ /* 0x000e220000000a00 */
[C---:B------:R-:W-:Y:S01]  /*0410*/  IADD3 R5, PT, PT, R11.reuse, 0x400, RZ ;  /* 0x000004000b057810 */ /* 0x040fe20007ffe0ff */
[----:B0-----:R-:W-:-:S05]  /*0420*/  IMAD.WIDE R24, R11, 0x4, R6 ;  /* 0x000000040b187825 */ /* 0x001fca00078e0206 */
[----:B------:R-:W2:Y:S04]  /*0430*/  LDG.E.CONSTANT R13, desc[UR6][R24.64] ;  /* 0x00000006180d7981 */ /* 0x000ea8000c1e9900 */
[----:B------:R-:W3:Y:S01]  /*0440*/  LDG.E.CONSTANT R10, desc[UR6][R24.64+0x400] ;  /* 0x00040006180a7981 */ /* 0x000ee2000c1e9900 */
[----:B------:R-:W-:-:S03]  /*0450*/  IMAD.WIDE R4, R5, 0x4, R6 ;  /* 0x0000000405047825 */ /* 0x000fc600078e0206 */
[----:B------:R-:W4:Y:S04]  /*0460*/  LDG.E.CONSTANT R12, desc[UR6][R24.64+0x800] ;  /* 0x00080006180c7981 */ /* 0x000f28000c1e9900 */
[----:B------:R-:W4:Y:S04]  /*0470*/  LDG.E.CONSTANT R17, desc[UR6][R24.64+0xc00] ;  /* 0x000c000618117981 */ /* 0x000f28000c1e9900 */
[----:B------:R-:W4:Y:S01]  /*0480*/  LDG.E.CONSTANT R16, desc[UR6][R4.64] ;  /* 0x0000000604107981 */ /* 0x000f22000c1e9900 */
[----:B------:R-:W-:-:S03]  /*0490*/  IADD3 R3, PT, PT, R11, 0x800, RZ ;  /* 0x000008000b037810 */ /* 0x000fc60007ffe0ff */
[----:B------:R-:W4:Y:S04]  /*04a0*/  LDG.E.CONSTANT R15, desc[UR6][R4.64+0x400] ;  /* 0x00040006040f7981 */ /* 0x000f28000c1e9900 */
[----:B------:R-:W4:Y:S01]  /*04b0*/  LDG.E.CONSTANT R14, desc[UR6][R4.64+0x800] ;  /* 0x00080006040e7981 */ /* 0x000f22000c1e9900 */
[----:B------:R-:W-:-:S03]  /*04c0*/  IMAD.WIDE R2, R3, 0x4, R6 ;  /* 0x0000000403027825 */ /* 0x000fc600078e0206 */
[----:B------:R-:W4:Y:S04]  /*04d0*/  LDG.E.CONSTANT R22, desc[UR6][R4.64+0xc00] ;  /* 0x000c000604167981 */ /* 0x000f28000c1e9900 */
[----:B------:R-:W4:Y:S01]  /*04e0*/  LDG.E.CONSTANT R21, desc[UR6][R2.64] ;  /* 0x0000000602157981 */ /* 0x000f22000c1e9900 */
[----:B------:R-:W-:-:S03]  /*04f0*/  IADD3 R23, PT, PT, R11, 0xc00, RZ ;  /* 0x00000c000b177810 */ /* 0x000fc60007ffe0ff */
[----:B------:R-:W4:Y:S04]  /*0500*/  LDG.E.CONSTANT R19, desc[UR6][R2.64+0x400] ;  /* 0x0004000602137981 */ /* 0x000f28000c1e9900 */
[----:B------:R-:W4:Y:S01]  /*0510*/  LDG.E.CONSTANT R18, desc[UR6][R2.64+0x800] ;  /* 0x0008000602127981 */ /* 0x000f22000c1e9900 */
[----:B------:R-:W-:-:S03]  /*0520*/  IMAD.WIDE R6, R23, 0x4, R6 ;  /* 0x0000000417067825 */ /* 0x000fc600078e0206 */
[----:B------:R-:W4:Y:S04]  /*0530*/  LDG.E.CONSTANT R26, desc[UR6][R2.64+0xc00] ;  /* 0x000c0006021a7981 */ /* 0x000f28000c1e9900 */
[----:B------:R-:W4:Y:S04]  /*0540*/  LDG.E.CONSTANT R25, desc[UR6][R6.64] ;  /* 0x0000000606197981 */ /* 0x000f28000c1e9900 */
[----:B------:R-:W4:Y:S04]  /*0550*/  LDG.E.CONSTANT R23, desc[UR6][R6.64+0x400] ;  /* 0x0004000606177981 */ /* 0x000f28000c1e9900 */
[----:B------:R-:W4:Y:S04]  /*0560*/  LDG.E.CONSTANT R24, desc[UR6][R6.64+0x800] ;  /* 0x0008000606187981 */ /* 0x000f28000c1e9900 */
[----:B------:R-:W4:Y:S01]  /*0570*/  LDG.E.CONSTANT R27, desc[UR6][R6.64+0xc00] ;  /* 0x000c0006061b7981 */ /* 0x000f22000c1e9900 */
[----:B------:R-:W-:-:S04]  /*0580*/  IADD3 R11, PT, PT, R11, 0x1000, RZ ;  /* 0x000010000b0b7810 */ /* 0x000fc80007ffe0ff */
[----:B------:R-:W-:Y:S01]  /*0590*/  ISETP.GE.AND P1, PT, R11, R8, PT ;  /* 0x000000080b00720c */ /* 0x000fe20003f26270 */
[----:B--2--5:R-:W-:-:S04]  /*05a0*/  FADD R13, |R13|, |R0| ;  /* 0x400000000d0d7221 */ /* 0x024fc80000000200 */
[----:B---3--:R-:W-:-:S04]  /*05b0*/  FADD R13, R13, |R10| ;  /* 0x4000000a0d0d7221 */ /* 0x008fc80000000000 */
[----:B----4-:R-:W-:-:S04]  /*05c0*/  FADD R12, R13, |R12| ;  /* 0x4000000c0d0c7221 */ /* 0x010fc80000000000 */
[----:B------:R-:W-:-:S04]  /*05d0*/  FADD R17, R12, |R17| ;  /* 0x400000110c117221 */ /* 0x000fc80000000000 */
        /* <DEDUP_REMOVED lines=11> */
[----:B------:R-:W-:Y:S01]  /*0690*/  FADD R0, R24, |R27| ;  /* 0x4000001b18007221 */ /* 0x000fe20000000000 */
[----:B------:R-:W-:Y:S06]  /*06a0*/  @!P1 BRA `(.L_x_339) ;  /* 0xfffffffc00549947 */ /* 0x000fec000383ffff */
.L_x_338:
[----:B------:R-:W-:Y:S05]  /*06b0*/  BSYNC.RECONVERGENT B2 ;  /* 0x0000000000027941 */ /* 0x000fea0003800200 */
.L_x_337:
[----:B------:R-:W-:Y:S01]  /*06c0*/  IADD3 R2, PT, PT, -R11, R20, RZ ;  /* 0x000000140b027210 */ /* 0x000fe20007ffe1ff */
[----:B------:R-:W-:Y:S03]  /*06d0*/  BSSY.RECONVERGENT B2, `(.L_x_340) ;  /* 0x0000019000027945 */ /* 0x000fe60003800200 */
[----:B------:R-:W-:-:S13]  /*06e0*/  ISETP.GT.AND P1, PT, R2, 0x400, PT ;  /* 0x000004000200780c */ /* 0x000fda0003f24270 */
[----:B------:R-:W-:Y:S05]  /*06f0*/  @!P1 BRA `(.L_x_341) ;  /* 0x0000000000589947 */ /* 0x000fea0003800000 */
[----:B------:R-:W0:Y:S01]  /*0700*/  LDC.64 R4, c[0x0][0x380] ;  /* 0x0000e000ff047b82 */ /* 0x000e220000000a00 */
[C---:B------:R-:W-:Y:S02]  /*0710*/  VIADD R15, R11.reuse, 0x400 ;  /* 0x000004000b0f7836 */ /* 0x040fe40000000000 */
[----:B0-----:R-:W-:-:S05]  /*0720*/  IMAD.WIDE R2, R11, 0x4, R4 ;  /* 0x000000040b027825 */ /* 0x001fca00078e0204 */
[----:B------:R-:W2:Y:S04]  /*0730*/  LDG.E.CONSTANT R7, desc[UR6][R2.64] ;  /* 0x0000000602077981 */ /* 0x000ea8000c1e9900 */
[----:B------:R-:W3:Y:S01]  /*0740*/  LDG.E.CONSTANT R6, desc[UR6][R2.64+0x400] ;  /* 0x0004000602067981 */ /* 0x000ee2000c1e9900 */
[----:B------:R-:W-:-:S03]  /*0750*/  IMAD.WIDE R4, R15, 0x4, R4 ;  /* 0x000000040f047825 */ /* 0x000fc600078e0204 */
[----:B------:R-:W4:Y:S04]  /*0760*/  LDG.E.CONSTANT R13, desc[UR6][R2.64+0x800] ;  /* 0x00080006020d7981 */ /* 0x000f28000c1e9900 */
[----:B------:R-:W4:Y:S04]  /*0770*/  LDG.E.CONSTANT R15, desc[UR6][R2.64+0xc00] ;  /* 0x000c0006020f7981 */ /* 0x000f28000c1e9900 */
[----:B------:R-:W4:Y:S04]  /*0780*/  LDG.E.CONSTANT R17, desc[UR6][R4.64] ;  /* 0x0000000604117981 */ /* 0x000f28000c1e9900 */
[----:B------:R-:W4:Y:S04]  /*0790*/  LDG.E.CONSTANT R19, desc[UR6][R4.64+0x400] ;  /* 0x0004000604137981 */ /* 0x000f28000c1e9900 */
[----:B------:R-:W4:Y:S04]  /*07a0*/  LDG.E.CONSTANT R21, desc[UR6][R4.64+0x800] ;  /* 0x0008000604157981 */ /* 0x000f28000c1e9900 */
[----:B------:R-:W4:Y:S01]  /*07b0*/  LDG.E.CONSTANT R23, desc[UR6][R4.64+0xc00] ;  /* 0x000c000604177981 */ /* 0x000f22000c1e9900 */
[----:B------:R-:W-:-:S02]  /*07c0*/  PLOP3.LUT P0, PT, PT, PT, PT, 0x8, 0x80 ;  /* 0x000000000080781c */ /* 0x000fc40003f0e170 */
[----:B------:R-:W-:Y:S01]  /*07d0*/  IADD3 R11, PT, PT, R11, 0x800, RZ ;  /* 0x000008000b0b7810 */ /* 0x000fe20007ffe0ff */
[----:B--2--5:R-:W-:-:S04]  /*07e0*/  FADD R7, |R0|, |R7| ;  /* 0x4000000700077221 */ /* 0x024fc80000000200 */
[----:B---3--:R-:W-:-:S04]  /*07f0*/  FADD R6, R7, |R6| ;  /* 0x4000000607067221 */ /* 0x008fc80000000000 */
[----:B----4-:R-:W-:-:S04]  /*0800*/  FADD R6, R6, |R13| ;  /* 0x4000000d06067221 */ /* 0x010fc80000000000 */
[----:B------:R-:W-:-:S04]  /*0810*/  FADD R6, R6, |R15| ;  /* 0x4000000f06067221 */ /* 0x000fc80000000000 */
[----:B------:R-:W-:-:S04]  /*0820*/  FADD R6, R6, |R17| ;  /* 0x4000001106067221 */ /* 0x000fc80000000000 */
[----:B------:R-:W-:-:S04]  /*0830*/  FADD R6, R6, |R19| ;  /* 0x4000001306067221 */ /* 0x000fc80000000000 */
[----:B------:R-:W-:-:S04]  /*0840*/  FADD R6, R6, |R21| ;  /* 0x4000001506067221 */ /* 0x000fc80000000000 */
[----:B------:R-:W-:-:S07]  /*0850*/  FADD R0, R6, |R23| ;  /* 0x4000001706007221 */ /* 0x000fce0000000000 */
.L_x_341:
[----:B------:R-:W-:Y:S05]  /*0860*/  BSYNC.RECONVERGENT B2 ;  /* 0x0000000000027941 */ /* 0x000fea0003800200 */
.L_x_340:
        /* <DEDUP_REMOVED lines=8> */
[----:B--2--5:R-:W-:-:S04]  /*08f0*/  FADD R5, |R0|, |R5| ;  /* 0x4000000500057221 */ /* 0x024fc80000000200 */
[----:B---3--:R-:W-:-:S04]  /*0900*/  FADD R4, R5, |R4| ;  /* 0x4000000405047221 */ /* 0x008fc80000000000 */
[----:B----4-:R-:W-:-:S04]  /*0910*/  FADD R4, R4, |R7| ;  /* 0x4000000704047221 */ /* 0x010fc80000000000 */
[----:B------:R-:W-:-:S07]  /*0920*/  FADD R0, R4, |R11| ;  /* 0x4000000b04007221 */ /* 0x000fce0000000000 */
.L_x_333:
[----:B------:R-:W-:Y:S05]  /*0930*/  BSYNC.RECONVERGENT B1 ;  /* 0x0000000000017941 */ /* 0x000fea0003800200 */
.L_x_332:
[----:B------:R-:W-:Y:S02]  /*0940*/  ISETP.GE.AND P0, PT, R20, 0x100, PT ;  /* 0x000001001400780c */ /* 0x000fe40003f06270 */
[----:B-----5:R-:W-:-:S11]  /*0950*/  MOV R7, R0 ;  /* 0x0000000000077202 */ /* 0x020fd60000000f00 */
[----:B------:R-:W-:Y:S05]  /*0960*/  @!P0 BRA `(.L_x_342) ;  /* 0x0000000000b88947 */ /* 0x000fea0003800000 */
[----:B------:R-:W1:Y:S01]  /*0970*/  S2R R6, SR_LANEID ;  /* 0x0000000000067919 */ /* 0x000e620000000000 */
[----:B------:R-:W-:Y:S01]  /*0980*/  BSSY.RECONVERGENT B1, `(.L_x_343) ;  /* 0x000001b000017945 */ /* 0x000fe20003800200 */
[----:B------:R-:W2:Y:S02]  /*0990*/  SHFL.DOWN PT, R0, R7, 0x1, 0x1f ;  /* 0x08201f0007007f89 */ /* 0x000ea400000e0000 */
[----:B--2---:R-:W-:Y:S01]  /*09a0*/  FADD R0, |R0|, |R7| ;  /* 0x4000000700007221 */ /* 0x004fe20000000200 */
[C---:B-1----:R-:W-:Y:S02]  /*09b0*/  ISETP.GT.AND P0, PT, R6.reuse, 0x1e, PT ;  /* 0x0000001e0600780c */ /* 0x042fe40003f04270 */
[C---:B------:R-:W-:Y:S02]  /*09c0*/  ISETP.GT.AND P1, PT, R6.reuse, 0xf, PT ;  /* 0x0000000f0600780c */ /* 0x040fe40003f24270 */
[----:B------:R-:W-:Y:S02]  /*09d0*/  FSEL R0, R7, R0, P0 ;  /* 0x0000000007007208 */ /* 0x000fe40000000000 */
[----:B------:R-:W-:-:S03]  /*09e0*/  ISETP.GT.AND P0, PT, R6, 0x1d, PT ;  /* 0x0000001d0600780c */ /* 0x000fc60003f04270 */
[----:B0-----:R-:W0:Y:S10]  /*09f0*/  SHFL.DOWN PT, R3, R0, 0x2, 0x1f ;  /* 0x08401f0000037f89 */ /* 0x001e3400000e0000 */
[----:B0-----:R-:W-:Y:S01]  /*0a00*/  @!P0 FADD R0, |R0|, |R3| ;  /* 0x4000000300008221 */ /* 0x001fe20000000200 */
[----:B------:R-:W-:-:S04]  /*0a10*/  ISETP.GT.AND P0, PT, R6, 0x1b, PT ;  /* 0x0000001b0600780c */ /* 0x000fc80003f04270 */
[----:B------:R-:W0:Y:S09]  /*0a20*/  SHFL.DOWN PT, R3, R0, 0x4, 0x1f ;  /* 0x08801f0000037f89 */ /* 0x000e3200000e0000 */
[----:B0-----:R-:W-:Y:S01]  /*0a30*/  @!P0 FADD R0, |R0|, |R3| ;  /* 0x4000000300008221 */ /* 0x001fe20000000200 */
[----:B------:R-:W-:-:S04]  /*0a40*/  ISETP.GT.AND P0, PT, R6, 0x17, PT ;  /* 0x000000170600780c */ /* 0x000fc80003f04270 */
[----:B------:R-:W0:Y:S02]  /*0a50*/  SHFL.DOWN PT, R3, R0, 0x8, 0x1f ;  /* 0x09001f0000037f89 */ /* 0x000e2400000e0000 */
[----:B0-----:R-:W-:-:S05]  /*0a60*/  FADD R5, |R0|, |R3| ;  /* 0x4000000300057221 */ /* 0x001fca0000000200 */
[----:B------:R-:W-:-:S05]  /*0a70*/  FSEL R2, R0, R5, P0 ;  /* 0x0000000500027208 */ /* 0x000fca0000000000 */
[----:B------:R0:W1:Y:S01]  /*0a80*/  SHFL.DOWN PT, R4, R2, 0x10, 0x1f ;  /* 0x0a001f0002047f89 */ /* 0x00006200000e0000 */
[----:B------:R-:W-:Y:S05]  /*0a90*/  @P1 BRA `(.L_x_344) ;  /* 0x0000000000241947 */ /* 0x000fea0003800000 */
[----:B------:R-:W-:-:S13]  /*0aa0*/  ISETP.NE.AND P0, PT, R6, RZ, PT ;  /* 0x000000ff0600720c */ /* 0x000fda0003f05270 */
[----:B------:R-:W2:Y:S01]  /*0ab0*/  @!P0 S2R R3, SR_CgaCtaId ;  /* 0x0000000000038919 */ /* 0x000ea20000008800 */
[----:B0-----:R-:W-:Y:S02]  /*0ac0*/  @!P0 MOV R2, 0x400 ;  /* 0x0000040000028802 */ /* 0x001fe40000000f00 */
[----:B------:R-:W-:-:S04]  /*0ad0*/  @!P0 SHF.R.U32.HI R0, RZ, 0x3, R9 ;  /* 0x00000003ff008819 */ /* 0x000fc80000011609 */
[----:B------:R-:W-:Y:S02]  /*0ae0*/  @!P0 LOP3.LUT R0, R0, 0x7c, RZ, 0xc0, !PT ;  /* 0x0000007c00008812 */ /* 0x000fe400078ec0ff */
[----:B--2---:R-:W-:Y:S01]  /*0af0*/  @!P0 LEA R3, R3, R2, 0x18 ;  /* 0x0000000203038211 */ /* 0x004fe200078ec0ff */
[----:B-1----:R-:W-:-:S03]  /*0b00*/  FADD R2, R5, |R4| ;  /* 0x4000000405027221 */ /* 0x002fc60000000000 */
[----:B------:R-:W-:-:S05]  /*0b10*/  @!P0 IADD3 R3, PT, PT, R0, R3, RZ ;  /* 0x0000000300038210 */ /* 0x000fca0007ffe0ff */
[----:B------:R2:W-:Y:S02]  /*0b20*/  @!P0 STS [R3+0x8], R2 ;  /* 0x0000080203008388 */ /* 0x0005e40000000800 */
.L_x_344:
[----:B------:R-:W-:Y:S05]  /*0b30*/  BSYNC.RECONVERGENT B1 ;  /* 0x0000000000017941 */ /* 0x000fea0003800200 */
.L_x_343:
[----:B------:R-:W-:Y:S01]  /*0b40*/  BAR.SYNC.DEFER_BLOCKING 0x0 ;  /* 0x0000000000007b1d */ /* 0x000fe20000010000 */
[----:B------:R-:W-:-:S13]  /*0b50*/  ISETP.NE.AND P0, PT, R9, RZ, PT ;  /* 0x000000ff0900720c */ /* 0x000fda0003f05270 */
[----:B------:R-:W-:Y:S05]  /*0b60*/  @P0 BRA `(.L_x_345) ;  /* 0x0000003000e00947 */ /* 0x000fea0003800000 */
[----:B------:R-:W3:Y:S01]  /*0b70*/  S2UR UR5, SR_CgaCtaId ;  /* 0x00000000000579c3 */ /* 0x000ee20000008800 */
[----:B------:R-:W-:Y:S02]  /*0b80*/  UMOV UR4, 0x400 ;  /* 0x0000040000047882 */ /* 0x000fe40000000000 */
[----:B---3--:R-:W-:-:S09]  /*0b90*/  ULEA UR4, UR5, UR4, 0x18 ;  /* 0x0000000405047291 */ /* 0x008fd2000f8ec0ff */
[----:B--2---:R-:W2:Y:S04]  /*0ba0*/  LDS R3, [UR4+0xc] ;  /* 0x00000c04ff037984 */ /* 0x004ea80008000800 */
[----:B-1----:R-:W1:Y:S04]  /*0bb0*/  LDS.128 R4, [UR4+0x10] ;  /* 0x00001004ff047984 */ /* 0x002e680008000c00 */
[----:B------:R-:W3:Y:S01]  /*0bc0*/  LDS.64 R8, [UR4+0x20] ;  /* 0x00002004ff087984 */ /* 0x000ee20008000a00 */
[----:B--2---:R-:W-:-:S04]  /*0bd0*/  FADD R3, |R2|, |R3| ;  /* 0x4000000302037221 */ /* 0x004fc80000000200 */
[----:B-1----:R-:W-:-:S04]  /*0be0*/  FADD R4, R3, |R4| ;  /* 0x4000000403047221 */ /* 0x002fc80000000000 */
[----:B------:R-:W-:-:S04]  /*0bf0*/  FADD R5, R4, |R5| ;  /* 0x4000000504057221 */ /* 0x000fc80000000000 */
[----:B------:R-:W-:-:S04]  /*0c00*/  FADD R6, R5, |R6| ;  /* 0x4000000605067221 */ /* 0x000fc80000000000 */
[----:B------:R-:W-:-:S04]  /*0c10*/  FADD R7, R6, |R7| ;  /* 0x4000000706077221 */ /* 0x000fc80000000000 */
[----:B---3--:R-:W-:-:S04]  /*0c20*/  FADD R8, R7, |R8| ;  /* 0x4000000807087221 */ /* 0x008fc80000000000 */
[----:B0-----:R-:W-:Y:S01]  /*0c30*/  FADD R2, R8, |R9| ;  /* 0x4000000908027221 */ /* 0x001fe20000000000 */
[----:B------:R-:W-:Y:S06]  /*0c40*/  BRA `(.L_x_345) ;  /* 0x0000003000a87947 */ /* 0x000fec0003800000 */
.L_x_342:
[----:B------:R-:W1:Y:S01]  /*0c50*/  S2R R4, SR_LANEID ;  /* 0x0000000000047919 */ /* 0x000e620000000000 */
[----:B------:R-:W-:-:S04]  /*0c60*/  LOP3.LUT R0, R9, 0x3e0, RZ, 0xc0, !PT ;  /* 0x000003e009007812 */ /* 0x000fc800078ec0ff */
[----:B0-----:R-:W-:Y:S02]  /*0c70*/  IADD3 R3, PT, PT, R0, 0x20, RZ ;  /* 0x0000002000037810 */ /* 0x001fe40007ffe0ff */
[----:B------:R-:W-:Y:S02]  /*0c80*/  LOP3.LUT R5, RZ, R0, RZ, 0x33, !PT ;  /* 0x00000000ff057212 */ /* 0x000fe400078e33ff */
[-C--:B------:R-:W-:Y:S02]  /*0c90*/  ISETP.GT.AND P0, PT, R3, R20.reuse, PT ;  /* 0x000000140300720c */ /* 0x080fe40003f04270 */
[----:B------:R-:W-:-:S04]  /*0ca0*/  IADD3 R5, PT, PT, R5, R20, RZ ;  /* 0x0000001405057210 */ /* 0x000fc80007ffe0ff */
[----:B------:R-:W-:-:S05]  /*0cb0*/  SEL R5, R5, 0x1f, P0 ;  /* 0x0000001f05057807 */ /* 0x000fca0000000000 */
[----:B------:R-:W0:Y:S01]  /*0cc0*/  SHFL.DOWN PT, R0, R7, 0x1, R5 ;  /* 0x0820000007007989 */ /* 0x000e2200000e0005 */
[C---:B-1----:R-:W-:Y:S02]  /*0cd0*/  ISETP.GE.AND P0, PT, R4.reuse, R5, PT ;  /* 0x000000050400720c */ /* 0x042fe40003f06270 */
[C---:B------:R-:W-:Y:S02]  /*0ce0*/  IADD3 R2, PT, PT, R4.reuse, 0x2, RZ ;  /* 0x0000000204027810 */ /* 0x040fe40007ffe0ff */
[----:B------:R-:W-:-:S09]  /*0cf0*/  ISETP.NE.AND P1, PT, R4, RZ, PT ;  /* 0x000000ff0400720c */ /* 0x000fd20003f25270 */
[----:B0-----:R-:W-:Y:S01]  /*0d00*/  @!P0 FADD R7, |R0|, |R7| ;  /* 0x4000000700078221 */ /* 0x001fe20000000200 */
[-C--:B------:R-:W-:Y:S02]  /*0d10*/  ISETP.GT.AND P0, PT, R2, R5.reuse, PT ;  /* 0x000000050200720c */ /* 0x080fe40003f04270 */
[----:B------:R-:W-:Y:S01]  /*0d20*/  IADD3 R2, PT, PT, R4, 0x4, RZ ;  /* 0x0000000404027810 */ /* 0x000fe20007ffe0ff */
[----:B------:R-:W0:Y:S01]  /*0d30*/  @!P1 S2R R6, SR_CgaCtaId ;  /* 0x0000000000069919 */ /* 0x000e220000008800 */
[----:B------:R-:W-:Y:S01]  /*0d40*/  @!P1 MOV R3, 0x400 ;  /* 0x0000040000039802 */ /* 0x000fe20000000f00 */
[----:B------:R-:W1:Y:S08]  /*0d50*/  SHFL.DOWN PT, R0, R7, 0x2, R5 ;  /* 0x0840000007007989 */ /* 0x000e7000000e0005 */
[----:B-1----:R-:W-:Y:S01]  /*0d60*/  @!P0 FADD R7, |R7|, |R0| ;  /* 0x4000000007078221 */ /* 0x002fe20000000200 */
[----:B------:R-:W-:-:S02]  /*0d70*/  ISETP.GT.AND P0, PT, R2, R5, PT ;  /* 0x000000050200720c */ /* 0x000fc40003f04270 */
[----:B------:R-:W-:Y:S02]  /*0d80*/  IADD3 R2, PT, PT, R4, 0x8, RZ ;  /* 0x0000000804027810 */ /* 0x000fe40007ffe0ff */
[----:B------:R-:W1:Y:S01]  /*0d90*/  SHFL.DOWN PT, R0, R7, 0x4, R5 ;  /* 0x0880000007007989 */ /* 0x000e6200000e0005 */
[----:B0-----:R-:W-:-:S08]  /*0da0*/  @!P1 LEA R3, R6, R3, 0x18 ;  /* 0x0000000306039211 */ /* 0x001fd000078ec0ff */
[----:B-1----:R-:W-:Y:S01]  /*0db0*/  @!P0 FADD R7, |R7|, |R0| ;  /* 0x4000000007078221 */ /* 0x002fe20000000200 */
[----:B------:R-:W-:Y:S01]  /*0dc0*/  ISETP.GT.AND P0, PT, R2, R5, PT ;  /* 0x000000050200720c */ /* 0x000fe20003f04270 */
[----:B------:R-:W-:-:S03]  /*0dd0*/  VIADD R2, R4, 0x10 ;  /* 0x0000001004027836 */ /* 0x000fc60000000000 */
[----:B------:R-:W0:Y:S09]  /*0de0*/  SHFL.DOWN PT, R0, R7, 0x8, R5 ;  /* 0x0900000007007989 */ /* 0x000e3200000e0005 */
[----:B0-----:R-:W-:Y:S01]  /*0df0*/  @!P0 FADD R7, |R7|, |R0| ;  /* 0x4000000007078221 */ /* 0x001fe20000000200 */
[----:B------:R-:W-:-:S02]  /*0e00*/  ISETP.GT.AND P0, PT, R2, R5, PT ;  /* 0x000000050200720c */ /* 0x000fc40003f04270 */
[----:B------:R-:W-:Y:S02]  /*0e10*/  @!P1 SHF.R.U32.HI R2, RZ, 0x3, R9 ;  /* 0x00000003ff029819 */ /* 0x000fe40000011609 */
[----:B------:R-:W0:Y:S02]  /*0e20*/  SHFL.DOWN PT, R0, R7, 0x10, R5 ;  /* 0x0a00000007007989 */ /* 0x000e2400000e0005 */
[----:B------:R-:W-:-:S04]  /*0e30*/  @!P1 LOP3.LUT R2, R2, 0x7c, RZ, 0xc0, !PT ;  /* 0x0000007c02029812 */ /* 0x000fc800078ec0ff */
[----:B------:R-:W-:-:S03]  /*0e40*/  @!P1 IADD3 R3, PT, PT, R2, R3, RZ ;  /* 0x0000000302039210 */ /* 0x000fc60007ffe0ff */
[----:B0-----:R-:W-:Y:S01]  /*0e50*/  @!P0 FADD R7, |R7|, |R0| ;  /* 0x4000000007078221 */ /* 0x001fe20000000200 */
[----:B------:R-:W-:-:S04]  /*0e60*/  ISETP.GE.AND P0, PT, R20, 0x21, PT ;  /* 0x000000211400780c */ /* 0x000fc80003f06270 */
[----:B------:R-:W-:Y:S02]  /*0e70*/  ISETP.NE.OR P0, PT, R9, RZ, !P0 ;  /* 0x000000ff0900720c */ /* 0x000fe40004705670 */
[----:B------:R-:W-:-:S05]  /*0e80*/  MOV R2, R7 ;  /* 0x0000000700027202 */ /* 0x000fca0000000f00 */
[----:B------:R4:W-:Y:S01]  /*0e90*/  @!P1 STS [R3+0x8], R2 ;  /* 0x0000080203009388 */ /* 0x0009e20000000800 */
[----:B------:R-:W-:Y:S06]  /*0ea0*/  BAR.SYNC.DEFER_BLOCKING 0x0 ;  /* 0x0000000000007b1d */ /* 0x000fec0000010000 */
[----:B------:R-:W-:Y:S05]  /*0eb0*/  @P0 BRA `(.L_x_345) ;  /* 0x00000030000c0947 */ /* 0x000fea0003800000 */
[----:B------:R-:W0:Y:S01]  /*0ec0*/  S2UR UR5, SR_CgaCtaId ;  /* 0x00000000000579c3 */ /* 0x000e220000008800 */
[----:B------:R-:W-:Y:S01]  /*0ed0*/  UMOV UR4, 0x400 ;  /* 0x0000040000047882 */ /* 0x000fe20000000000 */
[----:B------:R-:W-:Y:S01]  /*0ee0*/  ISETP.GE.U32.AND P0, PT, R20, 0x41, PT ;  /* 0x000000411400780c */ /* 0x000fe20003f06070 */
[----:B0-----:R-:W-:-:S09]  /*0ef0*/  ULEA UR4, UR5, UR4, 0x18 ;  /* 0x0000000405047291 */ /* 0x001fd2000f8ec0ff */
[----:B----4-:R-:W0:Y:S02]  /*0f00*/  LDS R3, [UR4+0xc] ;  /* 0x00000c04ff037984 */ /* 0x010e240008000800 */
[----:B0-----:R-:W-:Y:S01]  /*0f10*/  FADD R2, |R2|, |R3| ;  /* 0x4000000302027221 */ /* 0x001fe20000000200 */
[----:B------:R-:W-:Y:S06]  /*0f20*/  @!P0 BRA `(.L_x_345) ;  /* 0x0000002c00f08947 */ /* 0x000fec0003800000 */
[----:B------:R-:W0:Y:S01]  /*0f30*/  LDS.128 R4, [UR4+0x10] ;  /* 0x00001004ff047984 */ /* 0x000e220008000c00 */
[----:B------:R-:W-:Y:S01]  /*0f40*/  ISETP.GE.U32.AND P0, PT, R20, 0x61, PT ;  /* 0x000000611400780c */ /* 0x000fe20003f06070 */
[----:B0-----:R-:W-:-:S12]  /*0f50*/  FADD R2, |R2|, |R4| ;  /* 0x4000000402027221 */ /* 0x001fd80000000200 */
[----:B------:R-:W-:Y:S05]  /*0f60*/  @!P0 BRA `(.L_x_345) ;  /* 0x0000002c00e08947 */ /* 0x000fea0003800000 */
[----:B------:R-:W-:Y:S01]  /*0f70*/  ISETP.GE.U32.AND P0, PT, R20, 0x81, PT ;  /* 0x000000811400780c */ /* 0x000fe20003f06070 */
[----:B------:R-:W-:-:S12]  /*0f80*/  FADD R2, |R2|, |R5| ;  /* 0x4000000502027221 */ /* 0x000fd80000000200 */
[----:B------:R-:W-:Y:S05]  /*0f90*/  @!P0 BRA `(.L_x_345) ;  /* 0x0000002c00d48947 */ /* 0x000fea0003800000 */
[----:B------:R-:W-:Y:S01]  /*0fa0*/  ISETP.GE.U32.AND P0, PT, R20, 0xa1, PT ;  /* 0x000000a11400780c */ /* 0x000fe20003f06070 */
[----:B------:R-:W-:-:S12]  /*0fb0*/  FADD R2, |R2|, |R6| ;  /* 0x4000000602027221 */ /* 0x000fd80000000200 */
[----:B------:R-:W-:Y:S05]  /*0fc0*/  @!P0 BRA `(.L_x_345) ;  /* 0x0000002c00c88947 */ /* 0x000fea0003800000 */
[----:B------:R-:W-:Y:S01]  /*0fd0*/  ISETP.GE.U32.AND P0, PT, R20, 0xc1, PT ;  /* 0x000000c11400780c */ /* 0x000fe20003f06070 */
[----:B------:R-:W-:-:S12]  /*0fe0*/  FADD R2, |R2|, |R7| ;  /* 0x4000000702027221 */ /* 0x000fd80000000200 */
[----:B------:R-:W-:Y:S05]  /*0ff0*/  @!P0 BRA `(.L_x_345) ;  /* 0x0000002c00bc8947 */ /* 0x000fea0003800000 */
[----:B------:R-:W0:Y:S01]  /*1000*/  LDS.64 R4, [UR4+0x20] ;  /* 0x00002004ff047984 */ /* 0x000e220008000a00 */
[----:B------:R-:W-:Y:S01]  /*1010*/  ISETP.GE.U32.AND P0, PT, R20, 0xe1, PT ;  /* 0x000000e11400780c */ /* 0x000fe20003f06070 */
[----:B0-----:R-:W-:-:S12]  /*1020*/  FADD R2, |R2|, |R4| ;  /* 0x4000000402027221 */ /* 0x001fd80000000200 */
[----:B------:R-:W-:Y:S05]  /*1030*/  @!P0 BRA `(.L_x_345) ;  /* 0x0000002c00ac8947 */ /* 0x000fea0003800000 */
[----:B------:R-:W-:Y:S01]  /*1040*/  FADD R2, |R2|, |R5| ;  /* 0x4000000502027221 */ /* 0x000fe20000000200 */
[----:B------:R-:W-:Y:S06]  /*1050*/  BRA `(.L_x_345) ;  /* 0x0000002c00a47947 */ /* 0x000fec0003800000 */
.L_x_329:
[----:B------:R-:W0:Y:S01]  /*1060*/  S2R R0, SR_TID.X ;  /* 0x0000000000007919 */ /* 0x000e220000002100 */
[----:B------:R-:W1:Y:S01]  /*1070*/  LDC.64 R2, c[0x0][0x380] ;  /* 0x0000e000ff027b82 */ /* 0x000e620000000a00 */
[----:B0-----:R-:W-:-:S05]  /*1080*/  SHF.L.U32 R5, R0, 0x2, RZ ;  /* 0x0000000200057819 */ /* 0x001fca00000006ff */
[----:B-1----:R-:W-:-:S05]  /*1090*/  IMAD.WIDE.U32 R2, R5, 0x4, R2 ;  /* 0x0000000405027825 */ /* 0x002fca00078e0002 */
[----:B------:R-:W2:Y:S04]  /*10a0*/  LDG.E.128.CONSTANT R4, desc[UR6][R2.64] ;  /* 0x0000000602047981 */ /* 0x000ea8000c1e9d00 */
[----:B------:R-:W3:Y:S04]  /*10b0*/  LDG.E.128.CONSTANT R8, desc[UR6][R2.64+0x1000] ;  /* 0x0010000602087981 */ /* 0x000ee8000c1e9d00 */
[----:B------:R-:W4:Y:S04]  /*10c0*/  LDG.E.128.CONSTANT R12, desc[UR6][R2.64+0x2000] ;  /* 0x00200006020c7981 */ /* 0x000f28000c1e9d00 */
[----:B------:R-:W5:Y:S01]  /*10d0*/  LDG.E.128.CONSTANT R16, desc[UR6][R2.64+0x3000] ;  /* 0x0030000602107981 */ /* 0x000f62000c1e9d00 */
[----:B------:R-:W-:Y:S01]  /*10e0*/  ISETP.GE.U32.AND P0, PT, R20, 0x2000, PT ;  /* 0x000020001400780c */ /* 0x000fe20003f06070 */
[----:B------:R-:W-:-:S02]  /*10f0*/  HFMA2 R23, -RZ, RZ, 0, 0.00048828125 ;  /* 0x00001000ff177431 */ /* 0x000fc400000001ff */
[----:B--2---:R-:W-:-:S04]  /*1100*/  FADD R5, |R4|, |R5| ;  /* 0x4000000504057221 */ /* 0x004fc80000000200 */
[----:B------:R-:W-:-:S04]  /*1110*/  FADD R5, |R6|, R5 ;  /* 0x0000000506057221 */ /* 0x000fc80000000200 */
[----:B------:R-:W-:-:S04]  /*1120*/  FADD R5, |R7|, R5 ;  /* 0x0000000507057221 */ /* 0x000fc80000000200 */
[----:B---3--:R-:W-:-:S04]  /*1130*/  FADD R5, |R8|, R5 ;  /* 0x0000000508057221 */ /* 0x008fc80000000200 */
[----:B------:R-:W-:-:S04]  /*1140*/  FADD R5, |R9|, R5 ;  /* 0x0000000509057221 */ /* 0x000fc80000000200 */
[----:B------:R-:W-:-:S04]  /*1150*/  FADD R5, |R10|, R5 ;  /* 0x000000050a057221 */ /* 0x000fc80000000200 */
[----:B------:R-:W-:-:S04]  /*1160*/  FADD R5, |R11|, R5 ;  /* 0x000000050b057221 */ /* 0x000fc80000000200 */
[----:B----4-:R-:W-:-:S04]  /*1170*/  FADD R5, |R12|, R5 ;  /* 0x000000050c057221 */ /* 0x010fc80000000200 */
[----:B------:R-:W-:-:S04]  /*1180*/  FADD R5, |R13|, R5 ;  /* 0x000000050d057221 */ /* 0x000fc80000000200 */
[----:B------:R-:W-:-:S04]  /*1190*/  FADD R5, |R14|, R5 ;  /* 0x000000050e057221 */ /* 0x000fc80000000200 */
[----:B------:R-:W-:-:S04]  /*11a0*/  FADD R5, |R15|, R5 ;  /* 0x000000050f057221 */ /* 0x000fc80000000200 */
[----:B-----5:R-:W-:-:S04]  /*11b0*/  FADD R5, |R16|, R5 ;  /* 0x0000000510057221 */ /* 0x020fc80000000200 */
[----:B------:R-:W-:-:S04]  /*11c0*/  FADD R5, |R17|, R5 ;  /* 0x0000000511057221 */ /* 0x000fc80000000200 */
[----:B------:R-:W-:-:S04]  /*11d0*/  FADD R5, |R18|, R5 ;  /* 0x0000000512057221 */ /* 0x000fc80000000200 */
[----:B------:R-:W-:Y:S01]  /*11e0*/  FADD R21, |R19|, R5 ;  /* 0x0000000513157221 */ /* 0x000fe20000000200 */
[----:B------:R-:W-:Y:S06]  /*11f0*/  @!P0 BRA `(.L_x_346) ;  /* 0x00000000007c8947 */ /* 0x000fec0003800000 */
[----:B------:R-:W0:Y:S01]  /*1200*/  LDC R24, c[0x0][0x390] ;  /* 0x0000e400ff187b82 */ /* 0x000e220000000800 */
[----:B------:R-:W-:Y:S02]  /*1210*/  IADD3 R22, PT, PT, R20, -0x1000, RZ ;  /* 0xfffff00014167810 */ /* 0x000fe40007ffe0ff */
[----:B------:R-:W-:-:S07]  /*1220*/  MOV R23, 0x1000 ;  /* 0x0000100000177802 */ /* 0x000fce0000000f00 */
.L_x_348:
[----:B------:R-:W-:-:S05]  /*1230*/  IMAD.WIDE R26, R23, 0x4, R2 ;  /* 0x00000004171a7825 */ /* 0x000fca00078e0202 */
[----:B------:R-:W2:Y:S04]  /*1240*/  LDG.E.128.CONSTANT R4, desc[UR6][R26.64] ;  /* 0x000000061a047981 */ /* 0x000ea8000c1e9d00 */
[----:B------:R-:W3:Y:S04]  /*1250*/  LDG.E.128.CONSTANT R8, desc[UR6][R26.64+0x1000] ;  /* 0x001000061a087981 */ /* 0x000ee8000c1e9d00 */
[----:B------:R-:W4:Y:S04]  /*1260*/  LDG.E.128.CONSTANT R12, desc[UR6][R26.64+0x2000] ;  /* 0x002000061a0c7981 */ /* 0x000f28000c1e9d00 */
[----:B------:R-:W5:Y:S01]  /*1270*/  LDG.E.128.CONSTANT R16, desc[UR6][R26.64+0x3000] ;  /* 0x003000061a107981 */ /* 0x000f62000c1e9d00 */
[----:B0-----:R-:W-:Y:S01]  /*1280*/  MOV R20, R24 ;  /* 0x0000001800147202 */ /* 0x001fe20000000f00 */
[----:B--2---:R-:W-:-:S03]  /*1290*/  FADD R21, |R4|, |R21| ;  /* 0x4000001504157221 */ /* 0x004fc60000000200 */
[----:B------:R-:W-:Y:S01]  /*12a0*/  IADD3 R4, PT, PT, -R23, R20, RZ ;  /* 0x0000001417047210 */ /* 0x000fe20007ffe1ff */
[----:B------:R-:W-:-:S03]  /*12b0*/  FADD R21, |R5|, R21 ;  /* 0x0000001505157221 */ /* 0x000fc60000000200 */
[----:B------:R-:W-:Y:S01]  /*12c0*/  ISETP.GE.AND P0, PT, R4, 0x1000, PT ;  /* 0x000010000400780c */ /* 0x000fe20003f06270 */
        /* <DEDUP_REMOVED lines=15> */
[----:B------:R-:W-:-:S05]  /*13c0*/  VIADD R23, R23, 0x1000 ;  /* 0x0000100017177836 */ /* 0x000fca0000000000 */
[----:B------:R-:W-:-:S13]  /*13d0*/  ISETP.GT.AND P0, PT, R23, R22, PT ;  /* 0x000000161700720c */ /* 0x000fda0003f04270 */
[----:B------:R-:W-:Y:S05]  /*13e0*/  @!P0 BRA `(.L_x_348) ;  /* 0xfffffffc00908947 */ /* 0x000fea000383ffff */
.L_x_346:
[----:B------:R-:W-:-:S13]  /*13f0*/  ISETP.GE.AND P0, PT, R23, R20, PT ;  /* 0x000000141700720c */ /* 0x000fda0003f06270 */
[----:B------:R-:W-:Y:S05]  /*1400*/  @P0 BRA `(.L_x_347) ;  /* 0x00000008001c0947 */ /* 0x000fea0003800000 */
[----:B------:R-:W-:Y:S01]  /*1410*/  IADD3 R9, PT, PT, -R23, R20, RZ ;  /* 0x0000001417097210 */ /* 0x000fe20007ffe1ff */
[----:B------:R-:W-:Y:S03]  /*1420*/  BSSY.RECONVERGENT B1, `(.L_x_347) ;  /* 0x0000085000017945 */ /* 0x000fe60003800200 */
[----:B------:R-:W-:-:S13]  /*1430*/  ISETP.GE.AND P0, PT, R0, R9, PT ;  /* 0x000000090000720c */ /* 0x000fda0003f06270 */
[----:B------:R-:W-:Y:S05]  /*1440*/  @P0 BRA `(.L_x_349) ;  /* 0x0000000800080947 */ /* 0x000fea0003800000 */
[-C--:B------:R-:W-:Y:S01]  /*1450*/  LOP3.LUT R2, RZ, R0.reuse, RZ, 0x33, !PT ;  /* 0x00000000ff027212 */ /* 0x080fe200078e33ff */
[----:B------:R-:W-:Y:S01]  /*1460*/  BSSY.RECONVERGENT B2, `(.L_x_350) ;  /* 0x0000015000027945 */ /* 0x000fe20003800200 */
[----:B------:R-:W-:Y:S02]  /*1470*/  MOV R8, R0 ;  /* 0x0000000000087202 */ /* 0x000fe40000000f00 */
[----:B------:R-:W-:-:S04]  /*1480*/  IADD3 R2, PT, PT, -R23, R20, R2 ;  /* 0x0000001417027210 */ /* 0x000fc80007ffe102 */
[C---:B------:R-:W-:Y:S02]  /*1490*/  LOP3.LUT R3, R2.reuse, 0x300, RZ, 0xc0, !PT ;  /* 0x0000030002037812 */ /* 0x040fe400078ec0ff */
[----:B------:R-:W-:Y:S02]  /*14a0*/  ISETP.GE.U32.AND P1, PT, R2, 0x300, PT ;  /* 0x000003000200780c */ /* 0x000fe40003f26070 */
[----:B------:R-:W-:-:S13]  /*14b0*/  ISETP.NE.AND P0, PT, R3, 0x300, PT ;  /* 0x000003000300780c */ /* 0x000fda0003f05270 */
[----:B------:R-:W-:Y:S05]  /*14c0*/  @!P0 BRA `(.L_x_351) ;  /* 0x0000000000388947 */ /* 0x000fea0003800000 */
[----:B------:R-:W0:Y:S01]  /*14d0*/  LDC.64 R4, c[0x0][0x380] ;  /* 0x0000e000ff047b82 */ /* 0x000e220000000a00 */
[----:B------:R-:W-:Y:S02]  /*14e0*/  LEA.HI R2, R2, 0x1, RZ, 0x18 ;  /* 0x0000000102027811 */ /* 0x000fe400078fc0ff */
[----:B------:R-:W-:Y:S02]  /*14f0*/  IADD3 R7, PT, PT, R0, R23, RZ ;  /* 0x0000001700077210 */ /* 0x000fe40007ffe0ff */
[----:B------:R-:W-:Y:S02]  /*1500*/  LOP3.LUT R2, R2, 0x3, RZ, 0xc0, !PT ;  /* 0x0000000302027812 */ /* 0x000fe400078ec0ff */
[----:B------:R-:W-:Y:S02]  /*1510*/  MOV R8, R0 ;  /* 0x0000000000087202 */ /* 0x000fe40000000f00 */
[----:B------:R-:W-:-:S07]  /*1520*/  IADD3 R6, PT, PT, -R2, RZ, RZ ;  /* 0x000000ff02067210 */ /* 0x000fce0007ffe1ff */
.L_x_352:
[----:B0-----:R-:W-:-:S06]  /*1530*/  IMAD.WIDE.U32 R2, R7, 0x4, R4 ;  /* 0x0000000407027825 */ /* 0x001fcc00078e0004 */
[----:B------:R-:W2:Y:S01]  /*1540*/  LDG.E.CONSTANT R2, desc[UR6][R2.64] ;  /* 0x0000000602027981 */ /* 0x000ea2000c1e9900 */
[----:B------:R-:W-:Y:S02]  /*1550*/  IADD3 R6, PT, PT, R6, 0x1, RZ ;  /* 0x0000000106067810 */ /* 0x000fe40007ffe0ff */
[----:B------:R-:W-:Y:S02]  /*1560*/  IADD3 R8, PT, PT, R8, 0x100, RZ ;  /* 0x0000010008087810 */ /* 0x000fe40007ffe0ff */
[----:B------:R-:W-:Y:S02]  /*1570*/  ISETP.NE.AND P0, PT, R6, RZ, PT ;  /* 0x000000ff0600720c */ /* 0x000fe40003f05270 */
[----:B------:R-:W-:Y:S01]  /*1580*/  IADD3 R7, PT, PT, R7, 0x100, RZ ;  /* 0x0000010007077810 */ /* 0x000fe20007ffe0ff */
[----:B--2---:R-:W-:-:S10]  /*1590*/  FADD R21, |R2|, |R21| ;  /* 0x4000001502157221 */ /* 0x004fd40000000200 */
[----:B------:R-:W-:Y:S05]  /*15a0*/  @P0 BRA `(.L_x_352) ;  /* 0xfffffffc00e00947 */ /* 0x000fea000383ffff */
.L_x_351:
[----:B------:R-:W-:Y:S05]  /*15b0*/  BSYNC.RECONVERGENT B2 ;  /* 0x0000000000027941 */ /* 0x000fea0003800200 */
.L_x_350:
[----:B------:R-:W-:Y:S05]  /*15c0*/  @!P1 BRA `(.L_x_349) ;  /* 0x0000000400a89947 */ /* 0x000fea0003800000 */
[----:B------:R-:W0:Y:S01]  /*15d0*/  LDCU.64 UR4, c[0x0][0x380] ;  /* 0x00007000ff0477ac */ /* 0x000e220008000a00 */
[----:B------:R-:W-:Y:S01]  /*15e0*/  IMAD.IADD R5, R9, 0x1, -R8 ;  /* 0x0000000109057824 */ /* 0x000fe200078e0a08 */
[CC--:B------:R-:W-:Y:S01]  /*15f0*/  IADD3 R3, P0, PT, R8.reuse, R23.reuse, RZ ;  /* 0x0000001708037210 */ /* 0x0c0fe20007f1e0ff */
[----:B------:R-:W-:Y:S01]  /*1600*/  BSSY.RECONVERGENT B2, `(.L_x_353) ;  /* 0x000003a000027945 */ /* 0x000fe20003800200 */
[----:B------:R-:W-:Y:S02]  /*1610*/  IADD3 R23, PT, PT, R8, R23, RZ ;  /* 0x0000001708177210 */ /* 0x000fe40007ffe0ff */
[----:B------:R-:W-:Y:S02]  /*1620*/  ISETP.GT.AND P1, PT, R5, 0xc00, PT ;  /* 0x00000c000500780c */ /* 0x000fe40003f24270 */
[----:B------:R-:W-:Y:S02]  /*1630*/  IADD3.X R4, PT, PT, RZ, RZ, RZ, P0, !PT ;  /* 0x000000ffff047210 */ /* 0x000fe400007fe4ff */
[----:B0-----:R-:W-:-:S04]  /*1640*/  LEA R2, P0, R3, UR4, 0x2 ;  /* 0x0000000403027c11 */ /* 0x001fc8000f8010ff */
[----:B------:R-:W-:Y:S02]  /*1650*/  LEA.HI.X R3, R3, UR5, R4, 0x2, P0 ;  /* 0x0000000503037c11 */ /* 0x000fe400080f1404 */
[----:B------:R-:W-:-:S04]  /*1660*/  IADD3 R2, P0, PT, R2, 0x800, RZ ;  /* 0x0000080002027810 */ /* 0x000fc80007f1e0ff */
[----:B------:R-:W-:Y:S02]  /*1670*/  IADD3.X R3, PT, PT, RZ, R3, RZ, P0, !PT ;  /* 0x00000003ff037210 */ /* 0x000fe400007fe4ff */
[----:B------:R-:W-:Y:S01]  /*1680*/  PLOP3.LUT P0, PT, PT, PT, PT, 0x80, 0x8 ;  /* 0x000000000008781c */ /* 0x000fe20003f0f070 */
[----:B------:R-:W-:-:S12]  /*1690*/  @!P1 BRA `(.L_x_354) ;  /* 0x0000000000c09947 */ /* 0x000fd80003800000 */
[----:B------:R-:W-:Y:S02]  /*16a0*/  PLOP3.LUT P0, PT, PT, PT, PT, 0x8, 0x80 ;  /* 0x000000000080781c */ /* 0x000fe40003f0e170 */
[----:B------:R-:W-:-:S11]  /*16b0*/  IADD3 R11, PT, PT, R9, -0xc00, RZ ;  /* 0xfffff400090b7810 */ /* 0x000fd60007ffe0ff */
.L_x_355:
[----:B------:R-:W0:Y:S01]  /*16c0*/  LDC.64 R4, c[0x0][0x380] ;  /* 0x0000e000ff047b82 */ /* 0x000e220000000a00 */
[----:B------:R-:W2:Y:S01]  /*16d0*/  LDG.E.CONSTANT R10, desc[UR6][R2.64+-0x400] ;  /* 0xfffc0006020a7981 */ /* 0x000ea2000c1e9900 */
[----:B------:R-:W-:-:S03]  /*16e0*/  IADD3 R25, PT, PT, R23, 0x400, RZ ;  /* 0x0000040017197810 */ /* 0x000fc60007ffe0ff */
[----:B------:R-:W3:Y:S04]  /*16f0*/  LDG.E.CONSTANT R18, desc[UR6][R2.64] ;  /* 0x0000000602127981 */ /* 0x000ee8000c1e9900 */
[----:B------:R-:W4:Y:S01]  /*1700*/  LDG.E.CONSTANT R17, desc[UR6][R2.64+0x400] ;  /* 0x0004000602117981 */ /* 0x000f22000c1e9900 */
[----:B------:R-:W-:-:S03]  /*1710*/  IADD3 R7, PT, PT, R23, 0x800, RZ ;  /* 0x0000080017077810 */ /* 0x000fc60007ffe0ff */
[----:B------:R-:W5:Y:S04]  /*1720*/  LDG.E.CONSTANT R15, desc[UR6][R2.64+0xc00] ;  /* 0x000c0006020f7981 */ /* 0x000f68000c1e9900 */
[----:B------:R-:W5:Y:S01]  /*1730*/  LDG.E.CONSTANT R14, desc[UR6][R2.64+0x1000] ;  /* 0x00100006020e7981 */ /* 0x000f62000c1e9900 */
[----:B------:R-:W-:-:S03]  /*1740*/  IADD3 R27, PT, PT, R23, 0xc00, RZ ;  /* 0x00000c00171b7810 */ /* 0x000fc60007ffe0ff */
[----:B------:R-:W5:Y:S01]  /*1750*/  LDG.E.CONSTANT R20, desc[UR6][R2.64+0x1c00] ;  /* 0x001c000602147981 */ /* 0x000f62000c1e9900 */
[----:B0-----:R-:W-:-:S03]  /*1760*/  IMAD.WIDE.U32 R12, R23, 0x4, R4 ;  /* 0x00000004170c7825 */ /* 0x001fc600078e0004 */
[----:B------:R-:W5:Y:S04]  /*1770*/  LDG.E.CONSTANT R19, desc[UR6][R2.64+0x2000] ;  /* 0x0020000602137981 */ /* 0x000f68000c1e9900 */
[----:B------:R-:W5:Y:S04]  /*1780*/  LDG.E.CONSTANT R22, desc[UR6][R2.64+0x2400] ;  /* 0x0024000602167981 */ /* 0x000f68000c1e9900 */
[----:B------:R-:W2:Y:S01]  /*1790*/  LDG.E.CONSTANT R12, desc[UR6][R12.64] ;  /* 0x000000060c0c7981 */ /* 0x000ea2000c1e9900 */
[----:B------:R-:W-:-:S03]  /*17a0*/  IMAD.WIDE.U32 R24, R25, 0x4, R4 ;  /* 0x0000000419187825 */ /* 0x000fc600078e0004 */
[----:B------:R-:W5:Y:S04]  /*17b0*/  LDG.E.CONSTANT R26, desc[UR6][R2.64+0x3000] ;  /* 0x00300006021a7981 */ /* 0x000f68000c1e9900 */
[----:B------:R-:W5:Y:S01]  /*17c0*/  LDG.E.CONSTANT R16, desc[UR6][R24.64] ;  /* 0x0000000618107981 */ /* 0x000f62000c1e9900 */
[----:B------:R-:W-:-:S03]  /*17d0*/  IMAD.WIDE.U32 R6, R7, 0x4, R4 ;  /* 0x0000000407067825 */ /* 0x000fc600078e0004 */
[----:B------:R-:W5:Y:S04]  /*17e0*/  LDG.E.CONSTANT R13, desc[UR6][R2.64+0x1400] ;  /* 0x00140006020d7981 */ /* 0x000f68000c1e9900 */
[----:B------:R-:W5:Y:S01]  /*17f0*/  LDG.E.CONSTANT R6, desc[UR6][R6.64] ;  /* 0x0000000606067981 */ /* 0x000f62000c1e9900 */
[----:B------:R-:W-:-:S03]  /*1800*/  IMAD.WIDE.U32 R4, R27, 0x4, R4 ;  /* 0x000000041b047825 */ /* 0x000fc600078e0004 */
[----:B------:R-:W5:Y:S04]  /*1810*/  LDG.E.CONSTANT R24, desc[UR6][R2.64+0x2c00] ;  /* 0x002c000602187981 */ /* 0x000f68000c1e9900 */
[----:B------:R-:W5:Y:S04]  /*1820*/  LDG.E.CONSTANT R4, desc[UR6][R4.64] ;  /* 0x0000000604047981 */ /* 0x000f68000c1e9900 */
[----:B------:R0:W5:Y:S01]  /*1830*/  LDG.E.CONSTANT R25, desc[UR6][R2.64+0x3400] ;  /* 0x0034000602197981 */ /* 0x000162000c1e9900 */
[----:B------:R-:W-:-:S04]  /*1840*/  IADD3 R8, PT, PT, R8, 0x1000, RZ ;  /* 0x0000100008087810 */ /* 0x000fc80007ffe0ff */
[----:B------:R-:W-:Y:S02]  /*1850*/  ISETP.GE.AND P1, PT, R8, R11, PT ;  /* 0x0000000b0800720c */ /* 0x000fe40003f26270 */
[----:B0-----:R-:W-:Y:S02]  /*1860*/  IADD3 R2, P2, PT, R2, 0x4000, RZ ;  /* 0x0000400002027810 */ /* 0x001fe40007f5e0ff */
[----:B------:R-:W-:Y:S02]  /*1870*/  IADD3 R23, PT, PT, R23, 0x1000, RZ ;  /* 0x0000100017177810 */ /* 0x000fe40007ffe0ff */
[----:B------:R-:W-:Y:S01]  /*1880*/  IADD3.X R3, PT, PT, RZ, R3, RZ, P2, !PT ;  /* 0x00000003ff037210 */ /* 0x000fe200017fe4ff */
[----:B--2---:R-:W-:-:S04]  /*1890*/  FADD R21, |R12|, |R21| ;  /* 0x400000150c157221 */ /* 0x004fc80000000200 */
[----:B------:R-:W-:-:S04]  /*18a0*/  FADD R21, R21, |R10| ;  /* 0x4000000a15157221 */ /* 0x000fc80000000000 */
[----:B---3--:R-:W-:-:S04]  /*18b0*/  FADD R18, R21, |R18| ;  /* 0x4000001215127221 */ /* 0x008fc80000000000 */
[----:B----4-:R-:W-:-:S04]  /*18c0*/  FADD R17, R18, |R17| ;  /* 0x4000001112117221 */ /* 0x010fc80000000000 */
[----:B-----5:R-:W-:-:S04]  /*18d0*/  FADD R16, R17, |R16| ;  /* 0x4000001011107221 */ /* 0x020fc80000000000 */
        /* <DEDUP_REMOVED lines=12> */
.L_x_354:
[----:B------:R-:W-:Y:S05]  /*19a0*/  BSYNC.RECONVERGENT B2 ;  /* 0x0000000000027941 */ /* 0x000fea0003800200 */
.L_x_353:
[----:B------:R-:W-:Y:S01]  /*19b0*/  IMAD.IADD R4, R9, 0x1, -R8 ;  /* 0x0000000109047824 */ /* 0x000fe200078e0a08 */
[----:B------:R-:W-:Y:S04]  /*19c0*/  BSSY.RECONVERGENT B2, `(.L_x_356) ;  /* 0x000001e000027945 */ /* 0x000fe80003800200 */
[----:B------:R-:W-:-:S13]  /*19d0*/  ISETP.GT.AND P1, PT, R4, 0x400, PT ;  /* 0x000004000400780c */ /* 0x000fda0003f24270 */
[----:B------:R-:W-:Y:S05]  /*19e0*/  @!P1 BRA `(.L_x_357) ;  /* 0x00000000006c9947 */ /* 0x000fea0003800000 */
[----:B------:R-:W0:Y:S01]  /*19f0*/  LDC.64 R6, c[0x0][0x380] ;  /* 0x0000e000ff067b82 */ /* 0x000e220000000a00 */
[----:B------:R-:W2:Y:S01]  /*1a00*/  LDG.E.CONSTANT R10, desc[UR6][R2.64+-0x400] ;  /* 0xfffc0006020a7981 */ /* 0x000ea2000c1e9900 */
[----:B------:R-:W-:-:S03]  /*1a10*/  IADD3 R13, PT, PT, R23, 0x400, RZ ;  /* 0x00000400170d7810 */ /* 0x000fc60007ffe0ff */
[----:B------:R-:W3:Y:S04]  /*1a20*/  LDG.E.CONSTANT R11, desc[UR6][R2.64] ;  /* 0x00000006020b7981 */ /* 0x000ee8000c1e9900 */
[----:B------:R-:W4:Y:S04]  /*1a30*/  LDG.E.CONSTANT R15, desc[UR6][R2.64+0xc00] ;  /* 0x000c0006020f7981 */ /* 0x000f28000c1e9900 */
[----:B------:R-:W5:Y:S04]  /*1a40*/  LDG.E.CONSTANT R17, desc[UR6][R2.64+0x1000] ;  /* 0x0010000602117981 */ /* 0x000f68000c1e9900 */
[----:B------:R1:W5:Y:S01]  /*1a50*/  LDG.E.CONSTANT R19, desc[UR6][R2.64+0x1400] ;  /* 0x0014000602137981 */ /* 0x000362000c1e9900 */
[----:B0-----:R-:W-:-:S06]  /*1a60*/  IMAD.WIDE.U32 R4, R23, 0x4, R6 ;  /* 0x0000000417047825 */ /* 0x001fcc00078e0006 */
[----:B------:R-:W2:Y:S01]  /*1a70*/  LDG.E.CONSTANT R4, desc[UR6][R4.64] ;  /* 0x0000000604047981 */ /* 0x000ea2000c1e9900 */
[----:B------:R-:W-:-:S03]  /*1a80*/  IMAD.WIDE.U32 R6, R13, 0x4, R6 ;  /* 0x000000040d067825 */ /* 0x000fc600078e0006 */
[----:B------:R-:W4:Y:S04]  /*1a90*/  LDG.E.CONSTANT R13, desc[UR6][R2.64+0x400] ;  /* 0x00040006020d7981 */ /* 0x000f28000c1e9900 */
[----:B------:R-:W5:Y:S01]  /*1aa0*/  LDG.E.CONSTANT R7, desc[UR6][R6.64] ;  /* 0x0000000606077981 */ /* 0x000f62000c1e9900 */
[----:B------:R-:W-:Y:S02]  /*1ab0*/  PLOP3.LUT P0, PT, PT, PT, PT, 0x8, 0x80 ;  /* 0x000000000080781c */ /* 0x000fe40003f0e170 */
[----:B------:R-:W-:Y:S02]  /*1ac0*/  IADD3 R8, PT, PT, R8, 0x800, RZ ;  /* 0x0000080008087810 */ /* 0x000fe40007ffe0ff */
[----:B------:R-:W-:Y:S01]  /*1ad0*/  IADD3 R23, PT, PT, R23, 0x800, RZ ;  /* 0x0000080017177810 */ /* 0x000fe20007ffe0ff */
[----:B--2---:R-:W-:-:S04]  /*1ae0*/  FADD R21, |R21|, |R4| ;  /* 0x4000000415157221 */ /* 0x004fc80000000200 */
[----:B------:R-:W-:-:S04]  /*1af0*/  FADD R10, |R21|, |R10| ;  /* 0x4000000a150a7221 */ /* 0x000fc80000000200 */
[----:B---3--:R-:W-:-:S04]  /*1b00*/  FADD R10, R10, |R11| ;  /* 0x4000000b0a0a7221 */ /* 0x008fc80000000000 */
[----:B----4-:R-:W-:-:S04]  /*1b10*/  FADD R10, R10, |R13| ;  /* 0x4000000d0a0a7221 */ /* 0x010fc80000000000 */
[----:B-----5:R-:W-:Y:S01]  /*1b20*/  FADD R10, R10, |R7| ;  /* 0x400000070a0a7221 */ /* 0x020fe20000000000 */
[----:B------:R-:W-:-:S03]  /*1b30*/  IADD3 R4, P1, PT, R2, 0x2000, RZ ;  /* 0x0000200002047810 */ /* 0x000fc60007f3e0ff */
[----:B------:R-:W-:Y:S01]  /*1b40*/  FADD R10, R10, |R15| ;  /* 0x4000000f0a0a7221 */ /* 0x000fe20000000000 */
[----:B------:R-:W-:-:S03]  /*1b50*/  IADD3.X R5, PT, PT, RZ, R3, RZ, P1, !PT ;  /* 0x00000003ff057210 */ /* 0x000fc60000ffe4ff */
[----:B------:R-:W-:Y:S01]  /*1b60*/  FADD R10, R10, |R17| ;  /* 0x400000110a0a7221 */ /* 0x000fe20000000000 */
[----:B-1----:R-:W-:Y:S02]  /*1b70*/  MOV R2, R4 ;  /* 0x0000000400027202 */ /* 0x002fe40000000f00 */
[----:B------:R-:W-:Y:S01]  /*1b80*/  MOV R3, R5 ;  /* 0x0000000500037202 */ /* 0x000fe20000000f00 */
[----:B------:R-:W-:-:S07]  /*1b90*/  FADD R21, R10, |R19| ;  /* 0x400000130a157221 */ /* 0x000fce0000000000 */
.L_x_357:
[----:B------:R-:W-:Y:S05]  /*1ba0*/  BSYNC.RECONVERGENT B2 ;  /* 0x0000000000027941 */ /* 0x000fea0003800200 */
.L_x_356:
        /* <DEDUP_REMOVED lines=8> */
[----:B-----5:R-:W-:-:S04]  /*1c30*/  FADD R21, |R21|, |R4| ;  /* 0x4000000415157221 */ /* 0x020fc80000000200 */
[----:B--2---:R-:W-:-:S04]  /*1c40*/  FADD R6, |R21|, |R6| ;  /* 0x4000000615067221 */ /* 0x004fc80000000200 */
[----:B---3--:R-:W-:-:S04]  /*1c50*/  FADD R6, R6, |R7| ;  /* 0x4000000706067221 */ /* 0x008fc80000000000 */
[----:B----4-:R-:W-:-:S07]  /*1c60*/  FADD R21, R6, |R9| ;  /* 0x4000000906157221 */ /* 0x010fce0000000000 */
.L_x_349:
[----:B------:R-:W-:Y:S05]  /*1c70*/  BSYNC.RECONVERGENT B1 ;  /* 0x0000000000017941 */ /* 0x000fea0003800200 */
.L_x_347:
[----:B------:R-:W0:Y:S01]  /*1c80*/  S2R R5, SR_LANEID ;  /* 0x0000000000057919 */ /* 0x000e220000000000 */
[----:B------:R-:W-:Y:S01]  /*1c90*/  BSSY.RECONVERGENT B1, `(.L_x_358) ;  /* 0x000001a000017945 */ /* 0x000fe20003800200 */
[----:B------:R-:W1:Y:S01]  /*1ca0*/  SHFL.DOWN PT, R2, R21, 0x1, 0x1f ;  /* 0x08201f0015027f89 */ /* 0x000e6200000e0000 */
[C---:B0-----:R-:W-:Y:S02]  /*1cb0*/  ISETP.GT.AND P0, PT, R5.reuse, 0x1e, PT ;  /* 0x0000001e0500780c */ /* 0x041fe40003f04270 */
[----:B------:R-:W-:-:S11]  /*1cc0*/  ISETP.GT.AND P1, PT, R5, 0xf, PT ;  /* 0x0000000f0500780c */ /* 0x000fd60003f24270 */
[----:B-1----:R-:W-:Y:S01]  /*1cd0*/  @!P0 FADD R21, |R2|, |R21| ;  /* 0x4000001502158221 */ /* 0x002fe20000000200 */
[----:B------:R-:W-:-:S04]  /*1ce0*/  ISETP.GT.AND P0, PT, R5, 0x1d, PT ;  /* 0x0000001d0500780c */ /* 0x000fc80003f04270 */
[----:B------:R-:W0:Y:S09]  /*1cf0*/  SHFL.DOWN PT, R2, R21, 0x2, 0x1f ;  /* 0x08401f0015027f89 */ /* 0x000e3200000e0000 */
        /* <DEDUP_REMOVED lines=12> */
[----:B------:R-:W-:Y:S02]  /*1dc0*/  @!P0 MOV R5, 0x400 ;  /* 0x0000040000058802 */ /* 0x000fe40000000f00 */
[----:B0-----:R-:W-:Y:S02]  /*1dd0*/  @!P0 SHF.R.U32.HI R2, RZ, 0x3, R0 ;  /* 0x00000003ff028819 */ /* 0x001fe40000011600 */
[----:B--2---:R-:W-:Y:S02]  /*1de0*/  @!P0 LEA R6, R6, R5, 0x18 ;  /* 0x0000000506068211 */ /* 0x004fe400078ec0ff */
[----:B------:R-:W-:Y:S01]  /*1df0*/  @!P0 LOP3.LUT R5, R2, 0x7c, RZ, 0xc0, !PT ;  /* 0x0000007c02058812 */ /* 0x000fe200078ec0ff */
[----:B-1----:R-:W-:-:S03]  /*1e00*/  FADD R2, R3, |R4| ;  /* 0x4000000403027221 */ /* 0x002fc60000000000 */
[----:B------:R-:W-:-:S05]  /*1e10*/  @!P0 IADD3 R5, PT, PT, R5, R6, RZ ;  /* 0x0000000605058210 */ /* 0x000fca0007ffe0ff */
[----:B------:R2:W-:Y:S02]  /*1e20*/  @!P0 STS [R5+0x8], R2 ;  /* 0x0000080205008388 */ /* 0x0005e40000000800 */
.L_x_359:
[----:B------:R-:W-:Y:S05]  /*1e30*/  BSYNC.RECONVERGENT B1 ;  /* 0x0000000000017941 */ /* 0x000fea0003800200 */
.L_x_358:
[----:B------:R-:W-:Y:S01]  /*1e40*/  BAR.SYNC.DEFER_BLOCKING 0x0 ;  /* 0x0000000000007b1d */ /* 0x000fe20000010000 */
[----:B------:R-:W-:-:S13]  /*1e50*/  ISETP.NE.AND P0, PT, R0, RZ, PT ;  /* 0x000000ff0000720c */ /* 0x000fda0003f05270 */
[----:B------:R-:W-:Y:S05]  /*1e60*/  @P0 BRA `(.L_x_345) ;  /* 0x0000002000200947 */ /* 0x000fea0003800000 */
[----:B------:R-:W3:Y:S01]  /*1e70*/  S2UR UR5, SR_CgaCtaId ;  /* 0x00000000000579c3 */ /* 0x000ee20000008800 */
[----:B------:R-:W-:Y:S02]  /*1e80*/  UMOV UR4, 0x400 ;  /* 0x0000040000047882 */ /* 0x000fe40000000000 */
[----:B---3--:R-:W-:-:S09]  /*1e90*/  ULEA UR4, UR5, UR4, 0x18 ;  /* 0x0000000405047291 */ /* 0x008fd2000f8ec0ff */
[----:B------:R-:W3:Y:S04]  /*1ea0*/  LDS R3, [UR4+0xc] ;  /* 0x00000c04ff037984 */ /* 0x000ee80008000800 */
[----:B-12---:R-:W1:Y:S04]  /*1eb0*/  LDS.128 R4, [UR4+0x10] ;  /* 0x00001004ff047984 */ /* 0x006e680008000c00 */
[----:B------:R-:W2:Y:S01]  /*1ec0*/  LDS.64 R8, [UR4+0x20] ;  /* 0x00002004ff087984 */ /* 0x000ea20008000a00 */
[----:B---3--:R-:W-:-:S04]  /*1ed0*/  FADD R3, |R2|, |R3| ;  /* 0x4000000302037221 */ /* 0x008fc80000000200 */
[----:B-1----:R-:W-:-:S04]  /*1ee0*/  FADD R4, R3, |R4| ;  /* 0x4000000403047221 */ /* 0x002fc80000000000 */
[----:B------:R-:W-:-:S04]  /*1ef0*/  FADD R5, R4, |R5| ;  /* 0x4000000504057221 */ /* 0x000fc80000000000 */
[----:B------:R-:W-:-:S04]  /*1f00*/  FADD R6, R5, |R6| ;  /* 0x4000000605067221 */ /* 0x000fc80000000000 */
[----:B------:R-:W-:-:S04]  /*1f10*/  FADD R7, R6, |R7| ;  /* 0x4000000706077221 */ /* 0x000fc80000000000 */
[----:B--2---:R-:W-:-:S04]  /*1f20*/  FADD R8, R7, |R8| ;  /* 0x4000000807087221 */ /* 0x004fc80000000000 */
[----:B0-----:R-:W-:Y:S01]  /*1f30*/  FADD R2, R8, |R9| ;  /* 0x4000000908027221 */ /* 0x001fe20000000000 */
[----:B------:R-:W-:Y:S06]  /*1f40*/  BRA `(.L_x_345) ;  /* 0x0000001c00e87947 */ /* 0x000fec0003800000 */
.L_x_328:
        /* <DEDUP_REMOVED lines=11> */
[----:B------:R-:W-:-:S07]  /*2000*/  VIADD R11, R9, 0x100 ;  /* 0x00000100090b7836 */ /* 0x000fce0000000000 */
.L_x_362:
[----:B------:R-:W-:Y:S05]  /*2010*/  BSYNC.RECONVERGENT B1 ;  /* 0x0000000000017941 */ /* 0x000fea0003800200 */
.L_x_361:
        /* <DEDUP_REMOVED lines=16> */
.L_x_367:
[----:B------:R-:W-:-:S06]  /*2120*/  MOV R3, R5 ;  /* 0x0000000500037202 */ /* 0x000fcc0000000f00 */
[----:B------:R0:W2:Y:S01]  /*2130*/  LDG.E.CONSTANT R3, desc[UR6][R2.64] ;  /* 0x0000000602037981 */ /* 0x0000a2000c1e9900 */
[----:B------:R-:W-:Y:S02]  /*2140*/  IADD3 R4, PT, PT, R4, 0x1, RZ ;  /* 0x0000000104047810 */ /* 0x000fe40007ffe0ff */
[----:B------:R-:W-:Y:S02]  /*2150*/  IADD3 R11, PT, PT, R11, 0x100, RZ ;  /* 0x000001000b0b7810 */ /* 0x000fe40007ffe0ff */
[----:B------:R-:W-:Y:S02]  /*2160*/  ISETP.NE.AND P1, PT, R4, RZ, PT ;  /* 0x000000ff0400720c */ /* 0x000fe40003f25270 */
[----:B0-----:R-:W-:-:S04]  /*2170*/  IADD3 R2, P2, PT, R2, 0x400, RZ ;  /* 0x0000040002027810 */ /* 0x001fc80007f5e0ff */
[----:B------:R-:W-:Y:S01]  /*2180*/  IADD3.X R5, PT, PT, RZ, R5, RZ, P2, !PT ;  /* 0x00000005ff057210 */ /* 0x000fe200017fe4ff */
[----:B--2--5:R-:W-:-:S06]  /*2190*/  FADD R0, |R3|, |R0| ;  /* 0x4000000003007221 */ /* 0x024fcc0000000200 */
[----:B------:R-:W-:Y:S05]  /*21a0*/  @P1 BRA `(.L_x_367) ;  /* 0xfffffffc00dc1947 */ /* 0x000fea000383ffff */
.L_x_366:
[----:B------:R-:W-:Y:S05]  /*21b0*/  BSYNC.RECONVERGENT B2 ;  /* 0x0000000000027941 */ /* 0x000fea0003800200 */
.L_x_365:
        /* <DEDUP_REMOVED lines=8> */
.L_x_370:
        /* <DEDUP_REMOVED lines=43> */
.L_x_369:
[----:B------:R-:W-:Y:S05]  /*24f0*/  BSYNC.RECONVERGENT B2 ;  /* 0x0000000000027941 */ /* 0x000fea0003800200 */
.L_x_368:
[----:B------:R-:W-:Y:S01]  /*2500*/  IADD3 R2, PT, PT, -R11, R20, RZ ;  /* 0x000000140b027210 */ /* 0x000fe20007ffe1ff */
[----:B------:R-:W-:Y:S03]  /*2510*/  BSSY.RECONVERGENT B2, `(.L_x_371) ;  /* 0x0000019000027945 */ /* 0x000fe60003800200 */
[----:B------:R-:W-:-:S13]  /*2520*/  ISETP.GT.AND P1, PT, R2, 0x400, PT ;  /* 0x000004000200780c */ /* 0x000fda0003f24270 */
[----:B------:R-:W-:Y:S05]  /*2530*/  @!P1 BRA `(.L_x_372) ;  /* 0x0000000000589947 */ /* 0x000fea0003800000 */
        /* <DEDUP_REMOVED lines=22> */
.L_x_372:
[----:B------:R-:W-:Y:S05]  /*26a0*/  BSYNC.RECONVERGENT B2 ;  /* 0x0000000000027941 */ /* 0x000fea0003800200 */
.L_x_371:
        /* <DEDUP_REMOVED lines=12> */
.L_x_364:
[----:B------:R-:W-:Y:S05]  /*2770*/  BSYNC.RECONVERGENT B1 ;  /* 0x0000000000017941 */ /* 0x000fea0003800200 */
.L_x_363:
        /* <DEDUP_REMOVED lines=31> */
.L_x_375:
[----:B------:R-:W-:Y:S05]  /*2970*/  BSYNC.RECONVERGENT B1 ;  /* 0x0000000000017941 */ /* 0x000fea0003800200 */
.L_x_374:
        /* <DEDUP_REMOVED lines=17> */
.L_x_373:
[----:B0-----:R-:W0:Y:S01]  /*2a90*/  S2R R2, SR_LANEID ;  /* 0x0000000000027919 */ /* 0x001e220000000000 */
[----:B------:R-:W-:-:S04]  /*2aa0*/  LOP3.LUT R0, R9, 0x3e0, RZ, 0xc0, !PT ;  /* 0x000003e009007812 */ /* 0x000fc800078ec0ff */
[----:B------:R-:W-:Y:S02]  /*2ab0*/  LOP3.LUT R7, RZ, R0, RZ, 0x33, !PT ;  /* 0x00000000ff077212 */ /* 0x000fe400078e33ff */
[----:B------:R-:W-:-:S03]  /*2ac0*/  IADD3 R3, PT, PT, R0, 0x20, RZ ;  /* 0x0000002000037810 */ /* 0x000fc60007ffe0ff */
[----:B------:R-:W-:Y:S01]  /*2ad0*/  IMAD.IADD R7, R7, 0x1, R20 ;  /* 0x0000000107077824 */ /* 0x000fe200078e0214 */
[----:B------:R-:W-:-:S04]  /*2ae0*/  ISETP.GT.AND P0, PT, R3, R20, PT ;  /* 0x000000140300720c */ /* 0x000fc80003f04270 */
[----:B------:R-:W-:-:S05]  /*2af0*/  SEL R4, R7, 0x1f, P0 ;  /* 0x0000001f07047807 */ /* 0x000fca0000000000 */
[----:B------:R-:W1:Y:S01]  /*2b00*/  SHFL.DOWN PT, R0, R5, 0x1, R4 ;  /* 0x0820000005007989 */ /* 0x000e6200000e0004 */
[C---:B0-----:R-:W-:Y:S02]  /*2b10*/  ISETP.GE.AND P0, PT, R2.reuse, R4, PT ;  /* 0x000000040200720c */ /* 0x041fe40003f06270 */
[C---:B------:R-:W-:Y:S02]  /*2b20*/  IADD3 R3, PT, PT, R2.reuse, 0x2, RZ ;  /* 0x0000000202037810 */ /* 0x040fe40007ffe0ff */
[----:B------:R-:W-:-:S09]  /*2b30*/  ISETP.NE.AND P1, PT, R2, RZ, PT ;  /* 0x000000ff0200720c */ /* 0x000fd20003f25270 */
[----:B-1----:R-:W-:Y:S01]  /*2b40*/  @!P0 FADD R5, |R0|, |R5| ;  /* 0x4000000500058221 */ /* 0x002fe20000000200 */
[-C--:B------:R-:W-:Y:S02]  /*2b50*/  ISETP.GT.AND P0, PT, R3, R4.reuse, PT ;  /* 0x000000040300720c */ /* 0x080fe40003f04270 */
[----:B------:R-:W-:Y:S01]  /*2b60*/  IADD3 R3, PT, PT, R2, 0x4, RZ ;  /* 0x0000000402037810 */ /* 0x000fe20007ffe0ff */
[----:B------:R-:W0:Y:S01]  /*2b70*/  @!P1 S2R R6, SR_CgaCtaId ;  /* 0x0000000000069919 */ /* 0x000e220000008800 */
[----:B------:R-:W1:Y:S09]  /*2b80*/  SHFL.DOWN PT, R0, R5, 0x2, R4 ;  /* 0x0840000005007989 */ /* 0x000e7200000e0004 */
[----:B-1----:R-:W-:Y:S01]  /*2b90*/  @!P0 FADD R5, |R5|, |R0| ;  /* 0x4000000005058221 */ /* 0x002fe20000000200 */
[----:B------:R-:W-:-:S02]  /*2ba0*/  ISETP.GT.AND P0, PT, R3, R4, PT ;  /* 0x000000040300720c */ /* 0x000fc40003f04270 */
[----:B------:R-:W-:Y:S02]  /*2bb0*/  IADD3 R3, PT, PT, R2, 0x8, RZ ;  /* 0x0000000802037810 */ /* 0x000fe40007ffe0ff */
[----:B------:R-:W1:Y:S09]  /*2bc0*/  SHFL.DOWN PT, R0, R5, 0x4, R4 ;  /* 0x0880000005007989 */ /* 0x000e7200000e0004 */
[----:B-1----:R-:W-:Y:S01]  /*2bd0*/  @!P0 FADD R5, |R5|, |R0| ;  /* 0x4000000005058221 */ /* 0x002fe20000000200 */
[----:B------:R-:W-:-:S02]  /*2be0*/  ISETP.GT.AND P0, PT, R3, R4, PT ;  /* 0x000000040300720c */ /* 0x000fc40003f04270 */
[----:B------:R-:W-:Y:S02]  /*2bf0*/  IADD3 R3, PT, PT, R2, 0x10, RZ ;  /* 0x0000001002037810 */ /* 0x000fe40007ffe0ff */
[----:B------:R-:W1:Y:S01]  /*2c00*/  SHFL.DOWN PT, R0, R5, 0x8, R4 ;  /* 0x0900000005007989 */ /* 0x000e6200000e0004 */
[----:B------:R-:W-:-:S04]  /*2c10*/  @!P1 SHF.R.U32.HI R2, RZ, 0x3, R9 ;  /* 0x00000003ff029819 */ /* 0x000fc80000011609 */
[----:B------:R-:W-:-:S04]  /*2c20*/  @!P1 LOP3.LUT R2, R2, 0x7c, RZ, 0xc0, !PT ;  /* 0x0000007c02029812 */ /* 0x000fc800078ec0ff */
[----:B-1----:R-:W-:Y:S01]  /*2c30*/  @!P0 FADD R5, |R5|, |R0| ;  /* 0x4000000005058221 */ /* 0x002fe20000000200 */
[----:B------:R-:W-:Y:S02]  /*2c40*/  ISETP.GT.AND P0, PT, R3, R4, PT ;  /* 0x000000040300720c */ /* 0x000fe40003f04270 */
[----:B------:R-:W-:Y:S02]  /*2c50*/  @!P1 MOV R3, 0x400 ;  /* 0x0000040000039802 */ /* 0x000fe40000000f00 */
[----:B------:R-:W1:Y:S02]  /*2c60*/  SHFL.DOWN PT, R0, R5, 0x10, R4 ;  /* 0x0a00000005007989 */ /* 0x000e6400000e0004 */
[----:B0-----:R-:W-:-:S04]  /*2c70*/  @!P1 LEA R3, R6, R3, 0x18 ;  /* 0x0000000306039211 */ /* 0x001fc800078ec0ff */
[----:B------:R-:W-:-:S03]  /*2c80*/  @!P1 IADD3 R3, PT, PT, R2, R3, RZ ;  /* 0x0000000302039210 */ /* 0x000fc60007ffe0ff */
[----:B-1----:R-:W-:Y:S01]  /*2c90*/  @!P0 FADD R5, |R5|, |R0| ;  /* 0x4000000005058221 */ /* 0x002fe20000000200 */
        /* <DEDUP_REMOVED lines=10> */
[----:B---3--:R-:W0:Y:S02]  /*2d40*/  LDS R3, [UR4+0xc] ;  /* 0x00000c04ff037984 */ /* 0x008e240008000800 */
        /* <DEDUP_REMOVED lines=21> */
.L_x_360:
        /* <DEDUP_REMOVED lines=19> */
[----:B------:R-:W-:Y:S01]  /*2fd0*/  ISETP.GE.U32.AND P0, PT, R20, 0x2000, PT ;  /* 0x000020001400780c */ /* 0x000fe20003f06070 */
[----:B--2---:R-:W-:-:S04]  /*2fe0*/  FADD R9, |R22|, |R9| ;  /* 0x4000000916097221 */ /* 0x004fc80000000200 */
[----:B---3--:R-:W-:-:S04]  /*2ff0*/  FADD R10, |R10|, R9 ;  /* 0x000000090a0a7221 */ /* 0x008fc80000000200 */
[----:B----4-:R-:W-:-:S04]  /*3000*/  FADD R11, |R11|, R10 ;  /* 0x0000000a0b0b7221 */ /* 0x010fc80000000200 */
[----:B-----5:R-:W-:Y:S01]  /*3010*/  FADD R12, |R12|, R11 ;  /* 0x0000000b0c0c7221 */ /* 0x020fe20000000200 */
[----:B------:R-:W-:-:S03]  /*3020*/  HFMA2 R11, -RZ, RZ, 0, 0.00048828125 ;  /* 0x00001000ff0b7431 */ /* 0x000fc600000001ff */
[----:B------:R-:W-:-:S04]  /*3030*/  FADD R13, |R13|, R12 ;  /* 0x0000000c0d0d7221 */ /* 0x000fc80000000200 */
        /* <DEDUP_REMOVED lines=9> */
[----:B------:R-:W-:Y:S01]  /*30d0*/  FADD R8, |R8|, R5 ;  /* 0x0000000508087221 */ /* 0x000fe20000000200 */
[----:B------:R-:W-:Y:S06]  /*30e0*/  @!P0 BRA `(.L_x_376) ;  /* 0x0000000000ac8947 */ /* 0x000fec0003800000 */
[----:B------:R-:W0:Y:S01]  /*30f0*/  LDC R7, c[0x0][0x390] ;  /* 0x0000e400ff077b82 */ /* 0x000e220000000800 */
[----:B------:R-:W-:Y:S02]  /*3100*/  IADD3 R10, PT, PT, R20, -0x1000, RZ ;  /* 0xfffff000140a7810 */ /* 0x000fe40007ffe0ff */
[----:B------:R-:W-:-:S07]  /*3110*/  MOV R11, 0x1000 ;  /* 0x00001000000b7802 */ /* 0x000fce0000000f00 */
.L_x_378:
        /* <DEDUP_REMOVED lines=17> */
[----:B--2---:R-:W-:-:S04]  /*3230*/  FADD R23, |R23|, |R8| ;  /* 0x4000000817177221 */ /* 0x004fc80000000200 */
[----:B---3--:R-:W-:Y:S01]  /*3240*/  FADD R23, |R20|, R23 ;  /* 0x0000001714177221 */ /* 0x008fe20000000200 */
[----:B0-----:R-:W-:-:S03]  /*3250*/  IMAD.MOV.U32 R20, RZ, RZ, R7 ;  /* 0x000000ffff147224 */ /* 0x001fc600078e0007 */
[----:B----4-:R-:W-:Y:S02]  /*3260*/  FADD R23, |R22|, R23 ;  /* 0x0000001716177221 */ /* 0x010fe40000000200 */
[----:B-1----:R-:W-:Y:S02]  /*3270*/  IADD3 R4, PT, PT, -R11, R20, RZ ;  /* 0x000000140b047210 */ /* 0x002fe40007ffe1ff */
[----:B-----5:R-:W-:Y:S02]  /*3280*/  FADD R24, |R24|, R23 ;  /* 0x0000001718187221 */ /* 0x020fe40000000200 */
[----:B------:R-:W-:Y:S02]  /*3290*/  ISETP.GE.AND P0, PT, R4, 0x1000, PT ;  /* 0x000010000400780c */ /* 0x000fe40003f06270 */
        /* <DEDUP_REMOVED lines=13> */
[----:B------:R-:W-:-:S04]  /*3370*/  IADD3 R11, PT, PT, R11, 0x1000, RZ ;  /* 0x000010000b0b7810 */ /* 0x000fc80007ffe0ff */
[----:B------:R-:W-:-:S13]  /*3380*/  ISETP.GT.AND P0, PT, R11, R10, PT ;  /* 0x0000000a0b00720c */ /* 0x000fda0003f04270 */
[----:B------:R-:W-:Y:S05]  /*3390*/  @!P0 BRA `(.L_x_378) ;  /* 0xfffffffc00608947 */ /* 0x000fea000383ffff */
.L_x_376:
        /* <DEDUP_REMOVED lines=20> */
.L_x_382:
[----:B0-----:R-:W-:-:S06]  /*34e0*/  IMAD.WIDE.U32 R2, R7, 0x4, R4 ;  /* 0x0000000407027825 */ /* 0x001fcc00078e0004 */
[----:B------:R-:W2:Y:S01]  /*34f0*/  LDG.E.CONSTANT R3, desc[UR6][R2.64] ;  /* 0x0000000602037981 */ /* 0x000ea2000c1e9900 */
[----:B------:R-:W-:Y:S01]  /*3500*/  IADD3 R6, PT, PT, R6, 0x1, RZ ;  /* 0x0000000106067810 */ /* 0x000fe20007ffe0ff */
[----:B------:R-:W-:Y:S01]  /*3510*/  VIADD R7, R7, 0x100 ;  /* 0x0000010007077836 */ /* 0x000fe20000000000 */
[----:B------:R-:W-:Y:S02]  /*3520*/  IADD3 R10, PT, PT, R10, 0x100, RZ ;  /* 0x000001000a0a7810 */ /* 0x000fe40007ffe0ff */
[----:B------:R-:W-:Y:S01]  /*3530*/  ISETP.NE.AND P0, PT, R6, RZ, PT ;  /* 0x000000ff0600720c */ /* 0x000fe20003f05270 */
[----:B--2---:R-:W-:-:S12]  /*3540*/  FADD R8, |R3|, |R8| ;  /* 0x4000000803087221 */ /* 0x004fd80000000200 */
[----:B------:R-:W-:Y:S05]  /*3550*/  @P0 BRA `(.L_x_382) ;  /* 0xfffffffc00e00947 */ /* 0x000fea000383ffff */
.L_x_381:
[----:B------:R-:W-:Y:S05]  /*3560*/  BSYNC.RECONVERGENT B2 ;  /* 0x0000000000027941 */ /* 0x000fea0003800200 */
.L_x_380:
[----:B------:R-:W-:Y:S05]  /*3570*/  @!P1 BRA `(.L_x_379) ;  /* 0x0000000400a89947 */ /* 0x000fea0003800000 */
[----:B------:R-:W0:Y:S01]  /*3580*/  LDCU.64 UR4, c[0x0][0x380] ;  /* 0x00007000ff0477ac */ /* 0x000e220008000a00 */
[----:B------:R-:W-:Y:S01]  /*3590*/  IADD3 R5, PT, PT, R9, -R10, RZ ;  /* 0x8000000a09057210 */ /* 0x000fe20007ffe0ff */
[----:B------:R-:W-:Y:S01]  /*35a0*/  BSSY.RECONVERGENT B2, `(.L_x_383) ;  /* 0x000003b000027945 */ /* 0x000fe20003800200 */
[CC--:B------:R-:W-:Y:S02]  /*35b0*/  IADD3 R3, P0, PT, R10.reuse, R11.reuse, RZ ;  /* 0x0000000b0a037210 */ /* 0x0c0fe40007f1e0ff */
[----:B------:R-:W-:Y:S02]  /*35c0*/  ISETP.GT.AND P1, PT, R5, 0xc00, PT ;  /* 0x00000c000500780c */ /* 0x000fe40003f24270 */
[----:B------:R-:W-:Y:S02]  /*35d0*/  IADD3.X R4, PT, PT, RZ, RZ, RZ, P0, !PT ;  /* 0x000000ffff047210 */ /* 0x000fe400007fe4ff */
[----:B------:R-:W-:Y:S02]  /*35e0*/  IADD3 R11, PT, PT, R10, R11, RZ ;  /* 0x0000000b0a0b7210 */ /* 0x000fe40007ffe0ff */
        /* <DEDUP_REMOVED lines=8> */
.L_x_385:
        /* <DEDUP_REMOVED lines=14> */
[----:B------:R-:W-:-:S05]  /*3750*/  IMAD.WIDE.U32 R24, R25, 0x4, R4 ;  /* 0x0000000419187825 */ /* 0x000fca00078e0004 */
[----:B------:R-:W5:Y:S01]  /*3760*/  LDG.E.CONSTANT R18, desc[UR6][R24.64] ;  /* 0x0000000618127981 */ /* 0x000f62000c1e9900 */
[----:B------:R-:W-:-:S03]  /*3770*/  IMAD.WIDE.U32 R6, R7, 0x4, R4 ;  /* 0x0000000407067825 */ /* 0x000fc600078e0004 */
[----:B------:R-:W5:Y:S04]  /*3780*/  LDG.E.CONSTANT R14, desc[UR6][R2.64+0x1400] ;  /* 0x00140006020e7981 */ /* 0x000f68000c1e9900 */
[----:B------:R-:W5:Y:S01]  /*3790*/  LDG.E.CONSTANT R6, desc[UR6][R6.64] ;  /* 0x0000000606067981 */ /* 0x000f62000c1e9900 */
[----:B------:R-:W-:-:S03]  /*37a0*/  IMAD.WIDE.U32 R4, R23, 0x4, R4 ;  /* 0x0000000417047825 */ /* 0x000fc600078e0004 */
[----:B------:R-:W5:Y:S04]  /*37b0*/  LDG.E.CONSTANT R23, desc[UR6][R2.64+0x2400] ;  /* 0x0024000602177981 */ /* 0x000f68000c1e9900 */
[----:B------:R-:W5:Y:S04]  /*37c0*/  LDG.E.CONSTANT R4, desc[UR6][R4.64] ;  /* 0x0000000604047981 */ /* 0x000f68000c1e9900 */
[----:B------:R-:W5:Y:S04]  /*37d0*/  LDG.E.CONSTANT R24, desc[UR6][R2.64+0x2c00] ;  /* 0x002c000602187981 */ /* 0x000f68000c1e9900 */
[----:B------:R0:W5:Y:S01]  /*37e0*/  LDG.E.CONSTANT R25, desc[UR6][R2.64+0x3400] ;  /* 0x0034000602197981 */ /* 0x000162000c1e9900 */
[----:B------:R-:W-:-:S04]  /*37f0*/  IADD3 R10, PT, PT, R10, 0x1000, RZ ;  /* 0x000010000a0a7810 */ /* 0x000fc80007ffe0ff */
[----:B------:R-:W-:Y:S02]  /*3800*/  ISETP.GE.AND P1, PT, R10, R13, PT ;  /* 0x0000000d0a00720c */ /* 0x000fe40003f26270 */
[----:B0-----:R-:W-:Y:S02]  /*3810*/  IADD3 R2, P2, PT, R2, 0x4000, RZ ;  /* 0x0000400002027810 */ /* 0x001fe40007f5e0ff */
[----:B------:R-:W-:-:S03]  /*3820*/  IADD3 R11, PT, PT, R11, 0x1000, RZ ;  /* 0x000010000b0b7810 */ /* 0x000fc60007ffe0ff */
[----:B------:R-:W-:Y:S02]  /*3830*/  IMAD.X R3, RZ, RZ, R3, P2 ;  /* 0x000000ffff037224 */ /* 0x000fe400010e0603 */
        /* <DEDUP_REMOVED lines=17> */
.L_x_384:
[----:B------:R-:W-:Y:S05]  /*3950*/  BSYNC.RECONVERGENT B2 ;  /* 0x0000000000027941 */ /* 0x000fea0003800200 */
.L_x_383:
[----:B------:R-:W-:Y:S01]  /*3960*/  IADD3 R4, PT, PT, R9, -R10, RZ ;  /* 0x8000000a09047210 */ /* 0x000fe20007ffe0ff */
[----:B------:R-:W-:Y:S03]  /*3970*/  BSSY.RECONVERGENT B2, `(.L_x_386) ;  /* 0x000001e000027945 */ /* 0x000fe60003800200 */
        /* <DEDUP_REMOVED lines=8> */
[----:B------:R-:W5:Y:S01]  /*3a00*/  LDG.E.CONSTANT R23, desc[UR6][R2.64+0x1400] ;  /* 0x0014000602177981 */ /* 0x000f62000c1e9900 */
[----:B0-----:R-:W-:-:S06]  /*3a10*/  IMAD.WIDE.U32 R4, R11, 0x4, R6 ;  /* 0x000000040b047825 */ /* 0x001fcc00078e0006 */
[----:B------:R0:W2:Y:S01]  /*3a20*/  LDG.E.CONSTANT R5, desc[UR6][R4.64] ;  /* 0x0000000604057981 */ /* 0x0000a2000c1e9900 */
[----:B------:R-:W-:-:S03]  /*3a30*/  IMAD.WIDE.U32 R6, R17, 0x4, R6 ;  /* 0x0000000411067825 */ /* 0x000fc600078e0006 */
[----:B------:R1:W4:Y:S04]  /*3a40*/  LDG.E.CONSTANT R17, desc[UR6][R2.64+0x400] ;  /* 0x0004000602117981 */ /* 0x000328000c1e9900 */
[----:B------:R-:W5:Y:S01]  /*3a50*/  LDG.E.CONSTANT R7, desc[UR6][R6.64] ;  /* 0x0000000606077981 */ /* 0x000f62000c1e9900 */
[----:B0-----:R-:W-:Y:S02]  /*3a60*/  IADD3 R4, P1, PT, R2, 0x2000, RZ ;  /* 0x0000200002047810 */ /* 0x001fe40007f3e0ff */
[----:B------:R-:W-:Y:S02]  /*3a70*/  PLOP3.LUT P0, PT, PT, PT, PT, 0x8, 0x80 ;  /* 0x000000000080781c */ /* 0x000fe40003f0e170 */
[----:B------:R-:W-:Y:S02]  /*3a80*/  IADD3 R10, PT, PT, R10, 0x800, RZ ;  /* 0x000008000a0a7810 */ /* 0x000fe40007ffe0ff */
[----:B------:R-:W-:-:S02]  /*3a90*/  IADD3 R11, PT, PT, R11, 0x800, RZ ;  /* 0x000008000b0b7810 */ /* 0x000fc40007ffe0ff */
[----:B-1----:R-:W-:Y:S01]  /*3aa0*/  MOV R2, R4 ;  /* 0x0000000400027202 */ /* 0x002fe20000000f00 */
[----:B--2---:R-:W-:-:S04]  /*3ab0*/  FADD R8, |R8|, |R5| ;  /* 0x4000000508087221 */ /* 0x004fc80000000200 */
[----:B------:R-:W-:-:S04]  /*3ac0*/  FADD R8, |R8|, |R13| ;  /* 0x4000000d08087221 */ /* 0x000fc80000000200 */
[----:B---3--:R-:W-:-:S04]  /*3ad0*/  FADD R8, R8, |R15| ;  /* 0x4000000f08087221 */ /* 0x008fc80000000000 */
[----:B----4-:R-:W-:-:S04]  /*3ae0*/  FADD R8, R8, |R17| ;  /* 0x4000001108087221 */ /* 0x010fc80000000000 */
[----:B-----5:R-:W-:-:S04]  /*3af0*/  FADD R8, R8, |R7| ;  /* 0x4000000708087221 */ /* 0x020fc80000000000 */
[----:B------:R-:W-:Y:S01]  /*3b00*/  FADD R8, R8, |R19| ;  /* 0x4000001308087221 */ /* 0x000fe20000000000 */
[----:B------:R-:W-:-:S03]  /*3b10*/  IADD3.X R5, PT, PT, RZ, R3, RZ, P1, !PT ;  /* 0x00000003ff057210 */ /* 0x000fc60000ffe4ff */
[----:B------:R-:W-:Y:S01]  /*3b20*/  FADD R8, R8, |R21| ;  /* 0x4000001508087221 */ /* 0x000fe20000000000 */
[----:B------:R-:W-:-:S03]  /*3b30*/  MOV R3, R5 ;  /* 0x0000000500037202 */ /* 0x000fc60000000f00 */
[----:B------:R-:W-:-:S07]  /*3b40*/  FADD R8, R8, |R23| ;  /* 0x4000001708087221 */ /* 0x000fce0000000000 */
.L_x_387:
[----:B------:R-:W-:Y:S05]  /*3b50*/  BSYNC.RECONVERGENT B2 ;  /* 0x0000000000027941 */ /* 0x000fea0003800200 */
.L_x_386:
        /* <DEDUP_REMOVED lines=12> */
.L_x_379:
[----:B------:R-:W-:Y:S05]  /*3c20*/  BSYNC.RECONVERGENT B1 ;  /* 0x0000000000017941 */ /* 0x000fea0003800200 */
.L_x_377:
        /* <DEDUP_REMOVED lines=27> */
.L_x_389:
[----:B------:R-:W-:Y:S05]  /*3de0*/  BSYNC.RECONVERGENT B1 ;  /* 0x0000000000017941 */ /* 0x000fea0003800200 */
.L_x_388:
        /* <DEDUP_REMOVED lines=15> */
[----:B0-----:R-:W-:-:S07]  /*3ee0*/  FADD R2, R8, |R9| ;  /* 0x4000000908027221 */ /* 0x001fce0000000000 */
.L_x_345:
[----:B------:R-:W-:Y:S05]  /*3ef0*/  BSYNC.RECONVERGENT B0 ;  /* 0x0000000000007941 */ /* 0x000fea0003800200 */
.L_x_327:
[----:B------:R-:W5:Y:S02]  /*3f00*/  S2R R0, SR_TID.X ;  /* 0x0000000000007919 */ /* 0x000f640000002100 */
[----:B-----5:R-:W-:-:S13]  /*3f10*/  ISETP.NE.AND P0, PT, R0, RZ, PT ;  /* 0x000000ff0000720c */ /* 0x020fda0003f05270 */
[----:B------:R-:W-:Y:S05]  /*3f20*/  @P0 EXIT ;  /* 0x000000000000094d */ /* 0x000fea0003800000 */
[----:B-12---:R-:W1:Y:S01]  /*3f30*/  LDC.64 R4, c[0x0][0x388] ;  /* 0x0000e200ff047b82 */ /* 0x006e620000000a00 */
[----:B------:R-:W3:Y:S02]  /*3f40*/  LDCU UR4, c[0x0][0x398] ;  /* 0x00007300ff0477ac */ /* 0x000ee40008000800 */
[----:B---34-:R-:W-:-:S05]  /*3f50*/  FADD R3, |R2|, |UR4| ;  /* 0x4000000402037e21 */ /* 0x018fca0008000200 */
[----:B-1----:R-:W-:Y:S01]  /*3f60*/  STG.E desc[UR6][R4.64], R3 ;  /* 0x0000000304007986 */ /* 0x002fe2000c101906 */
[----:B------:R-:W-:Y:S05]  /*3f70*/  EXIT ;  /* 0x000000000000794d */ /* 0x000fea0003800000 */
.L_x_390:
        /* <DEDUP_REMOVED lines=16> */
.L_x_790:


//--------------------- .text._ZN3cub18CUB_300001_SM_10006detail6reduce18DeviceReduceKernelINS2_10policy_hubIfj6AbsSumE10Policy1000EPfjS5_fN4cuda3std3__410__identityEEEvT0_PT3_T1_NS0_13GridEvenShareISG_EET2_T4_ --------------------------
	.section	.text._ZN3cub18CUB_300001_SM_10006detail6reduce18DeviceReduceKernelINS2_10policy_hubIfj6AbsSumE10Policy1000EPfjS5_fN4cuda3std3__410__identityEEEvT0_PT3_T1_NS0_13GridEvenShareISG_EET2_T4_,"ax",@progbits
	.align	128
        .global         _ZN3cub18CUB_300001_SM_10006detail6reduce18DeviceReduceKernelINS2_10policy_hubIfj6AbsSumE10Policy1000EPfjS5_fN4cuda3std3__410__identityEEEvT0_PT3_T1_NS0_13GridEvenShareISG_EET2_T4_
        .type           _ZN3cub18CUB_300001_SM_10006detail6reduce18DeviceReduceKernelINS2_10policy_hubIfj6AbsSumE10Policy1000EPfjS5_fN4cuda3std3__410__identityEEEvT0_PT3_T1_NS0_13GridEvenShareISG_EET2_T4_,@function
        .size           _ZN3cub18CUB_300001_SM_10006detail6reduce18DeviceReduceKernelINS2_10policy_hubIfj6AbsSumE10Policy1000EPfjS5_fN4cuda3std3__410__identityEEEvT0_PT3_T1_NS0_13GridEvenShareISG_EET2_T4_,(.L_x_791 - _ZN3cub18CUB_300001_SM_10006detail6reduce18DeviceReduceKernelINS2_10policy_hubIfj6AbsSumE10Policy1000EPfjS5_fN4cuda3std3__410__identityEEEvT0_PT3_T1_NS0_13GridEvenShareISG_EET2_T4_)
        .other          _ZN3cub18CUB_300001_SM_10006detail6reduce18DeviceReduceKernelINS2_10policy_hubIfj6AbsSumE10Policy1000EPfjS5_fN4cuda3std3__410__identityEEEvT0_PT3_T1_NS0_13GridEvenShareISG_EET2_T4_,@"STO_CUDA_ENTRY STV_DEFAULT"
_ZN3cub18CUB_300001_SM_10006detail6reduce18DeviceReduceKernelINS2_10policy_hubIfj6AbsSumE10Policy1000EPfjS5_fN4cuda3std3__410__identityEEEvT0_PT3_T1_NS0_13GridEvenShareISG_EET2_T4_:
.text._ZN3cub18CUB_300001_SM_10006detail6reduce18DeviceReduceKernelINS2_10policy_hubIfj6AbsSumE10Policy1000EPfjS5_fN4cuda3std3__410__identityEEEvT0_PT3_T1_NS0_13GridEvenShareISG_EET2_T4_:
[----:B------:R-:W-:Y:S01]  /*0000*/  LDC R1, c[0x0][0x37c] ;  /* 0x0000df00ff017b82 */ /* 0x000fe20000000800 */
[----:B------:R-:W0:Y:S07]  /*0010*/  LDCU UR6, c[0x0][0x380] ;  /* 0x00007000ff0677ac */ /* 0x000e2e0008000800 */
[----:B------:R-:W1:Y:S01]  /*0020*/  S2UR UR15, SR_CTAID.X ;  /* 0x00000000000f79c3 */ /* 0x000e620000002500 */
[----:B------:R-:W-:Y:S01]  /*0030*/  BSSY.RECONVERGENT B0, `(.L_x_391) ;  /* 0x00002e0000007945 */ /* 0x000fe20003800200 */
[----:B------:R-:W2:Y:S01]  /*0040*/  LDCU UR5, c[0x0][0x3ac] ;  /* 0x00007580ff0577ac */ /* 0x000ea20008000800 */
[----:B------:R-:W3:Y:S01]  /*0050*/  LDCU.64 UR10, c[0x0][0x358] ;  /* 0x00006b00ff0a77ac */ /* 0x000ee20008000a00 */
[----:B0-----:R-:W-:-:S02]  /*0060*/  ULOP3.LUT UP0, URZ, UR6, 0xf, URZ, 0xc0, !UPT ;  /* 0x0000000f06ff7892 */ /* 0x001fc4000f80c0ff */
[----:B--2---:R-:W-:Y:S02]  /*0070*/  USHF.L.U32 UR5, UR5, 0xc, URZ ;  /* 0x0000000c05057899 */ /* 0x004fe400080006ff */
[----:B-1----:R-:W-:-:S05]  /*0080*/  USHF.L.U32 UR4, UR15, 0xc, URZ ;  /* 0x0000000c0f047899 */ /* 0x002fca00080006ff */
[----:B---3--:R-:W-:Y:S07]  /*0090*/  BRA.U UP0, `(.L_x_392) ;  /* 0x0000001500887547 */ /* 0x008fee000b800000 */
[----:B------:R-:W0:Y:S02]  /*00a0*/  LDCU UR8, c[0x0][0x3a8] ;  /* 0x00007500ff0877ac */ /* 0x000e240008000800 */
[----:B0-----:R-:W-:-:S04]  /*00b0*/  UIMAD UR9, UR15, -0x1000, UR8 ;  /* 0xfffff0000f0978a4 */ /* 0x001fc8000f8e0208 */
[----:B------:R-:W-:-:S09]  /*00c0*/  UISETP.GT.U32.AND UP0, UPT, UR9, 0xfff, UPT ;  /* 0x00000fff0900788c */ /* 0x000fd2000bf04070 */
[----:B------:R-:W-:Y:S05]  /*00d0*/  BRA.U UP0, `(.L_x_393) ;  /* 0x0000000900d47547 */ /* 0x000fea000b800000 */
[----:B------:R-:W0:Y:S01]  /*00e0*/  S2R R0, SR_TID.X ;  /* 0x0000000000007919 */ /* 0x000e220000002100 */
[----:B------:R-:W-:Y:S01]  /*00f0*/  BSSY.RECONVERGENT B1, `(.L_x_394) ;  /* 0x000000b000017945 */ /* 0x000fe20003800200 */
[----:B------:R-:W-:Y:S01]  /*0100*/  HFMA2 R4, -RZ, RZ, 0, 0 ;  /* 0x00000000ff047431 */ /* 0x000fe200000001ff */
[----:B0-----:R-:W-:Y:S02]  /*0110*/  ISETP.GE.U32.AND P0, PT, R0, UR9, PT ;  /* 0x0000000900007c0c */ /* 0x001fe4000bf06070 */
[----:B------:R-:W-:-:S11]  /*0120*/  MOV R8, R0 ;  /* 0x0000000000087202 */ /* 0x000fd60000000f00 */
[----:B------:R-:W-:Y:S05]  /*0130*/  @P0 BRA `(.L_x_395) ;  /* 0x0000000000180947 */ /* 0x000fea0003800000 */
[----:B------:R-:W0:Y:S01]  /*0140*/  LDC.64 R4, c[0x0][0x380] ;  /* 0x0000e000ff047b82 */ /* 0x000e220000000a00 */
[----:B------:R-:W-:-:S05]  /*0150*/  MOV R3, UR15 ;  /* 0x0000000f00037c02 */ /* 0x000fca0008000f00 */
[----:B------:R-:W-:-:S04]  /*0160*/  IMAD R3, R3, 0x1000, R0 ;  /* 0x0000100003037824 */ /* 0x000fc800078e0200 */
[----:B0-----:R-:W-:-:S06]  /*0170*/  IMAD.WIDE.U32 R4, R3, 0x4, R4 ;  /* 0x0000000403047825 */ /* 0x001fcc00078e0004 */
[----:B------:R0:W5:Y:S01]  /*0180*/  LDG.E.CONSTANT R4, desc[UR10][R4.64] ;  /* 0x0000000a04047981 */ /* 0x000162000c1e9900 */
[----:B------:R-:W-:-:S07]  /*0190*/  IADD3 R8, PT, PT, R0, 0x100, RZ ;  /* 0x0000010000087810 */ /* 0x000fce0007ffe0ff */
.L_x_395:
[----:B------:R-:W-:Y:S05]  /*01a0*/  BSYNC.RECONVERGENT B1 ;  /* 0x0000000000017941 */ /* 0x000fea0003800200 */
.L_x_394:
[----:B------:R-:W-:Y:S01]  /*01b0*/  ISETP.GE.U32.AND P0, PT, R8, UR9, PT ;  /* 0x0000000908007c0c */ /* 0x000fe2000bf06070 */
[----:B------:R-:W-:-:S12]  /*01c0*/  BSSY.RECONVERGENT B1, `(.L_x_396) ;  /* 0x0000033000017945 */ /* 0x000fd80003800200 */
[----:B------:R-:W-:Y:S05]  /*01d0*/  @P0 BRA `(.L_x_397) ;  /* 0x0000000000c40947 */ /* 0x000fea0003800000 */
[----:B------:R-:W-:Y:S01]  /*01e0*/  LOP3.LUT R2, RZ, R8, RZ, 0x33, !PT ;  /* 0x00000008ff027212 */ /* 0x000fe200078e33ff */
[----:B------:R-:W-:Y:S01]  /*01f0*/  BSSY.RECONVERGENT B2, `(.L_x_398) ;  /* 0x0000016000027945 */ /* 0x000fe20003800200 */
[----:B------:R-:W-:Y:S02]  /*0200*/  MOV R6, UR15 ;  /* 0x0000000f00067c02 */ /* 0x000fe40008000f00 */
[----:B------:R-:W-:-:S04]  /*0210*/  IADD3 R3, PT, PT, R2, UR8, RZ ;  /* 0x0000000802037c10 */ /* 0x000fc8000fffe0ff */
[----:B0-----:R-:W-:Y:S01]  /*0220*/  LOP3.LUT R5, R3, 0x300, RZ, 0xc0, !PT ;  /* 0x0000030003057812 */ /* 0x001fe200078ec0ff */
[----:B------:R-:W-:-:S03]  /*0230*/  IMAD R2, R6, -0x1000, R3 ;  /* 0xfffff00006027824 */ /* 0x000fc600078e0203 */
[----:B------:R-:W-:Y:S02]  /*0240*/  ISETP.NE.AND P1, PT, R5, 0x300, PT ;  /* 0x000003000500780c */ /* 0x000fe40003f25270 */
[----:B------:R-:W-:-:S11]  /*0250*/  ISETP.GE.U32.AND P0, PT, R2, 0x300, PT ;  /* 0x000003000200780c */ /* 0x000fd60003f06070 */
[----:B------:R-:W-:Y:S05]  /*0260*/  @!P1 BRA `(.L_x_399) ;  /* 0x0000000000389947 */ /* 0x000fea0003800000 */
[----:B------:R-:W0:Y:S01]  /*0270*/  LDC.64 R6, c[0x0][0x380] ;  /* 0x0000e000ff067b82 */ /* 0x000e220000000a00 */
[----:B------:R-:W-:Y:S01]  /*0280*/  LEA.HI R2, R3, 0x1, RZ, 0x18 ;  /* 0x0000000103027811 */ /* 0x000fe200078fc0ff */
[----:B------:R-:W-:-:S03]  /*0290*/  IMAD.U32 R5, RZ, RZ, UR15 ;  /* 0x0000000fff057e24 */ /* 0x000fc6000f8e00ff */
[----:B------:R-:W-:Y:S02]  /*02a0*/  LOP3.LUT R2, R2, 0x3, RZ, 0xc0, !PT ;  /* 0x0000000302027812 */ /* 0x000fe400078ec0ff */
[----:B------:R-:W-:Y:S02]  /*02b0*/  LEA R5, R5, R8, 0xc ;  /* 0x0000000805057211 */ /* 0x000fe400078e60ff */
[----:B------:R-:W-:-:S07]  /*02c0*/  IADD3 R9, PT, PT, -R2, RZ, RZ ;  /* 0x000000ff02097210 */ /* 0x000fce0007ffe1ff */
.L_x_400:
[----:B0-----:R-:W-:-:S06]  /*02d0*/  IMAD.WIDE.U32 R2, R5, 0x4, R6 ;  /* 0x0000000405027825 */ /* 0x001fcc00078e0006 */
[----:B------:R-:W2:Y:S01]  /*02e0*/  LDG.E.CONSTANT R3, desc[UR10][R2.64] ;  /* 0x0000000a02037981 */ /* 0x000ea2000c1e9900 */
[----:B------:R-:W-:Y:S01]  /*02f0*/  IADD3 R9, PT, PT, R9, 0x1, RZ ;  /* 0x0000000109097810 */ /* 0x000fe20007ffe0ff */
[----:B------:R-:W-:Y:S01]  /*0300*/  VIADD R8, R8, 0x100 ;  /* 0x0000010008087836 */ /* 0x000fe20000000000 */
[----:B------:R-:W-:Y:S02]  /*0310*/  IADD3 R5, PT, PT, R5, 0x100, RZ ;  /* 0x0000010005057810 */ /* 0x000fe40007ffe0ff */
[----:B------:R-:W-:Y:S01]  /*0320*/  ISETP.NE.AND P1, PT, R9, RZ, PT ;  /* 0x000000ff0900720c */ /* 0x000fe20003f25270 */
[----:B--2--5:R-:W-:-:S12]  /*0330*/  FADD R4, |R3|, |R4| ;  /* 0x4000000403047221 */ /* 0x024fd80000000200 */
[----:B------:R-:W-:Y:S05]  /*0340*/  @P1 BRA `(.L_x_400) ;  /* 0xfffffffc00e01947 */ /* 0x000fea000383ffff */
.L_x_399:
[----:B------:R-:W-:Y:S05]  /*0350*/  BSYNC.RECONVERGENT B2 ;  /* 0x0000000000027941 */ /* 0x000fea0003800200 */
.L_x_398:
[----:B------:R-:W-:Y:S05]  /*0360*/  @!P0 BRA `(.L_x_397) ;  /* 0x0000000000608947 */ /* 0x000fea0003800000 */
[----:B------:R-:W0:Y:S01]  /*0370*/  LDC.64 R2, c[0x0][0x380] ;  /* 0x0000e000ff027b82 */ /* 0x000e220000000a00 */
[----:B------:R-:W-:Y:S02]  /*0380*/  MOV R15, UR15 ;  /* 0x0000000f000f7c02 */ /* 0x000fe40008000f00 */
[----:B------:R-:W-:-:S03]  /*0390*/  IADD3 R5, PT, PT, R8, 0x200, RZ ;  /* 0x0000020008057810 */ /* 0x000fc60007ffe0ff */
[----:B------:R-:W-:-:S07]  /*03a0*/  IMAD R15, R15, 0x1000, R8 ;  /* 0x000010000f0f7824 */ /* 0x000fce00078e0208 */
.L_x_401:
[C---:B------:R-:W-:Y:S01]  /*03b0*/  IADD3 R9, PT, PT, R15.reuse, 0x100, RZ ;  /* 0x000001000f097810 */ /* 0x040fe20007ffe0ff */
[C---:B0-----:R-:W-:Y:S01]  /*03c0*/  IMAD.WIDE.U32 R6, R15.reuse, 0x4, R2 ;  /* 0x000000040f067825 */ /* 0x041fe200078e0002 */
[----:B------:R-:W-:-:S03]  /*03d0*/  IADD3 R11, PT, PT, R15, 0x200, RZ ;  /* 0x000002000f0b7810 */ /* 0x000fc60007ffe0ff */
[--C-:B------:R-:W-:Y:S01]  /*03e0*/  IMAD.WIDE.U32 R8, R9, 0x4, R2.reuse ;  /* 0x0000000409087825 */ /* 0x100fe200078e0002 */
[----:B------:R-:W-:Y:S01]  /*03f0*/  IADD3 R13, PT, PT, R15, 0x300, RZ ;  /* 0x000003000f0d7810 */ /* 0x000fe20007ffe0ff */
[----:B------:R-:W2:Y:S02]  /*0400*/  LDG.E.CONSTANT R7, desc[UR10][R6.64] ;  /* 0x0000000a06077981 */ /* 0x000ea4000c1e9900 */
[--C-:B------:R-:W-:Y:S02]  /*0410*/  IMAD.WIDE.U32 R10, R11, 0x4, R2.reuse ;  /* 0x000000040b0a7825 */ /* 0x100fe400078e0002 */
[----:B------:R-:W3:Y:S02]  /*0420*/  LDG.E.CONSTANT R9, desc[UR10][R8.64] ;  /* 0x0000000a08097981 */ /* 0x000ee4000c1e9900 */
[----:B------:R-:W-:Y:S02]  /*0430*/  IMAD.WIDE.U32 R12, R13, 0x4, R2 ;  /* 0x000000040d0c7825 */ /* 0x000fe400078e0002 */
[----:B------:R-:W4:Y:S04]  /*0440*/  LDG.E.CONSTANT R11, desc[UR10][R10.64] ;  /* 0x0000000a0a0b7981 */ /* 0x000f28000c1e9900 */
[----:B------:R-:W4:Y:S01]  /*0450*/  LDG.E.CONSTANT R13, desc[UR10][R12.64] ;  /* 0x0000000a0c0d7981 */ /* 0x000f22000c1e9900 */
[C---:B------:R-:W-:Y:S01]  /*0460*/  VIADD R14, R5.reuse, 0x200 ;  /* 0x00000200050e7836 */ /* 0x040fe20000000000 */
[----:B------:R-:W-:-:S02]  /*0470*/  IADD3 R5, PT, PT, R5, 0x400, RZ ;  /* 0x0000040005057810 */ /* 0x000fc40007ffe0ff */
[----:B------:R-:W-:Y:S02]  /*0480*/  IADD3 R15, PT, PT, R15, 0x400, RZ ;  /* 0x000004000f0f7810 */ /* 0x000fe40007ffe0ff */
[----:B------:R-:W-:Y:S01]  /*0490*/  ISETP.GE.AND P0, PT, R14, UR9, PT ;  /* 0x000000090e007c0c */ /* 0x000fe2000bf06270 */
[----:B--2--5:R-:W-:-:S04]  /*04a0*/  FADD R4, |R7|, |R4| ;  /* 0x4000000407047221 */ /* 0x024fc80000000200 */
[----:B---3--:R-:W-:-:S04]  /*04b0*/  FADD R4, R4, |R9| ;  /* 0x4000000904047221 */ /* 0x008fc80000000000 */
[----:B----4-:R-:W-:-:S04]  /*04c0*/  FADD R4, R4, |R11| ;  /* 0x4000000b04047221 */ /* 0x010fc80000000000 */
[----:B------:R-:W-:Y:S01]  /*04d0*/  FADD R4, R4, |R13| ;  /* 0x4000000d04047221 */ /* 0x000fe20000000000 */
[----:B------:R-:W-:Y:S06]  /*04e0*/  @!P0 BRA `(.L_x_401) ;  /* 0xfffffffc00b08947 */ /* 0x000fec000383ffff */
.L_x_397:
[----:B------:R-:W-:Y:S05]  /*04f0*/  BSYNC.RECONVERGENT B1 ;  /* 0x0000000000017941 */ /* 0x000fea0003800200 */
.L_x_396:
[----:B------:R-:W-:Y:S01]  /*0500*/  UISETP.GE.U32.AND UP0, UPT, UR9, 0x100, UPT ;  /* 0x000001000900788c */ /* 0x000fe2000bf06070 */
[----:B0----5:R-:W-:-:S08]  /*0510*/  MOV R5, R4 ;  /* 0x0000000400057202 */ /* 0x021fd00000000f00 */
[----:B------:R-:W-:Y:S05]  /*0520*/  BRA.U !UP0, `(.L_x_402) ;  /* 0x0000000108b87547 */ /* 0x000fea000b800000 */
[----:B------:R-:W0:Y:S01]  /*0530*/  S2R R4, SR_LANEID ;  /* 0x0000000000047919 */ /* 0x000e220000000000 */
[----:B------:R-:W-:Y:S01]  /*0540*/  BSSY.RECONVERGENT B1, `(.L_x_403) ;  /* 0x000001b000017945 */ /* 0x000fe20003800200 */
[----:B------:R-:W1:Y:S02]  /*0550*/  SHFL.DOWN PT, R2, R5, 0x1, 0x1f ;  /* 0x08201f0005027f89 */ /* 0x000e6400000e0000 */
[----:B-1----:R-:W-:Y:S01]  /*0560*/  FADD R2, |R2|, |R5| ;  /* 0x4000000502027221 */ /* 0x002fe20000000200 */
[C---:B0-----:R-:W-:Y:S02]  /*0570*/  ISETP.GT.AND P0, PT, R4.reuse, 0x1e, PT ;  /* 0x0000001e0400780c */ /* 0x041fe40003f04270 */
[C---:B------:R-:W-:Y:S02]  /*0580*/  ISETP.GT.AND P1, PT, R4.reuse, 0xf, PT ;  /* 0x0000000f0400780c */ /* 0x040fe40003f24270 */
[----:B------:R-:W-:Y:S02]  /*0590*/  FSEL R3, R5, R2, P0 ;  /* 0x0000000205037208 */ /* 0x000fe40000000000 */
[----:B------:R-:W-:-:S03]  /*05a0*/  ISETP.GT.AND P0, PT, R4, 0x1d, PT ;  /* 0x0000001d0400780c */ /* 0x000fc60003f04270 */
[----:B------:R-:W0:Y:S10]  /*05b0*/  SHFL.DOWN PT, R2, R3, 0x2, 0x1f ;  /* 0x08401f0003027f89 */ /* 0x000e3400000e0000 */
        /* <DEDUP_REMOVED lines=16> */
[----:B-1----:R-:W-:-:S04]  /*06c0*/  FADD R2, R6, |R5| ;  /* 0x4000000506027221 */ /* 0x002fc80000000000 */
[----:B------:R-:W-:-:S05]  /*06d0*/  @!P0 IMAD.IADD R3, R3, 0x1, R4 ;  /* 0x0000000103038824 */ /* 0x000fca00078e0204 */
[----:B------:R2:W-:Y:S02]  /*06e0*/  @!P0 STS [R3+0x8], R2 ;  /* 0x0000080203008388 */ /* 0x0005e40000000800 */
.L_x_404:
[----:B------:R-:W-:Y:S05]  /*06f0*/  BSYNC.RECONVERGENT B1 ;  /* 0x0000000000017941 */ /* 0x000fea0003800200 */
.L_x_403:
        /* <DEDUP_REMOVED lines=17> */
.L_x_402:
[----:B------:R-:W0:Y:S01]  /*0810*/  S2R R6, SR_LANEID ;  /* 0x0000000000067919 */ /* 0x000e220000000000 */
[----:B------:R-:W-:Y:S01]  /*0820*/  LOP3.LUT R2, R0, 0x3e0, RZ, 0xc0, !PT ;  /* 0x000003e000027812 */ /* 0x000fe200078ec0ff */
[----:B------:R-:W-:-:S03]  /*0830*/  UISETP.GE.U32.AND UP0, UPT, UR9, 0x21, UPT ;  /* 0x000000210900788c */ /* 0x000fc6000bf06070 */
[----:B------:R-:W-:Y:S02]  /*0840*/  IADD3 R3, PT, PT, R2, 0x20, RZ ;  /* 0x0000002002037810 */ /* 0x000fe40007ffe0ff */
[----:B------:R-:W-:Y:S02]  /*0850*/  LOP3.LUT R2, RZ, R2, RZ, 0x33, !PT ;  /* 0x00000002ff027212 */ /* 0x000fe400078e33ff */
[----:B------:R-:W-:Y:S02]  /*0860*/  ISETP.GT.U32.AND P0, PT, R3, UR9, PT ;  /* 0x0000000903007c0c */ /* 0x000fe4000bf04070 */
[----:B------:R-:W-:-:S04]  /*0870*/  IADD3 R2, PT, PT, R2, UR9, RZ ;  /* 0x0000000902027c10 */ /* 0x000fc8000fffe0ff */
[----:B------:R-:W-:-:S05]  /*0880*/  SEL R3, R2, 0x1f, P0 ;  /* 0x0000001f02037807 */ /* 0x000fca0000000000 */
[----:B------:R-:W1:Y:S01]  /*0890*/  SHFL.DOWN PT, R2, R5, 0x1, R3 ;  /* 0x0820000005027989 */ /* 0x000e6200000e0003 */
[C---:B0-----:R-:W-:Y:S02]  /*08a0*/  ISETP.GE.AND P0, PT, R6.reuse, R3, PT ;  /* 0x000000030600720c */ /* 0x041fe40003f06270 */
[----:B------:R-:W-:-:S11]  /*08b0*/  IADD3 R4, PT, PT, R6, 0x2, RZ ;  /* 0x0000000206047810 */ /* 0x000fd60007ffe0ff */
[----:B-1----:R-:W-:Y:S01]  /*08c0*/  @!P0 FADD R5, |R2|, |R5| ;  /* 0x4000000502058221 */ /* 0x002fe20000000200 */
[----:B------:R-:W-:Y:S01]  /*08d0*/  ISETP.GT.AND P0, PT, R4, R3, PT ;  /* 0x000000030400720c */ /* 0x000fe20003f04270 */
[----:B------:R-:W-:-:S03]  /*08e0*/  VIADD R4, R6, 0x4 ;  /* 0x0000000406047836 */ /* 0x000fc60000000000 */
[----:B------:R-:W0:Y:S09]  /*08f0*/  SHFL.DOWN PT, R2, R5, 0x2, R3 ;  /* 0x0840000005027989 */ /* 0x000e3200000e0003 */
[----:B0-----:R-:W-:Y:S01]  /*0900*/  @!P0 FADD R5, |R5|, |R2| ;  /* 0x4000000205058221 */ /* 0x001fe20000000200 */
[----:B------:R-:W-:-:S02]  /*0910*/  ISETP.GT.AND P0, PT, R4, R3, PT ;  /* 0x000000030400720c */ /* 0x000fc40003f04270 */
[----:B------:R-:W-:Y:S02]  /*0920*/  IADD3 R4, PT, PT, R6, 0x8, RZ ;  /* 0x0000000806047810 */ /* 0x000fe40007ffe0ff */
[----:B------:R-:W0:Y:S02]  /*0930*/  SHFL.DOWN PT, R2, R5, 0x4, R3 ;  /* 0x0880000005027989 */ /* 0x000e2400000e0003 */
[----:B------:R-:W-:Y:S02]  /*0940*/  ISETP.GT.AND P1, PT, R4, R3, PT ;  /* 0x000000030400720c */ /* 0x000fe40003f24270 */
[----:B------:R-:W-:-:S05]  /*0950*/  IADD3 R4, PT, PT, R6, 0x10, RZ ;  /* 0x0000001006047810 */ /* 0x000fca0007ffe0ff */
[----:B0-----:R-:W-:Y:S01]  /*0960*/  @!P0 FADD R5, |R5|, |R2| ;  /* 0x4000000205058221 */ /* 0x001fe20000000200 */
[----:B------:R-:W-:-:S04]  /*0970*/  ISETP.NE.AND P0, PT, R6, RZ, PT ;  /* 0x000000ff0600720c */ /* 0x000fc80003f05270 */
[----:B------:R-:W0:Y:S09]  /*0980*/  SHFL.DOWN PT, R2, R5, 0x8, R3 ;  /* 0x0900000005027989 */ /* 0x000e3200000e0003 */
[----:B------:R-:W1:Y:S01]  /*0990*/  @!P0 S2R R7, SR_CgaCtaId ;  /* 0x0000000000078919 */ /* 0x000e620000008800 */
[----:B------:R-:W-:Y:S01]  /*09a0*/  @!P0 MOV R6, 0x400 ;  /* 0x0000040000068802 */ /* 0x000fe20000000f00 */
[----:B0-----:R-:W-:Y:S01]  /*09b0*/  @!P1 FADD R5, |R5|, |R2| ;  /* 0x4000000205059221 */ /* 0x001fe20000000200 */
[----:B------:R-:W-:-:S02]  /*09c0*/  ISETP.GT.AND P1, PT, R4, R3, PT ;  /* 0x000000030400720c */ /* 0x000fc40003f24270 */
[----:B------:R-:W-:Y:S02]  /*09d0*/  @!P0 SHF.R.U32.HI R4, RZ, 0x3, R0 ;  /* 0x00000003ff048819 */ /* 0x000fe40000011600 */
[----:B------:R-:W0:Y:S02]  /*09e0*/  SHFL.DOWN PT, R2, R5, 0x10, R3 ;  /* 0x0a00000005027989 */ /* 0x000e2400000e0003 */
[----:B------:R-:W-:Y:S02]  /*09f0*/  @!P0 LOP3.LUT R4, R4, 0x7c, RZ, 0xc0, !PT ;  /* 0x0000007c04048812 */ /* 0x000fe400078ec0ff */
[----:B-1----:R-:W-:-:S04]  /*0a00*/  @!P0 LEA R7, R7, R6, 0x18 ;  /* 0x0000000607078211 */ /* 0x002fc800078ec0ff */
[----:B------:R-:W-:Y:S01]  /*0a10*/  @!P0 IADD3 R7, PT, PT, R4, R7, RZ ;  /* 0x0000000704078210 */ /* 0x000fe20007ffe0ff */
[----:B0-----:R-:W-:-:S04]  /*0a20*/  @!P1 FADD R5, |R5|, |R2| ;  /* 0x4000000205059221 */ /* 0x001fc80000000200 */
[----:B------:R-:W-:-:S05]  /*0a30*/  IMAD.MOV.U32 R2, RZ, RZ, R5 ;  /* 0x000000ffff027224 */ /* 0x000fca00078e0005 */
[----:B------:R3:W-:Y:S01]  /*0a40*/  @!P0 STS [R7+0x8], R2 ;  /* 0x0000080207008388 */ /* 0x0007e20000000800 */
[----:B------:R-:W-:Y:S01]  /*0a50*/  BAR.SYNC.DEFER_BLOCKING 0x0 ;  /* 0x0000000000007b1d */ /* 0x000fe20000010000 */
[----:B------:R-:W-:-:S04]  /*0a60*/  PLOP3.LUT P0, PT, PT, PT, UP0, 0x80, 0x8 ;  /* 0x000000000008781c */ /* 0x000fc80003f0f008 */
[----:B------:R-:W-:-:S13]  /*0a70*/  ISETP.NE.OR P0, PT, R0, RZ, !P0 ;  /* 0x000000ff0000720c */ /* 0x000fda0004705670 */
[----:B---3--:R-:W-:Y:S05]  /*0a80*/  @P0 BRA `(.L_x_405) ;  /* 0x0000002000e80947 */ /* 0x008fea0003800000 */
[----:B------:R-:W0:Y:S01]  /*0a90*/  S2UR UR5, SR_CgaCtaId ;  /* 0x00000000000579c3 */ /* 0x000e220000008800 */
[----:B------:R-:W-:Y:S01]  /*0aa0*/  UMOV UR4, 0x400 ;  /* 0x0000040000047882 */ /* 0x000fe20000000000 */
[----:B------:R-:W-:Y:S02]  /*0ab0*/  UISETP.GE.U32.AND UP0, UPT, UR9, 0x41, UPT ;  /* 0x000000410900788c */ /* 0x000fe4000bf06070 */
[----:B0-----:R-:W-:-:S09]  /*0ac0*/  ULEA UR4, UR5, UR4, 0x18 ;  /* 0x0000000405047291 */ /* 0x001fd2000f8ec0ff */
[----:B------:R-:W0:Y:S02]  /*0ad0*/  LDS R3, [UR4+0xc] ;  /* 0x00000c04ff037984 */ /* 0x000e240008000800 */
[----:B0-----:R-:W-:Y:S01]  /*0ae0*/  FADD R2, |R2|, |R3| ;  /* 0x4000000302027221 */ /* 0x001fe20000000200 */
[----:B------:R-:W-:Y:S06]  /*0af0*/  BRA.U !UP0, `(.L_x_405) ;  /* 0x0000002108cc7547 */ /* 0x000fec000b800000 */
[----:B------:R-:W0:Y:S01]  /*0b00*/  LDS.128 R4, [UR4+0x10] ;  /* 0x00001004ff047984 */ /* 0x000e220008000c00 */
[----:B------:R-:W-:Y:S01]  /*0b10*/  UISETP.GE.U32.AND UP0, UPT, UR9, 0x61, UPT ;  /* 0x000000610900788c */ /* 0x000fe2000bf06070 */
[----:B0-----:R-:W-:-:S08]  /*0b20*/  FADD R2, |R2|, |R4| ;  /* 0x4000000402027221 */ /* 0x001fd00000000200 */
[----:B------:R-:W-:Y:S05]  /*0b30*/  BRA.U !UP0, `(.L_x_405) ;  /* 0x0000002108bc7547 */ /* 0x000fea000b800000 */
[----:B------:R-:W-:Y:S01]  /*0b40*/  UISETP.GE.U32.AND UP0, UPT, UR9, 0x81, UPT ;  /* 0x000000810900788c */ /* 0x000fe2000bf06070 */
[----:B------:R-:W-:-:S08]  /*0b50*/  FADD R2, |R2|, |R5| ;  /* 0x4000000502027221 */ /* 0x000fd00000000200 */
[----:B------:R-:W-:Y:S05]  /*0b60*/  BRA.U !UP0, `(.L_x_405) ;  /* 0x0000002108b07547 */ /* 0x000fea000b800000 */
[----:B------:R-:W-:Y:S01]  /*0b70*/  UISETP.GE.U32.AND UP0, UPT, UR9, 0xa1, UPT ;  /* 0x000000a10900788c */ /* 0x000fe2000bf06070 */
[----:B------:R-:W-:-:S08]  /*0b80*/  FADD R2, |R2|, |R6| ;  /* 0x4000000602027221 */ /* 0x000fd00000000200 */
[----:B------:R-:W-:Y:S05]  /*0b90*/  BRA.U !UP0, `(.L_x_405) ;  /* 0x0000002108a47547 */ /* 0x000fea000b800000 */
[----:B------:R-:W-:Y:S01]  /*0ba0*/  UISETP.GE.U32.AND UP0, UPT, UR9, 0xc1, UPT ;  /* 0x000000c10900788c */ /* 0x000fe2000bf06070 */
[----:B------:R-:W-:-:S08]  /*0bb0*/  FADD R2, |R2|, |R7| ;  /* 0x4000000702027221 */ /* 0x000fd00000000200 */
[----:B------:R-:W-:Y:S05]  /*0bc0*/  BRA.U !UP0, `(.L_x_405) ;  /* 0x0000002108987547 */ /* 0x000fea000b800000 */
[----:B------:R-:W0:Y:S01]  /*0bd0*/  LDS.64 R4, [UR4+0x20] ;  /* 0x00002004ff047984 */ /* 0x000e220008000a00 */
[----:B------:R-:W-:Y:S01]  /*0be0*/  UISETP.GE.U32.AND UP0, UPT, UR9, 0xe1, UPT ;  /* 0x000000e10900788c */ /* 0x000fe2000bf06070 */
[----:B0-----:R-:W-:-:S08]  /*0bf0*/  FADD R2, |R2|, |R4| ;  /* 0x4000000402027221 */ /* 0x001fd00000000200 */
[----:B------:R-:W-:Y:S05]  /*0c00*/  BRA.U !UP0, `(.L_x_405) ;  /* 0x0000002108887547 */ /* 0x000fea000b800000 */
[----:B------:R-:W-:Y:S01]  /*0c10*/  FADD R2, |R2|, |R5| ;  /* 0x4000000502027221 */ /* 0x000fe20000000200 */
[----:B------:R-:W-:Y:S06]  /*0c20*/  BRA `(.L_x_405) ;  /* 0x0000002000807947 */ /* 0x000fec0003800000 */
.L_x_393:
[----:B------:R-:W0:Y:S01]  /*0c30*/  S2R R0, SR_TID.X ;  /* 0x0000000000007919 */ /* 0x000e220000002100 */
[----:B------:R-:W1:Y:S02]  /*0c40*/  LDCU.64 UR6, c[0x0][0x380] ;  /* 0x00007000ff0677ac */ /* 0x000e640008000a00 */
[----:B-1----:R-:W-:Y:S02]  /*0c50*/  MOV R2, UR6 ;  /* 0x0000000600027c02 */ /* 0x002fe40008000f00 */
[----:B------:R-:W-:Y:S02]  /*0c60*/  MOV R3, UR7 ;  /* 0x0000000700037c02 */ /* 0x000fe40008000f00 */
[----:B0-----:R-:W-:-:S05]  /*0c70*/  LEA R21, R0, UR4, 0x2 ;  /* 0x0000000400157c11 */ /* 0x001fca000f8e10ff */
[----:B------:R-:W-:-:S05]  /*0c80*/  IMAD.WIDE.U32 R20, R21, 0x4, R2 ;  /* 0x0000000415147825 */ /* 0x000fca00078e0002 */
[----:B------:R-:W2:Y:S04]  /*0c90*/  LDG.E.128.CONSTANT R4, desc[UR10][R20.64] ;  /* 0x0000000a14047981 */ /* 0x000ea8000c1e9d00 */
[----:B------:R-:W3:Y:S04]  /*0ca0*/  LDG.E.128.CONSTANT R8, desc[UR10][R20.64+0x1000] ;  /* 0x0010000a14087981 */ /* 0x000ee8000c1e9d00 */
[----:B------:R-:W4:Y:S04]  /*0cb0*/  LDG.E.128.CONSTANT R12, desc[UR10][R20.64+0x2000] ;  /* 0x0020000a140c7981 */ /* 0x000f28000c1e9d00 */
[----:B------:R-:W5:Y:S01]  /*0cc0*/  LDG.E.128.CONSTANT R16, desc[UR10][R20.64+0x3000] ;  /* 0x0030000a14107981 */ /* 0x000f62000c1e9d00 */
[----:B------:R-:W-:Y:S01]  /*0cd0*/  UISETP.GE.U32.AND UP0, UPT, UR9, UR5, UPT ;  /* 0x000000050900728c */ /* 0x000fe2000bf06070 */
        /* <DEDUP_REMOVED lines=15> */
[----:B------:R-:W-:Y:S06]  /*0dd0*/  BRA.U !UP0, `(.L_x_406) ;  /* 0x0000000508847547 */ /* 0x000fec000b800000 */
[----:B------:R-:W-:Y:S02]  /*0de0*/  UIADD3 UR6, UPT, UPT, UR5, UR4, URZ ;  /* 0x0000000405067290 */ /* 0x000fe4000fffe0ff */
[----:B------:R-:W-:Y:S02]  /*0df0*/  UIADD3 UR13, UPT, UPT, UR8, -0x1000, URZ ;  /* 0xfffff000080d7890 */ /* 0x000fe4000fffe0ff */
[----:B------:R-:W-:Y:S02]  /*0e00*/  UIADD3 UR12, UPT, UPT, UR6, 0x100, URZ ;  /* 0x00000100060c7890 */ /* 0x000fe4000fffe0ff */
[----:B------:R-:W-:Y:S02]  /*0e10*/  UISETP.GT.U32.AND UP0, UPT, UR6, UR13, UPT ;  /* 0x0000000d0600728c */ /* 0x000fe4000bf04070 */
[----:B------:R-:W-:Y:S01]  /*0e20*/  IADD3 R23, PT, PT, R0, UR6, RZ ;  /* 0x0000000600177c10 */ /* 0x000fe2000fffe0ff */
[----:B------:R-:W-:Y:S01]  /*0e30*/  UMOV UR4, URZ ;  /* 0x000000ff00047c82 */ /* 0x000fe20008000000 */
[----:B------:R-:W-:-:S05]  /*0e40*/  UMOV UR7, UR6 ;  /* 0x0000000600077c82 */ /* 0x000fca0008000000 */
[----:B------:R-:W-:Y:S05]  /*0e50*/  BRA.U UP0, `(.L_x_407) ;  /* 0x0000000100887547 */ /* 0x000fea000b800000 */
[----:B------:R-:W0:Y:S01]  /*0e60*/  LDC.64 R2, c[0x0][0x380] ;  /* 0x0000e000ff027b82 */ /* 0x000e220000000a00 */
[----:B------:R-:W1:Y:S01]  /*0e70*/  LDCU UR8, c[0x0][0x3a8] ;  /* 0x00007500ff0877ac */ /* 0x000e620008000800 */
[----:B------:R-:W-:Y:S01]  /*0e80*/  NOP ;  /* 0x0000000000007918 */ /* 0x000fe20000000000 */
.L_x_408:
[----:B------:R-:W-:-:S05]  /*0e90*/  LEA R25, R0, UR7, 0x2 ;  /* 0x0000000700197c11 */ /* 0x000fca000f8e10ff */
[----:B0-----:R-:W-:-:S05]  /*0ea0*/  IMAD.WIDE.U32 R24, R25, 0x4, R2 ;  /* 0x0000000419187825 */ /* 0x001fca00078e0002 */
[----:B------:R-:W2:Y:S04]  /*0eb0*/  LDG.E.128.CONSTANT R4, desc[UR10][R24.64] ;  /* 0x0000000a18047981 */ /* 0x000ea8000c1e9d00 */
[----:B------:R-:W3:Y:S04]  /*0ec0*/  LDG.E.128.CONSTANT R8, desc[UR10][R24.64+0x1000] ;  /* 0x0010000a18087981 */ /* 0x000ee8000c1e9d00 */
[----:B------:R-:W4:Y:S04]  /*0ed0*/  LDG.E.128.CONSTANT R12, desc[UR10][R24.64+0x2000] ;  /* 0x0020000a180c7981 */ /* 0x000f28000c1e9d00 */
[----:B------:R-:W5:Y:S01]  /*0ee0*/  LDG.E.128.CONSTANT R16, desc[UR10][R24.64+0x3000] ;  /* 0x0030000a18107981 */ /* 0x000f62000c1e9d00 */
[----:B-1----:R-:W-:-:S04]  /*0ef0*/  UIADD3 UR14, UPT, UPT, -UR7, UR8, URZ ;  /* 0x00000008070e7290 */ /* 0x002fc8000fffe1ff */
[----:B------:R-:W-:Y:S01]  /*0f00*/  UISETP.GE.U32.AND UP0, UPT, UR14, UR5, UPT ;  /* 0x000000050e00728c */ /* 0x000fe2000bf06070 */
[----:B--2---:R-:W-:-:S04]  /*0f10*/  FADD R21, |R4|, |R21| ;  /* 0x4000001504157221 */ /* 0x004fc80000000200 */
[----:B------:R-:W-:-:S04]  /*0f20*/  FADD R21, |R5|, R21 ;  /* 0x0000001505157221 */ /* 0x000fc80000000200 */
        /* <DEDUP_REMOVED lines=16> */
[----:B------:R-:W-:Y:S01]  /*1030*/  IADD3 R23, PT, PT, R23, UR5, RZ ;  /* 0x0000000517177c10 */ /* 0x000fe2000fffe0ff */
[----:B------:R-:W-:Y:S02]  /*1040*/  UIADD3 UR4, UPT, UPT, UR4, 0x1, URZ ;  /* 0x0000000104047890 */ /* 0x000fe4000fffe0ff */
[----:B------:R-:W-:Y:S02]  /*1050*/  UISETP.GT.U32.AND UP0, UPT, UR7, UR13, UPT ;  /* 0x0000000d0700728c */ /* 0x000fe4000bf04070 */
[----:B------:R-:W-:-:S07]  /*1060*/  UIADD3 UR12, UPT, UPT, UR5, UR12, URZ ;  /* 0x0000000c050c7290 */ /* 0x000fce000fffe0ff */
[----:B------:R-:W-:Y:S05]  /*1070*/  BRA.U !UP0, `(.L_x_408) ;  /* 0xfffffffd08847547 */ /* 0x000fea000b83ffff */
.L_x_407:
[----:B------:R-:W-:-:S09]  /*1080*/  UISETP.GE.U32.AND UP0, UPT, UR7, UR8, UPT ;  /* 0x000000080700728c */ /* 0x000fd2000bf06070 */
[----:B------:R-:W-:Y:S05]  /*1090*/  BRA.U UP0, `(.L_x_406) ;  /* 0x0000000100d47547 */ /* 0x000fea000b800000 */
[----:B------:R-:W-:Y:S01]  /*10a0*/  UIADD3 UR5, UPT, UPT, -UR7, UR8, URZ ;  /* 0x0000000807057290 */ /* 0x000fe2000fffe1ff */
[----:B------:R-:W-:Y:S05]  /*10b0*/  BSSY.RECONVERGENT B1, `(.L_x_406) ;  /* 0x0000033000017945 */ /* 0x000fea0003800200 */
[----:B------:R-:W-:-:S13]  /*10c0*/  ISETP.GE.AND P0, PT, R0, UR5, PT ;  /* 0x0000000500007c0c */ /* 0x000fda000bf06270 */
[----:B------:R-:W-:Y:S05]  /*10d0*/  @P0 BRA `(.L_x_409) ;  /* 0x0000000000c00947 */ /* 0x000fea0003800000 */
[----:B------:R-:W0:Y:S01]  /*10e0*/  LDC R6, c[0x0][0x3ac] ;  /* 0x0000eb00ff067b82 */ /* 0x000e220000000800 */
[----:B------:R-:W-:Y:S01]  /*10f0*/  LOP3.LUT R4, RZ, R0, RZ, 0x33, !PT ;  /* 0x00000000ff047212 */ /* 0x000fe200078e33ff */
[----:B------:R-:W-:Y:S04]  /*1100*/  BSSY.RECONVERGENT B2, `(.L_x_410) ;  /* 0x0000016000027945 */ /* 0x000fe80003800200 */
[----:B------:R-:W-:-:S05]  /*1110*/  VIADD R4, R4, UR8 ;  /* 0x0000000804047c36 */ /* 0x000fca0008000000 */
[C---:B------:R-:W-:Y:S02]  /*1120*/  LOP3.LUT R7, R4.reuse, 0x300, RZ, 0xc0, !PT ;  /* 0x0000030004077812 */ /* 0x040fe400078ec0ff */
[C---:B------:R-:W-:Y:S02]  /*1130*/  IADD3 R5, PT, PT, R4.reuse, -UR6, RZ ;  /* 0x8000000604057c10 */ /* 0x040fe4000fffe0ff */
[----:B------:R-:W-:Y:S02]  /*1140*/  ISETP.NE.AND P1, PT, R7, 0x300, PT ;  /* 0x000003000700780c */ /* 0x000fe40003f25270 */
[----:B------:R-:W-:Y:S01]  /*1150*/  LEA.HI R4, R4, 0x1, RZ, 0x18 ;  /* 0x0000000104047811 */ /* 0x000fe200078fc0ff */
[----:B0-----:R-:W-:-:S04]  /*1160*/  IMAD R6, R6, UR4, RZ ;  /* 0x0000000406067c24 */ /* 0x001fc8000f8e02ff */
[----:B------:R-:W-:Y:S01]  /*1170*/  IMAD R5, R6, -0x1000, R5 ;  /* 0xfffff00006057824 */ /* 0x000fe200078e0205 */
[----:B------:R-:W-:-:S04]  /*1180*/  MOV R6, R0 ;  /* 0x0000000000067202 */ /* 0x000fc80000000f00 */
[----:B------:R-:W-:Y:S01]  /*1190*/  ISETP.GE.U32.AND P0, PT, R5, 0x300, PT ;  /* 0x000003000500780c */ /* 0x000fe20003f06070 */
[----:B------:R-:W-:-:S12]  /*11a0*/  @!P1 BRA `(.L_x_411) ;  /* 0x00000000002c9947 */ /* 0x000fd80003800000 */
[----:B------:R-:W-:Y:S02]  /*11b0*/  LOP3.LUT R4, R4, 0x3, RZ, 0xc0, !PT ;  /* 0x0000000304047812 */ /* 0x000fe400078ec0ff */
[----:B------:R-:W-:Y:S02]  /*11c0*/  MOV R6, R0 ;  /* 0x0000000000067202 */ /* 0x000fe40000000f00 */
[----:B------:R-:W-:-:S07]  /*11d0*/  IADD3 R7, PT, PT, -R4, RZ, RZ ;  /* 0x000000ff04077210 */ /* 0x000fce0007ffe1ff */
.L_x_412:
[----:B------:R-:W-:-:S06]  /*11e0*/  IMAD.WIDE.U32 R4, R23, 0x4, R2 ;  /* 0x0000000417047825 */ /* 0x000fcc00078e0002 */
[----:B------:R-:W2:Y:S01]  /*11f0*/  LDG.E.CONSTANT R4, desc[UR10][R4.64] ;  /* 0x0000000a04047981 */ /* 0x000ea2000c1e9900 */
[----:B------:R-:W-:Y:S01]  /*1200*/  VIADD R7, R7, 0x1 ;  /* 0x0000000107077836 */ /* 0x000fe20000000000 */
[----:B------:R-:W-:Y:S02]  /*1210*/  IADD3 R6, PT, PT, R6, 0x100, RZ ;  /* 0x0000010006067810 */ /* 0x000fe40007ffe0ff */
[----:B------:R-:W-:Y:S02]  /*1220*/  IADD3 R23, PT, PT, R23, 0x100, RZ ;  /* 0x0000010017177810 */ /* 0x000fe40007ffe0ff */
[----:B------:R-:W-:Y:S01]  /*1230*/  ISETP.NE.AND P1, PT, R7, RZ, PT ;  /* 0x000000ff0700720c */ /* 0x000fe20003f25270 */
[----:B--2---:R-:W-:-:S12]  /*1240*/  FADD R21, |R4|, |R21| ;  /* 0x4000001504157221 */ /* 0x004fd80000000200 */
[----:B------:R-:W-:Y:S05]  /*1250*/  @P1 BRA `(.L_x_412) ;  /* 0xfffffffc00e01947 */ /* 0x000fea000383ffff */
.L_x_411:
[----:B------:R-:W-:Y:S05]  /*1260*/  BSYNC.RECONVERGENT B2 ;  /* 0x0000000000027941 */ /* 0x000fea0003800200 */
.L_x_410:
[----:B------:R-:W-:Y:S05]  /*1270*/  @!P0 BRA `(.L_x_409) ;  /* 0x0000000000588947 */ /* 0x000fea0003800000 */
[C---:B------:R-:W-:Y:S02]  /*1280*/  IADD3 R12, PT, PT, R6.reuse, 0x200, RZ ;  /* 0x00000200060c7810 */ /* 0x040fe40007ffe0ff */
[----:B------:R-:W-:-:S07]  /*1290*/  IADD3 R13, PT, PT, R6, UR12, RZ ;  /* 0x0000000c060d7c10 */ /* 0x000fce000fffe0ff */
.L_x_413:
[C---:B------:R-:W-:Y:S01]  /*12a0*/  VIADD R5, R13.reuse, 0xffffff00 ;  /* 0xffffff000d057836 */ /* 0x040fe20000000000 */
[C---:B------:R-:W-:Y:S01]  /*12b0*/  IADD3 R9, PT, PT, R13.reuse, 0x100, RZ ;  /* 0x000001000d097810 */ /* 0x040fe20007ffe0ff */
[----:B------:R-:W-:-:S04]  /*12c0*/  IMAD.WIDE.U32 R6, R13, 0x4, R2 ;  /* 0x000000040d067825 */ /* 0x000fc800078e0002 */
[--C-:B------:R-:W-:Y:S01]  /*12d0*/  IMAD.WIDE.U32 R4, R5, 0x4, R2.reuse ;  /* 0x0000000405047825 */ /* 0x100fe200078e0002 */
[----:B------:R-:W-:Y:S01]  /*12e0*/  IADD3 R11, PT, PT, R13, 0x200, RZ ;  /* 0x000002000d0b7810 */ /* 0x000fe20007ffe0ff */
[----:B------:R-:W2:Y:S02]  /*12f0*/  LDG.E.CONSTANT R6, desc[UR10][R6.64] ;  /* 0x0000000a06067981 */ /* 0x000ea4000c1e9900 */
[--C-:B------:R-:W-:Y:S02]  /*1300*/  IMAD.WIDE.U32 R8, R9, 0x4, R2.reuse ;  /* 0x0000000409087825 */ /* 0x100fe400078e0002 */
[----:B------:R-:W3:Y:S02]  /*1310*/  LDG.E.CONSTANT R4, desc[UR10][R4.64] ;  /* 0x0000000a04047981 */ /* 0x000ee4000c1e9900 */
[----:B------:R-:W-:Y:S02]  /*1320*/  IMAD.WIDE.U32 R10, R11, 0x4, R2 ;  /* 0x000000040b0a7825 */ /* 0x000fe400078e0002 */
[----:B------:R-:W4:Y:S04]  /*1330*/  LDG.E.CONSTANT R8, desc[UR10][R8.64] ;  /* 0x0000000a08087981 */ /* 0x000f28000c1e9900 */
[----:B------:R-:W5:Y:S01]  /*1340*/  LDG.E.CONSTANT R10, desc[UR10][R10.64] ;  /* 0x0000000a0a0a7981 */ /* 0x000f62000c1e9900 */
[----:B------:R-:W-:-:S04]  /*1350*/  IADD3 R14, PT, PT, R12, 0x200, RZ ;  /* 0x000002000c0e7810 */ /* 0x000fc80007ffe0ff */
[----:B------:R-:W-:Y:S01]  /*1360*/  ISETP.GE.AND P0, PT, R14, UR5, PT ;  /* 0x000000050e007c0c */ /* 0x000fe2000bf06270 */
[----:B------:R-:W-:Y:S01]  /*1370*/  VIADD R13, R13, 0x400 ;  /* 0x000004000d0d7836 */ /* 0x000fe20000000000 */
[----:B------:R-:W-:Y:S01]  /*1380*/  IADD3 R12, PT, PT, R12, 0x400, RZ ;  /* 0x000004000c0c7810 */ /* 0x000fe20007ffe0ff */
[----:B---3--:R-:W-:-:S04]  /*1390*/  FADD R21, |R4|, |R21| ;  /* 0x4000001504157221 */ /* 0x008fc80000000200 */
[----:B--2---:R-:W-:-:S04]  /*13a0*/  FADD R21, R21, |R6| ;  /* 0x4000000615157221 */ /* 0x004fc80000000000 */
[----:B----4-:R-:W-:-:S04]  /*13b0*/  FADD R21, R21, |R8| ;  /* 0x4000000815157221 */ /* 0x010fc80000000000 */
[----:B-----5:R-:W-:Y:S01]  /*13c0*/  FADD R21, R21, |R10| ;  /* 0x4000000a15157221 */ /* 0x020fe20000000000 */
[----:B------:R-:W-:Y:S06]  /*13d0*/  @!P0 BRA `(.L_x_413) ;  /* 0xfffffffc00b08947 */ /* 0x000fec000383ffff */
.L_x_409:
[----:B------:R-:W-:Y:S05]  /*13e0*/  BSYNC.RECONVERGENT B1 ;  /* 0x0000000000017941 */ /* 0x000fea0003800200 */
.L_x_406:
        /* <DEDUP_REMOVED lines=27> */
.L_x_415:
[----:B------:R-:W-:Y:S05]  /*15a0*/  BSYNC.RECONVERGENT B1 ;  /* 0x0000000000017941 */ /* 0x000fea0003800200 */
.L_x_414:
        /* <DEDUP_REMOVED lines=17> */
.L_x_392:
[----:B------:R-:W0:Y:S02]  /*16c0*/  LDCU UR7, c[0x0][0x3a8] ;  /* 0x00007500ff0777ac */ /* 0x000e240008000800 */
[----:B0-----:R-:W-:-:S04]  /*16d0*/  UIADD3 UR9, UPT, UPT, -UR4, UR7, URZ ;  /* 0x0000000704097290 */ /* 0x001fc8000fffe1ff */
        /* <DEDUP_REMOVED lines=9> */
[----:B------:R-:W-:-:S05]  /*1770*/  IADD3 R3, PT, PT, R0, UR4, RZ ;  /* 0x0000000400037c10 */ /* 0x000fca000fffe0ff */
[----:B0-----:R-:W-:-:S06]  /*1780*/  IMAD.WIDE.U32 R4, R3, 0x4, R4 ;  /* 0x0000000403047825 */ /* 0x001fcc00078e0004 */
[----:B------:R0:W5:Y:S01]  /*1790*/  LDG.E.CONSTANT R4, desc[UR10][R4.64] ;  /* 0x0000000a04047981 */ /* 0x000162000c1e9900 */
[----:B------:R-:W-:-:S07]  /*17a0*/  VIADD R8, R0, 0x100 ;  /* 0x0000010000087836 */ /* 0x000fce0000000000 */
.L_x_418:
[----:B------:R-:W-:Y:S05]  /*17b0*/  BSYNC.RECONVERGENT B1 ;  /* 0x0000000000017941 */ /* 0x000fea0003800200 */
.L_x_417:
[----:B------:R-:W-:Y:S01]  /*17c0*/  ISETP.GE.U32.AND P0, PT, R8, UR9, PT ;  /* 0x0000000908007c0c */ /* 0x000fe2000bf06070 */
[----:B------:R-:W-:-:S12]  /*17d0*/  BSSY.RECONVERGENT B1, `(.L_x_419) ;  /* 0x0000030000017945 */ /* 0x000fd80003800200 */
[----:B------:R-:W-:Y:S05]  /*17e0*/  @P0 BRA `(.L_x_420) ;  /* 0x0000000000b80947 */ /* 0x000fea0003800000 */
[----:B------:R-:W-:Y:S01]  /*17f0*/  LOP3.LUT R2, RZ, R8, RZ, 0x33, !PT ;  /* 0x00000008ff027212 */ /* 0x000fe200078e33ff */
[----:B------:R-:W-:Y:S03]  /*1800*/  BSSY.RECONVERGENT B2, `(.L_x_421) ;  /* 0x0000014000027945 */ /* 0x000fe60003800200 */
[----:B------:R-:W-:-:S04]  /*1810*/  IADD3 R2, PT, PT, R2, UR7, RZ ;  /* 0x0000000702027c10 */ /* 0x000fc8000fffe0ff */
[C---:B------:R-:W-:Y:S02]  /*1820*/  LOP3.LUT R3, R2.reuse, 0x300, RZ, 0xc0, !PT ;  /* 0x0000030002037812 */ /* 0x040fe400078ec0ff */
[----:B0-----:R-:W-:Y:S02]  /*1830*/  IADD3 R5, PT, PT, R2, -UR4, RZ ;  /* 0x8000000402057c10 */ /* 0x001fe4000fffe0ff */
[----:B------:R-:W-:Y:S02]  /*1840*/  ISETP.NE.AND P1, PT, R3, 0x300, PT ;  /* 0x000003000300780c */ /* 0x000fe40003f25270 */
[----:B------:R-:W-:-:S11]  /*1850*/  ISETP.GE.U32.AND P0, PT, R5, 0x300, PT ;  /* 0x000003000500780c */ /* 0x000fd60003f06070 */
[----:B------:R-:W-:Y:S05]  /*1860*/  @!P1 BRA `(.L_x_422) ;  /* 0x0000000000349947 */ /* 0x000fea0003800000 */
[----:B------:R-:W0:Y:S01]  /*1870*/  LDC.64 R6, c[0x0][0x380] ;  /* 0x0000e000ff067b82 */ /* 0x000e220000000a00 */
[----:B------:R-:W-:Y:S02]  /*1880*/  LEA.HI R2, R2, 0x1, RZ, 0x18 ;  /* 0x0000000102027811 */ /* 0x000fe400078fc0ff */
[----:B------:R-:W-:Y:S02]  /*1890*/  IADD3 R5, PT, PT, R8, UR4, RZ ;  /* 0x0000000408057c10 */ /* 0x000fe4000fffe0ff */
[----:B------:R-:W-:-:S04]  /*18a0*/  LOP3.LUT R2, R2, 0x3, RZ, 0xc0, !PT ;  /* 0x0000000302027812 */ /* 0x000fc800078ec0ff */
[----:B------:R-:W-:-:S07]  /*18b0*/  IADD3 R9, PT, PT, -R2, RZ, RZ ;  /* 0x000000ff02097210 */ /* 0x000fce0007ffe1ff */
.L_x_423:
[----:B0-----:R-:W-:-:S06]  /*18c0*/  IMAD.WIDE.U32 R2, R5, 0x4, R6 ;  /* 0x0000000405027825 */ /* 0x001fcc00078e0006 */
[----:B------:R-:W2:Y:S01]  /*18d0*/  LDG.E.CONSTANT R3, desc[UR10][R2.64] ;  /* 0x0000000a02037981 */ /* 0x000ea2000c1e9900 */
[----:B------:R-:W-:Y:S01]  /*18e0*/  VIADD R9, R9, 0x1 ;  /* 0x0000000109097836 */ /* 0x000fe20000000000 */
[----:B------:R-:W-:Y:S02]  /*18f0*/  IADD3 R8, PT, PT, R8, 0x100, RZ ;  /* 0x0000010008087810 */ /* 0x000fe40007ffe0ff */
[----:B------:R-:W-:Y:S02]  /*1900*/  IADD3 R5, PT, PT, R5, 0x100, RZ ;  /* 0x0000010005057810 */ /* 0x000fe40007ffe0ff */
[----:B------:R-:W-:Y:S01]  /*1910*/  ISETP.NE.AND P1, PT, R9, RZ, PT ;  /* 0x000000ff0900720c */ /* 0x000fe20003f25270 */
[----:B--2--5:R-:W-:-:S12]  /*1920*/  FADD R4, |R3|, |R4| ;  /* 0x4000000403047221 */ /* 0x024fd80000000200 */
[----:B------:R-:W-:Y:S05]  /*1930*/  @P1 BRA `(.L_x_423) ;  /* 0xfffffffc00e01947 */ /* 0x000fea000383ffff */
.L_x_422:
[----:B------:R-:W-:Y:S05]  /*1940*/  BSYNC.RECONVERGENT B2 ;  /* 0x0000000000027941 */ /* 0x000fea0003800200 */
.L_x_421:
[----:B------:R-:W-:Y:S05]  /*1950*/  @!P0 BRA `(.L_x_420) ;  /* 0x00000000005c8947 */ /* 0x000fea0003800000 */
[----:B------:R-:W0:Y:S01]  /*1960*/  LDC.64 R2, c[0x0][0x380] ;  /* 0x0000e000ff027b82 */ /* 0x000e220000000a00 */
[C---:B------:R-:W-:Y:S02]  /*1970*/  IADD3 R5, PT, PT, R8.reuse, 0x200, RZ ;  /* 0x0000020008057810 */ /* 0x040fe40007ffe0ff */
[----:B------:R-:W-:-:S07]  /*1980*/  IADD3 R15, PT, PT, R8, UR4, RZ ;  /* 0x00000004080f7c10 */ /* 0x000fce000fffe0ff */
.L_x_424:
[C---:B------:R-:W-:Y:S01]  /*1990*/  VIADD R9, R15.reuse, 0x100 ;  /* 0x000001000f097836 */ /* 0x040fe20000000000 */
[C---:B------:R-:W-:Y:S01]  /*19a0*/  IADD3 R11, PT, PT, R15.reuse, 0x200, RZ ;  /* 0x000002000f0b7810 */ /* 0x040fe20007ffe0ff */
[C---:B0-----:R-:W-:Y:S01]  /*19b0*/  IMAD.WIDE.U32 R6, R15.reuse, 0x4, R2 ;  /* 0x000000040f067825 */ /* 0x041fe200078e0002 */
[----:B------:R-:W-:-:S03]  /*19c0*/  IADD3 R13, PT, PT, R15, 0x300, RZ ;  /* 0x000003000f0d7810 */ /* 0x000fc60007ffe0ff */
[--C-:B------:R-:W-:Y:S02]  /*19d0*/  IMAD.WIDE.U32 R8, R9, 0x4, R2.reuse ;  /* 0x0000000409087825 */ /* 0x100fe400078e0002 */
[----:B------:R-:W2:Y:S02]  /*19e0*/  LDG.E.CONSTANT R7, desc[UR10][R6.64] ;  /* 0x0000000a06077981 */ /* 0x000ea4000c1e9900 */
[--C-:B------:R-:W-:Y:S02]  /*19f0*/  IMAD.WIDE.U32 R10, R11, 0x4, R2.reuse ;  /* 0x000000040b0a7825 */ /* 0x100fe400078e0002 */
[----:B------:R-:W3:Y:S02]  /*1a00*/  LDG.E.CONSTANT R9, desc[UR10][R8.64] ;  /* 0x0000000a08097981 */ /* 0x000ee4000c1e9900 */
[----:B------:R-:W-:Y:S02]  /*1a10*/  IMAD.WIDE.U32 R12, R13, 0x4, R2 ;  /* 0x000000040d0c7825 */ /* 0x000fe400078e0002 */
[----:B------:R-:W4:Y:S04]  /*1a20*/  LDG.E.CONSTANT R11, desc[UR10][R10.64] ;  /* 0x0000000a0a0b7981 */ /* 0x000f28000c1e9900 */
[----:B------:R-:W4:Y:S01]  /*1a30*/  LDG.E.CONSTANT R13, desc[UR10][R12.64] ;  /* 0x0000000a0c0d7981 */ /* 0x000f22000c1e9900 */
[----:B------:R-:W-:Y:S01]  /*1a40*/  IADD3 R14, PT, PT, R5, 0x200, RZ ;  /* 0x00000200050e7810 */ /* 0x000fe20007ffe0ff */
[----:B------:R-:W-:Y:S01]  /*1a50*/  VIADD R15, R15, 0x400 ;  /* 0x000004000f0f7836 */ /* 0x000fe20000000000 */
[----:B------:R-:W-:-:S02]  /*1a60*/  IADD3 R5, PT, PT, R5, 0x400, RZ ;  /* 0x0000040005057810 */ /* 0x000fc40007ffe0ff */
[----:B------:R-:W-:Y:S01]  /*1a70*/  ISETP.GE.AND P0, PT, R14, UR9, PT ;  /* 0x000000090e007c0c */ /* 0x000fe2000bf06270 */
[----:B--2--5:R-:W-:-:S04]  /*1a80*/  FADD R4, |R7|, |R4| ;  /* 0x4000000407047221 */ /* 0x024fc80000000200 */
[----:B---3--:R-:W-:-:S04]  /*1a90*/  FADD R4, R4, |R9| ;  /* 0x4000000904047221 */ /* 0x008fc80000000000 */
[----:B----4-:R-:W-:-:S04]  /*1aa0*/  FADD R4, R4, |R11| ;  /* 0x4000000b04047221 */ /* 0x010fc80000000000 */
[----:B------:R-:W-:Y:S01]  /*1ab0*/  FADD R4, R4, |R13| ;  /* 0x4000000d04047221 */ /* 0x000fe20000000000 */
[----:B------:R-:W-:Y:S06]  /*1ac0*/  @!P0 BRA `(.L_x_424) ;  /* 0xfffffffc00b08947 */ /* 0x000fec000383ffff */
.L_x_420:
[----:B------:R-:W-:Y:S05]  /*1ad0*/  BSYNC.RECONVERGENT B1 ;  /* 0x0000000000017941 */ /* 0x000fea0003800200 */
.L_x_419:
[----:B------:R-:W-:-:S09]  /*1ae0*/  UISETP.GE.U32.AND UP0, UPT, UR9, 0x100, UPT ;  /* 0x000001000900788c */ /* 0x000fd2000bf06070 */
[----:B------:R-:W-:Y:S05]  /*1af0*/  BRA.U !UP0, `(.L_x_425) ;  /* 0x0000000108b87547 */ /* 0x000fea000b800000 */
[----:B------:R-:W1:Y:S01]  /*1b00*/  S2R R6, SR_LANEID ;  /* 0x0000000000067919 */ /* 0x000e620000000000 */
[----:B------:R-:W-:Y:S01]  /*1b10*/  BSSY.RECONVERGENT B1, `(.L_x_426) ;  /* 0x000001b000017945 */ /* 0x000fe20003800200 */
[----:B-----5:R-:W2:Y:S02]  /*1b20*/  SHFL.DOWN PT, R2, R4, 0x1, 0x1f ;  /* 0x08201f0004027f89 */ /* 0x020ea400000e0000 */
[----:B--2---:R-:W-:Y:S01]  /*1b30*/  FADD R2, |R2|, |R4| ;  /* 0x4000000402027221 */ /* 0x004fe20000000200 */
[C---:B-1----:R-:W-:Y:S02]  /*1b40*/  ISETP.GT.AND P0, PT, R6.reuse, 0x1e, PT ;  /* 0x0000001e0600780c */ /* 0x042fe40003f04270 */
[----:B------:R-:W-:Y:S02]  /*1b50*/  ISETP.GT.AND P1, PT, R6, 0xf, PT ;  /* 0x0000000f0600780c */ /* 0x000fe40003f24270 */
[----:B------:R-:W-:Y:S02]  /*1b60*/  FSEL R3, R4, R2, P0 ;  /* 0x0000000204037208 */ /* 0x000fe40000000000 */
[----:B------:R-:W-:-:S03]  /*1b70*/  ISETP.GT.AND P0, PT, R6, 0x1d, PT ;  /* 0x0000001d0600780c */ /* 0x000fc60003f04270 */
[----:B------:R-:W1:Y:S10]  /*1b80*/  SHFL.DOWN PT, R2, R3, 0x2, 0x1f ;  /* 0x08401f0003027f89 */ /* 0x000e7400000e0000 */
[----:B-1----:R-:W-:Y:S01]  /*1b90*/  @!P0 FADD R3, |R3|, |R2| ;  /* 0x4000000203038221 */ /* 0x002fe20000000200 */
[----:B------:R-:W-:-:S04]  /*1ba0*/  ISETP.GT.AND P0, PT, R6, 0x1b, PT ;  /* 0x0000001b0600780c */ /* 0x000fc80003f04270 */
[----:B------:R-:W1:Y:S09]  /*1bb0*/  SHFL.DOWN PT, R2, R3, 0x4, 0x1f ;  /* 0x08801f0003027f89 */ /* 0x000e7200000e0000 */
[----:B-1----:R-:W-:Y:S01]  /*1bc0*/  @!P0 FADD R3, |R3|, |R2| ;  /* 0x4000000203038221 */ /* 0x002fe20000000200 */
[----:B------:R-:W-:-:S04]  /*1bd0*/  ISETP.GT.AND P0, PT, R6, 0x17, PT ;  /* 0x000000170600780c */ /* 0x000fc80003f04270 */
[----:B------:R-:W1:Y:S02]  /*1be0*/  SHFL.DOWN PT, R2, R3, 0x8, 0x1f ;  /* 0x09001f0003027f89 */ /* 0x000e6400000e0000 */
[----:B-1----:R-:W-:-:S05]  /*1bf0*/  FADD R4, |R3|, |R2| ;  /* 0x4000000203047221 */ /* 0x002fca0000000200 */
[----:B------:R-:W-:-:S05]  /*1c00*/  FSEL R2, R3, R4, P0 ;  /* 0x0000000403027208 */ /* 0x000fca0000000000 */
[----:B0-----:R0:W1:Y:S01]  /*1c10*/  SHFL.DOWN PT, R5, R2, 0x10, 0x1f ;  /* 0x0a001f0002057f89 */ /* 0x00106200000e0000 */
        /* <DEDUP_REMOVED lines=10> */
.L_x_427:
[----:B------:R-:W-:Y:S05]  /*1cc0*/  BSYNC.RECONVERGENT B1 ;  /* 0x0000000000017941 */ /* 0x000fea0003800200 */
.L_x_426:
        /* <DEDUP_REMOVED lines=17> */
.L_x_425:
[----:B------:R-:W1:Y:S01]  /*1de0*/  S2R R6, SR_LANEID ;  /* 0x0000000000067919 */ /* 0x000e620000000000 */
[----:B------:R-:W-:Y:S01]  /*1df0*/  LOP3.LUT R2, R0, 0x3e0, RZ, 0xc0, !PT ;  /* 0x000003e000027812 */ /* 0x000fe200078ec0ff */
[----:B------:R-:W-:-:S03]  /*1e00*/  UISETP.GE.U32.AND UP0, UPT, UR9, 0x21, UPT ;  /* 0x000000210900788c */ /* 0x000fc6000bf06070 */
[----:B------:R-:W-:Y:S02]  /*1e10*/  IADD3 R3, PT, PT, R2, 0x20, RZ ;  /* 0x0000002002037810 */ /* 0x000fe40007ffe0ff */
[----:B------:R-:W-:Y:S02]  /*1e20*/  LOP3.LUT R2, RZ, R2, RZ, 0x33, !PT ;  /* 0x00000002ff027212 */ /* 0x000fe400078e33ff */
[----:B------:R-:W-:Y:S02]  /*1e30*/  ISETP.GT.U32.AND P0, PT, R3, UR9, PT ;  /* 0x0000000903007c0c */ /* 0x000fe4000bf04070 */
[----:B------:R-:W-:-:S04]  /*1e40*/  IADD3 R2, PT, PT, R2, UR9, RZ ;  /* 0x0000000902027c10 */ /* 0x000fc8000fffe0ff */
[----:B------:R-:W-:-:S05]  /*1e50*/  SEL R3, R2, 0x1f, P0 ;  /* 0x0000001f02037807 */ /* 0x000fca0000000000 */
[----:B-----5:R-:W2:Y:S01]  /*1e60*/  SHFL.DOWN PT, R2, R4, 0x1, R3 ;  /* 0x0820000004027989 */ /* 0x020ea200000e0003 */
[C---:B-1----:R-:W-:Y:S02]  /*1e70*/  ISETP.GE.AND P0, PT, R6.reuse, R3, PT ;  /* 0x000000030600720c */ /* 0x042fe40003f06270 */
[----:B------:R-:W-:-:S11]  /*1e80*/  IADD3 R8, PT, PT, R6, 0x2, RZ ;  /* 0x0000000206087810 */ /* 0x000fd60007ffe0ff */
[----:B--2---:R-:W-:Y:S01]  /*1e90*/  @!P0 FADD R4, |R2|, |R4| ;  /* 0x4000000402048221 */ /* 0x004fe20000000200 */
[----:B------:R-:W-:Y:S01]  /*1ea0*/  ISETP.GT.AND P0, PT, R8, R3, PT ;  /* 0x000000030800720c */ /* 0x000fe20003f04270 */
[----:B------:R-:W-:-:S03]  /*1eb0*/  VIADD R8, R6, 0x4 ;  /* 0x0000000406087836 */ /* 0x000fc60000000000 */
[----:B------:R-:W1:Y:S09]  /*1ec0*/  SHFL.DOWN PT, R2, R4, 0x2, R3 ;  /* 0x0840000004027989 */ /* 0x000e7200000e0003 */
[----:B-1----:R-:W-:Y:S01]  /*1ed0*/  @!P0 FADD R4, |R4|, |R2| ;  /* 0x4000000204048221 */ /* 0x002fe20000000200 */
[----:B------:R-:W-:-:S02]  /*1ee0*/  ISETP.GT.AND P0, PT, R8, R3, PT ;  /* 0x000000030800720c */ /* 0x000fc40003f04270 */
[----:B------:R-:W-:Y:S02]  /*1ef0*/  IADD3 R8, PT, PT, R6, 0x8, RZ ;  /* 0x0000000806087810 */ /* 0x000fe40007ffe0ff */
[----:B------:R-:W1:Y:S02]  /*1f00*/  SHFL.DOWN PT, R2, R4, 0x4, R3 ;  /* 0x0880000004027989 */ /* 0x000e6400000e0003 */
[----:B------:R-:W-:-:S07]  /*1f10*/  ISETP.GT.AND P1, PT, R8, R3, PT ;  /* 0x000000030800720c */ /* 0x000fce0003f24270 */
[----:B-1----:R-:W-:Y:S01]  /*1f20*/  @!P0 FADD R4, |R4|, |R2| ;  /* 0x4000000204048221 */ /* 0x002fe20000000200 */
[C---:B------:R-:W-:Y:S02]  /*1f30*/  ISETP.NE.AND P0, PT, R6.reuse, RZ, PT ;  /* 0x000000ff0600720c */ /* 0x040fe40003f05270 */
[----:B------:R-:W-:Y:S02]  /*1f40*/  IADD3 R6, PT, PT, R6, 0x10, RZ ;  /* 0x0000001006067810 */ /* 0x000fe40007ffe0ff */
[----:B------:R-:W1:Y:S09]  /*1f50*/  SHFL.DOWN PT, R2, R4, 0x8, R3 ;  /* 0x0900000004027989 */ /* 0x000e7200000e0003 */
[----:B------:R-:W2:Y:S01]  /*1f60*/  @!P0 S2R R7, SR_CgaCtaId ;  /* 0x0000000000078919 */ /* 0x000ea20000008800 */
[----:B0-----:R-:W-:-:S04]  /*1f70*/  @!P0 SHF.R.U32.HI R5, RZ, 0x3, R0 ;  /* 0x00000003ff058819 */ /* 0x001fc80000011600 */
[----:B------:R-:W-:Y:S01]  /*1f80*/  @!P0 LOP3.LUT R5, R5, 0x7c, RZ, 0xc0, !PT ;  /* 0x0000007c05058812 */ /* 0x000fe200078ec0ff */
[----:B-1----:R-:W-:Y:S01]  /*1f90*/  @!P1 FADD R4, |R4|, |R2| ;  /* 0x4000000204049221 */ /* 0x002fe20000000200 */
[----:B------:R-:W-:Y:S02]  /*1fa0*/  ISETP.GT.AND P1, PT, R6, R3, PT ;  /* 0x000000030600720c */ /* 0x000fe40003f24270 */
[----:B------:R-:W-:Y:S02]  /*1fb0*/  @!P0 MOV R6, 0x400 ;  /* 0x0000040000068802 */ /* 0x000fe40000000f00 */
[----:B------:R-:W0:Y:S02]  /*1fc0*/  SHFL.DOWN PT, R2, R4, 0x10, R3 ;  /* 0x0a00000004027989 */ /* 0x000e2400000e0003 */
[----:B--2---:R-:W-:-:S04]  /*1fd0*/  @!P0 LEA R6, R7, R6, 0x18 ;  /* 0x0000000607068211 */ /* 0x004fc800078ec0ff */
[----:B------:R-:W-:-:S03]  /*1fe0*/  @!P0 IADD3 R5, PT, PT, R5, R6, RZ ;  /* 0x0000000605058210 */ /* 0x000fc60007ffe0ff */
[----:B0-----:R-:W-:-:S05]  /*1ff0*/  @!P1 FADD R4, |R4|, |R2| ;  /* 0x4000000204049221 */ /* 0x001fca0000000200 */
[----:B------:R-:W-:-:S05]  /*2000*/  MOV R2, R4 ;  /* 0x0000000400027202 */ /* 0x000fca0000000f00 */
        /* <DEDUP_REMOVED lines=31> */
.L_x_416:
[----:B------:R-:W0:Y:S01]  /*2200*/  S2R R0, SR_TID.X ;  /* 0x0000000000007919 */ /* 0x000e220000002100 */
[----:B------:R-:W1:Y:S02]  /*2210*/  LDCU.64 UR12, c[0x0][0x380] ;  /* 0x00007000ff0c77ac */ /* 0x000e640008000a00 */
[----:B-1----:R-:W-:Y:S02]  /*2220*/  MOV R2, UR12 ;  /* 0x0000000c00027c02 */ /* 0x002fe40008000f00 */
[----:B------:R-:W-:Y:S01]  /*2230*/  MOV R3, UR13 ;  /* 0x0000000d00037c02 */ /* 0x000fe20008000f00 */
[----:B0-----:R-:W-:-:S04]  /*2240*/  VIADD R5, R0, UR4 ;  /* 0x0000000400057c36 */ /* 0x001fc80008000000 */
        /* <DEDUP_REMOVED lines=17> */
[----:B------:R-:W-:Y:S01]  /*2360*/  UISETP.GE.U32.AND UP0, UPT, UR9, UR5, UPT ;  /* 0x000000050900728c */ /* 0x000fe2000bf06070 */
[----:B--2---:R-:W-:-:S04]  /*2370*/  FADD R12, |R21|, |R12| ;  /* 0x4000000c150c7221 */ /* 0x004fc80000000200 */
[----:B---3--:R-:W-:-:S04]  /*2380*/  FADD R13, |R13|, R12 ;  /* 0x0000000c0d0d7221 */ /* 0x008fc80000000200 */
[----:B----4-:R-:W-:-:S04]  /*2390*/  FADD R14, |R14|, R13 ;  /* 0x0000000d0e0e7221 */ /* 0x010fc80000000200 */
[----:B-----5:R-:W-:-:S04]  /*23a0*/  FADD R15, |R15|, R14 ;  /* 0x0000000e0f0f7221 */ /* 0x020fc80000000200 */
        /* <DEDUP_REMOVED lines=17> */
[----:B------:R-:W-:-:S06]  /*24c0*/  UMOV UR4, URZ ;  /* 0x000000ff00047c82 */ /* 0x000fcc0008000000 */
[----:B------:R-:W-:Y:S05]  /*24d0*/  BRA.U UP0, `(.L_x_429) ;  /* 0x0000000100b87547 */ /* 0x000fea000b800000 */
[----:B------:R-:W0:Y:S01]  /*24e0*/  LDC.64 R2, c[0x0][0x380] ;  /* 0x0000e000ff027b82 */ /* 0x000e220000000a00 */
[----:B------:R-:W1:Y:S01]  /*24f0*/  LDCU UR7, c[0x0][0x3a8] ;  /* 0x00007500ff0777ac */ /* 0x000e620008000800 */
[----:B------:R-:W-:Y:S01]  /*2500*/  NOP ;  /* 0x0000000000007918 */ /* 0x000fe20000000000 */
.L_x_430:
[----:B------:R-:W-:-:S05]  /*2510*/  IADD3 R5, PT, PT, R0, UR6, RZ ;  /* 0x0000000600057c10 */ /* 0x000fca000fffe0ff */
        /* <DEDUP_REMOVED lines=17> */
[----:B-1----:R-:W-:-:S04]  /*2630*/  UIADD3 UR8, UPT, UPT, -UR6, UR7, URZ ;  /* 0x0000000706087290 */ /* 0x002fc8000fffe1ff */
        /* <DEDUP_REMOVED lines=19> */
[----:B------:R-:W-:Y:S01]  /*2770*/  VIADD R7, R7, UR5 ;  /* 0x0000000507077c36 */ /* 0x000fe20008000000 */
[----:B------:R-:W-:Y:S02]  /*2780*/  UIADD3 UR4, UPT, UPT, UR4, 0x1, URZ ;  /* 0x0000000104047890 */ /* 0x000fe4000fffe0ff */
[----:B------:R-:W-:Y:S02]  /*2790*/  UISETP.GT.U32.AND UP0, UPT, UR6, UR13, UPT ;  /* 0x0000000d0600728c */ /* 0x000fe4000bf04070 */
[----:B------:R-:W-:-:S07]  /*27a0*/  UIADD3 UR12, UPT, UPT, UR5, UR12, URZ ;  /* 0x0000000c050c7290 */ /* 0x000fce000fffe0ff */
[----:B------:R-:W-:Y:S05]  /*27b0*/  BRA.U !UP0, `(.L_x_430) ;  /* 0xfffffffd08547547 */ /* 0x000fea000b83ffff */
.L_x_429:
[----:B------:R-:W-:-:S09]  /*27c0*/  UISETP.GE.U32.AND UP0, UPT, UR6, UR7, UPT ;  /* 0x000000070600728c */ /* 0x000fd2000bf06070 */
[----:B------:R-:W-:Y:S05]  /*27d0*/  BRA.U UP0, `(.L_x_428) ;  /* 0x0000000100e47547 */ /* 0x000fea000b800000 */
[----:B------:R-:W-:Y:S01]  /*27e0*/  UIADD3 UR6, UPT, UPT, -UR6, UR7, URZ ;  /* 0x0000000706067290 */ /* 0x000fe2000fffe1ff */
[----:B------:R-:W-:Y:S05]  /*27f0*/  BSSY.RECONVERGENT B1, `(.L_x_428) ;  /* 0x0000037000017945 */ /* 0x000fea0003800200 */
[----:B------:R-:W-:-:S13]  /*2800*/  ISETP.GE.AND P0, PT, R0, UR6, PT ;  /* 0x0000000600007c0c */ /* 0x000fda000bf06270 */
[----:B------:R-:W-:Y:S05]  /*2810*/  @P0 BRA `(.L_x_431) ;  /* 0x0000000000d00947 */ /* 0x000fea0003800000 */
[----:B------:R-:W0:Y:S01]  /*2820*/  LDC R8, c[0x0][0x3ac] ;  /* 0x0000eb00ff087b82 */ /* 0x000e220000000800 */
[----:B------:R-:W1:Y:S01]  /*2830*/  LDCU UR5, c[0x0][0x3ac] ;  /* 0x00007580ff0577ac */ /* 0x000e620008000800 */
[----:B------:R-:W-:Y:S01]  /*2840*/  LOP3.LUT R4, RZ, R0, RZ, 0x33, !PT ;  /* 0x00000000ff047212 */ /* 0x000fe200078e33ff */
[----:B------:R-:W-:Y:S01]  /*2850*/  BSSY.RECONVERGENT B2, `(.L_x_432) ;  /* 0x0000019000027945 */ /* 0x000fe20003800200 */
[----:B------:R-:W-:Y:S02]  /*2860*/  USHF.L.U32 UR8, UR15, 0xc, URZ ;  /* 0x0000000c0f087899 */ /* 0x000fe400080006ff */
[----:B------:R-:W-:Y:S01]  /*2870*/  IADD3 R5, PT, PT, R4, UR7, RZ ;  /* 0x0000000704057c10 */ /* 0x000fe2000fffe0ff */
[----:B-1----:R-:W-:-:S04]  /*2880*/  USHF.L.U32 UR5, UR5, 0xc, URZ ;  /* 0x0000000c05057899 */ /* 0x002fc800080006ff */
[----:B------:R-:W-:Y:S01]  /*2890*/  UIADD3 UR5, UPT, UPT, UR5, UR8, URZ ;  /* 0x0000000805057290 */ /* 0x000fe2000fffe0ff */
[----:B0-----:R-:W-:Y:S01]  /*28a0*/  IMAD R4, R8, UR4, RZ ;  /* 0x0000000408047c24 */ /* 0x001fe2000f8e02ff */
[----:B------:R-:W-:-:S04]  /*28b0*/  LOP3.LUT R8, R5, 0x300, RZ, 0xc0, !PT ;  /* 0x0000030005087812 */ /* 0x000fc800078ec0ff */
[----:B------:R-:W-:Y:S02]  /*28c0*/  ISETP.NE.AND P1, PT, R8, 0x300, PT ;  /* 0x000003000800780c */ /* 0x000fe40003f25270 */
[C---:B------:R-:W-:Y:S02]  /*28d0*/  IADD3 R9, PT, PT, R5.reuse, -UR5, RZ ;  /* 0x8000000505097c10 */ /* 0x040fe4000fffe0ff */
[----:B------:R-:W-:Y:S02]  /*28e0*/  MOV R8, R0 ;  /* 0x0000000000087202 */ /* 0x000fe40000000f00 */
[----:B------:R-:W-:Y:S01]  /*28f0*/  LEA.HI R5, R5, 0x1, RZ, 0x18 ;  /* 0x0000000105057811 */ /* 0x000fe200078fc0ff */
[----:B------:R-:W-:-:S05]  /*2900*/  IMAD R4, R4, -0x1000, R9 ;  /* 0xfffff00004047824 */ /* 0x000fca00078e0209 */
[----:B------:R-:W-:Y:S01]  /*2910*/  ISETP.GE.U32.AND P0, PT, R4, 0x300, PT ;  /* 0x000003000400780c */ /* 0x000fe20003f06070 */
[----:B------:R-:W-:-:S12]  /*2920*/  @!P1 BRA `(.L_x_433) ;  /* 0x00000000002c9947 */ /* 0x000fd80003800000 */
[----:B------:R-:W-:Y:S02]  /*2930*/  LOP3.LUT R5, R5, 0x3, RZ, 0xc0, !PT ;  /* 0x0000000305057812 */ /* 0x000fe400078ec0ff */
[----:B------:R-:W-:-:S03]  /*2940*/  MOV R8, R0 ;  /* 0x0000000000087202 */ /* 0x000fc60000000f00 */
[----:B------:R-:W-:-:S07]  /*2950*/  IMAD.MOV R9, RZ, RZ, -R5 ;  /* 0x000000ffff097224 */ /* 0x000fce00078e0a05 */
.L_x_434:
[----:B------:R-:W-:-:S06]  /*2960*/  IMAD.WIDE.U32 R4, R7, 0x4, R2 ;  /* 0x0000000407047825 */ /* 0x000fcc00078e0002 */
[----:B------:R-:W2:Y:S01]  /*2970*/  LDG.E.CONSTANT R5, desc[UR10][R4.64] ;  /* 0x0000000a04057981 */ /* 0x000ea2000c1e9900 */
[----:B------:R-:W-:Y:S02]  /*2980*/  IADD3 R9, PT, PT, R9, 0x1, RZ ;  /* 0x0000000109097810 */ /* 0x000fe40007ffe0ff */
[----:B------:R-:W-:Y:S02]  /*2990*/  IADD3 R8, PT, PT, R8, 0x100, RZ ;  /* 0x0000010008087810 */ /* 0x000fe40007ffe0ff */
[----:B------:R-:W-:Y:S02]  /*29a0*/  ISETP.NE.AND P1, PT, R9, RZ, PT ;  /* 0x000000ff0900720c */ /* 0x000fe40003f25270 */
[----:B------:R-:W-:Y:S01]  /*29b0*/  IADD3 R7, PT, PT, R7, 0x100, RZ ;  /* 0x0000010007077810 */ /* 0x000fe20007ffe0ff */
[----:B--2---:R-:W-:-:S10]  /*29c0*/  FADD R6, |R5|, |R6| ;  /* 0x4000000605067221 */ /* 0x004fd40000000200 */
[----:B------:R-:W-:Y:S05]  /*29d0*/  @P1 BRA `(.L_x_434) ;  /* 0xfffffffc00e01947 */ /* 0x000fea000383ffff */
.L_x_433:
[----:B------:R-:W-:Y:S05]  /*29e0*/  BSYNC.RECONVERGENT B2 ;  /* 0x0000000000027941 */ /* 0x000fea0003800200 */
.L_x_432:
[----:B------:R-:W-:Y:S05]  /*29f0*/  @!P0 BRA `(.L_x_431) ;  /* 0x0000000000588947 */ /* 0x000fea0003800000 */
[C---:B------:R-:W-:Y:S01]  /*2a00*/  IADD3 R7, PT, PT, R8.reuse, 0x200, RZ ;  /* 0x0000020008077810 */ /* 0x040fe20007ffe0ff */
[----:B------:R-:W-:-:S07]  /*2a10*/  VIADD R15, R8, UR12 ;  /* 0x0000000c080f7c36 */ /* 0x000fce0008000000 */
.L_x_435:
[C---:B------:R-:W-:Y:S01]  /*2a20*/  IADD3 R5, PT, PT, R15.reuse, -0x100, RZ ;  /* 0xffffff000f057810 */ /* 0x040fe20007ffe0ff */
[C---:B------:R-:W-:Y:S01]  /*2a30*/  IMAD.WIDE.U32 R8, R15.reuse, 0x4, R2 ;  /* 0x000000040f087825 */ /* 0x040fe200078e0002 */
        /* <DEDUP_REMOVED lines=18> */
.L_x_431:
[----:B------:R-:W-:Y:S05]  /*2b60*/  BSYNC.RECONVERGENT B1 ;  /* 0x0000000000017941 */ /* 0x000fea0003800200 */
.L_x_428:
        /* <DEDUP_REMOVED lines=27> */
.L_x_437:
[----:B------:R-:W-:Y:S05]  /*2d20*/  BSYNC.RECONVERGENT B1 ;  /* 0x0000000000017941 */ /* 0x000fea0003800200 */
.L_x_436:
        /* <DEDUP_REMOVED lines=16> */
.L_x_405:
[----:B------:R-:W-:Y:S05]  /*2e30*/  BSYNC.RECONVERGENT B0 ;  /* 0x0000000000007941 */ /* 0x000fea0003800200 */
.L_x_391:
[----:B------:R-:W3:Y:S02]  /*2e40*/  S2R R0, SR_TID.X ;  /* 0x0000000000007919 */ /* 0x000ee40000002100 */
[----:B---3--:R-:W-:-:S13]  /*2e50*/  ISETP.NE.AND P0, PT, R0, RZ, PT ;  /* 0x000000ff0000720c */ /* 0x008fda0003f05270 */
[----:B------:R-:W-:Y:S05]  /*2e60*/  @P0 EXIT ;  /* 0x000000000000094d */ /* 0x000fea0003800000 */
[----:B------:R-:W3:Y:S02]  /*2e70*/  LDCU.64 UR4, c[0x0][0x388] ;  /* 0x00007100ff0477ac */ /* 0x000ee40008000a00 */
[----:B---3--:R-:W-:-:S06]  /*2e80*/  UIMAD.WIDE.U32 UR4, UR15, 0x4, UR4 ;  /* 0x000000040f0478a5 */ /* 0x008fcc000f8e0004 */
[----:B-1----:R-:W-:Y:S02]  /*2e90*/  MOV R4, UR4 ;  /* 0x0000000400047c02 */ /* 0x002fe40008000f00 */
[----:B--2---:R-:W-:-:S05]  /*2ea0*/  MOV R5, UR5 ;  /* 0x0000000500057c02 */ /* 0x004fca0008000f00 */
[----:B------:R-:W-:Y:S01]  /*2eb0*/  STG.E desc[UR10][R4.64], R2 ;  /* 0x0000000204007986 */ /* 0x000fe2000c10190a */
[----:B------:R-:W-:Y:S05]  /*2ec0*/  EXIT ;  /* 0x000000000000794d */ /* 0x000fea0003800000 */
.L_x_438:
        /* <DEDUP_REMOVED lines=11> */
.L_x_791:


//--------------------- .text._ZN3cub18CUB_300001_SM_10006detail6reduce28DeviceReduceSingleTileKernelINS2_10policy_hubIfj6AbsSumE10Policy1000EPfS8_jS5_ffN4cuda3std3__410__identityEEEvT0_T1_T2_T3_T4_T6_ --------------------------
	.section	.text._ZN3cub18CUB_300001_SM_10006detail6reduce28DeviceReduceSingleTileKernelINS2_10policy_hubIfj6AbsSumE10Policy1000EPfS8_jS5_ffN4cuda3std3__410__identityEEEvT0_T1_T2_T3_T4_T6_,"ax",@progbits
	.align	128
        .global         _ZN3cub18CUB_300001_SM_10006detail6reduce28DeviceReduceSingleTileKernelINS2_10policy_hubIfj6AbsSumE10Policy1000EPfS8_jS5_ffN4cuda3std3__410__identityEEEvT0_T1_T2_T3_T4_T6_
        .type           _ZN3cub18CUB_300001_SM_10006detail6reduce28DeviceReduceSingleTileKernelINS2_10policy_hubIfj6AbsSumE10Policy1000EPfS8_jS5_ffN4cuda3std3__410__identityEEEvT0_T1_T2_T3_T4_T6_,@function
        .size           _ZN3cub18CUB_300001_SM_10006detail6reduce28DeviceReduceSingleTileKernelINS2_10policy_hubIfj6AbsSumE10Policy1000EPfS8_jS5_ffN4cuda3std3__410__identityEEEvT0_T1_T2_T3_T4_T6_,(.L_x_792 - _ZN3cub18CUB_300001_SM_10006detail6reduce28DeviceReduceSingleTileKernelINS2_10policy_hubIfj6AbsSumE10Policy1000EPfS8_jS5_ffN4cuda3std3__410__identityEEEvT0_T1_T2_T3_T4_T6_)
        .other          _ZN3cub18CUB_300001_SM_10006detail6reduce28DeviceReduceSingleTileKernelINS2_10policy_hubIfj6AbsSumE10Policy1000EPfS8_jS5_ffN4cuda3std3__410__identityEEEvT0_T1_T2_T3_T4_T6_,@"STO_CUDA_ENTRY STV_DEFAULT"
_ZN3cub18CUB_300001_SM_10006detail6reduce28DeviceReduceSingleTileKernelINS2_10policy_hubIfj6AbsSumE10Policy1000EPfS8_jS5_ffN4cuda3std3__410__identityEEEvT0_T1_T2_T3_T4_T6_:
.text._ZN3cub18CUB_300001_SM_10006detail6reduce28DeviceReduceSingleTileKernelINS2_10policy_hubIfj6AbsSumE10Policy1000EPfS8_jS5_ffN4cuda3std3__410__identityEEEvT0_T1_T2_T3_T4_T6_:
        /* <DEDUP_REMOVED lines=13> */
.L_x_439:
        /* <DEDUP_REMOVED lines=8> */
[----:B------:R-:W-:Y:S01]  /*0150*/  HFMA2 R2, -RZ, RZ, 0, 0 ;  /* 0x00000000ff027431 */ /* 0x000fe200000001ff */
[----:B0-----:R-:W-:Y:S02]  /*0160*/  ISETP.GE.U32.AND P0, PT, R0, R3, PT ;  /* 0x000000030000720c */ /* 0x001fe40003f06070 */
[----:B------:R-:W-:-:S11]  /*0170*/  MOV R6, R0 ;  /* 0x0000000000067202 */ /* 0x000fd60000000f00 */
[----:B------:R-:W-:Y:S05]  /*0180*/  @P0 BRA `(.L_x_444) ;  /* 0x0000000000100947 */ /* 0x000fea0003800000 */
[----:B------:R-:W0:Y:S02]  /*0190*/  LDC.64 R4, c[0x0][0x380] ;  /* 0x0000e000ff047b82 */ /* 0x000e240000000a00 */
[----:B0-----:R-:W-:-:S05]  /*01a0*/  IMAD.WIDE.U32 R4, R0, 0x4, R4 ;  /* 0x0000000400047825 */ /* 0x001fca00078e0004 */
[----:B------:R0:W5:Y:S01]  /*01b0*/  LDG.E.CONSTANT R2, desc[UR6][R4.64] ;  /* 0x0000000604027981 */ /* 0x000162000c1e9900 */
[----:B------:R-:W-:-:S07]  /*01c0*/  VIADD R6, R0, 0x100 ;  /* 0x0000010000067836 */ /* 0x000fce0000000000 */
.L_x_444:
[----:B------:R-:W-:Y:S05]  /*01d0*/  BSYNC.RECONVERGENT B1 ;  /* 0x0000000000017941 */ /* 0x000fea0003800200 */
.L_x_443:
[----:B------:R-:W-:Y:S01]  /*01e0*/  ISETP.GE.U32.AND P0, PT, R6, R3, PT ;  /* 0x000000030600720c */ /* 0x000fe20003f06070 */
        /* <DEDUP_REMOVED lines=15> */
.L_x_449:
[----:B------:R-:W-:-:S06]  /*02e0*/  IMAD.MOV.U32 R5, RZ, RZ, R9 ;  /* 0x000000ffff057224 */ /* 0x000fcc00078e0009 */
        /* <DEDUP_REMOVED lines=8> */
.L_x_448:
[----:B------:R-:W-:Y:S05]  /*0370*/  BSYNC.RECONVERGENT B2 ;  /* 0x0000000000027941 */ /* 0x000fea0003800200 */
.L_x_447:
        /* <DEDUP_REMOVED lines=8> */
[----:B------:R-:W-:Y:S02]  /*0400*/  PLOP3.LUT P0, PT, PT, PT, PT, 0x8, 0x80 ;  /* 0x000000000080781c */ /* 0x000fe40003f0e170 */
[----:B------:R-:W-:-:S11]  /*0410*/  IADD3 R9, PT, PT, R3, -0xc00, RZ ;  /* 0xfffff40003097810 */ /* 0x000fd60007ffe0ff */
.L_x_452:
        /* <DEDUP_REMOVED lines=16> */
[----:B------:R-:W-:-:S04]  /*0520*/  IADD3 R6, PT, PT, R6, 0x1000, RZ ;  /* 0x0000100006067810 */ /* 0x000fc80007ffe0ff */
[----:B------:R-:W-:Y:S02]  /*0530*/  ISETP.GE.AND P1, PT, R6, R9, PT ;  /* 0x000000090600720c */ /* 0x000fe40003f26270 */
[----:B0-----:R-:W-:-:S04]  /*0540*/  IADD3 R4, P2, PT, R4, 0x4000, RZ ;  /* 0x0000400004047810 */ /* 0x001fc80007f5e0ff */
[----:B------:R-:W-:Y:S01]  /*0550*/  IADD3.X R5, PT, PT, RZ, R5, RZ, P2, !PT ;  /* 0x00000005ff057210 */ /* 0x000fe200017fe4ff */
        /* <DEDUP_REMOVED lines=17> */
.L_x_451:
[----:B------:R-:W-:Y:S05]  /*0670*/  BSYNC.RECONVERGENT B2 ;  /* 0x0000000000027941 */ /* 0x000fea0003800200 */
.L_x_450:
        /* <DEDUP_REMOVED lines=12> */
[----:B------:R-:W-:-:S02]  /*0740*/  PLOP3.LUT P0, PT, PT, PT, PT, 0x8, 0x80 ;  /* 0x000000000080781c */ /* 0x000fc40003f0e170 */
[----:B------:R-:W-:Y:S01]  /*0750*/  IADD3 R6, PT, PT, R6, 0x800, RZ ;  /* 0x0000080006067810 */ /* 0x000fe20007ffe0ff */
[----:B--2--5:R-:W-:-:S04]  /*0760*/  FADD R7, |R2|, |R7| ;  /* 0x4000000702077221 */ /* 0x024fc80000000200 */
[----:B---3--:R-:W-:Y:S01]  /*0770*/  FADD R7, R7, |R8| ;  /* 0x4000000807077221 */ /* 0x008fe20000000000 */
[----:B------:R-:W-:-:S03]  /*0780*/  IADD3 R8, P1, PT, R4, 0x2000, RZ ;  /* 0x0000200004087810 */ /* 0x000fc60007f3e0ff */
[----:B----4-:R-:W-:Y:S01]  /*0790*/  FADD R7, R7, |R10| ;  /* 0x4000000a07077221 */ /* 0x010fe20000000000 */
[----:B------:R-:W-:Y:S02]  /*07a0*/  IADD3.X R9, PT, PT, RZ, R5, RZ, P1, !PT ;  /* 0x00000005ff097210 */ /* 0x000fe40000ffe4ff */
[----:B0-----:R-:W-:Y:S01]  /*07b0*/  MOV R4, R8 ;  /* 0x0000000800047202 */ /* 0x001fe20000000f00 */
[----:B------:R-:W-:Y:S02]  /*07c0*/  FADD R7, R7, |R12| ;  /* 0x4000000c07077221 */ /* 0x000fe40000000000 */
[----:B------:R-:W-:Y:S02]  /*07d0*/  IMAD.MOV.U32 R5, RZ, RZ, R9 ;  /* 0x000000ffff057224 */ /* 0x000fe400078e0009 */
[----:B------:R-:W-:-:S04]  /*07e0*/  FADD R7, R7, |R14| ;  /* 0x4000000e07077221 */ /* 0x000fc80000000000 */
[----:B------:R-:W-:-:S04]  /*07f0*/  FADD R7, R7, |R16| ;  /* 0x4000001007077221 */ /* 0x000fc80000000000 */
[----:B------:R-:W-:-:S04]  /*0800*/  FADD R7, R7, |R18| ;  /* 0x4000001207077221 */ /* 0x000fc80000000000 */
[----:B------:R-:W-:-:S07]  /*0810*/  FADD R2, R7, |R20| ;  /* 0x4000001407027221 */ /* 0x000fce0000000000 */
.L_x_454:
[----:B------:R-:W-:Y:S05]  /*0820*/  BSYNC.RECONVERGENT B2 ;  /* 0x0000000000027941 */ /* 0x000fea0003800200 */
.L_x_453:
[----:B------:R-:W-:-:S13]  /*0830*/  ISETP.LT.OR P0, PT, R6, R3, P0 ;  /* 0x000000030600720c */ /* 0x000fda0000701670 */
[----:B------:R-:W-:Y:S05]  /*0840*/  @!P0 BRA `(.L_x_446) ;  /* 0x0000000000208947 */ /* 0x000fea0003800000 */
        /* <DEDUP_REMOVED lines=8> */
.L_x_446:
[----:B------:R-:W-:Y:S05]  /*08d0*/  BSYNC.RECONVERGENT B1 ;  /* 0x0000000000017941 */ /* 0x000fea0003800200 */
.L_x_445:
[----:B------:R-:W-:Y:S02]  /*08e0*/  ISETP.GE.U32.AND P0, PT, R3, 0x100, PT ;  /* 0x000001000300780c */ /* 0x000fe40003f06070 */
[----:B-----5:R-:W-:-:S11]  /*08f0*/  MOV R7, R2 ;  /* 0x0000000200077202 */ /* 0x020fd60000000f00 */
[----:B------:R-:W-:Y:S05]  /*0900*/  @!P0 BRA `(.L_x_455) ;  /* 0x0000000000b88947 */ /* 0x000fea0003800000 */
[----:B0-----:R-:W0:Y:S01]  /*0910*/  S2R R4, SR_LANEID ;  /* 0x0000000000047919 */ /* 0x001e220000000000 */
        /* <DEDUP_REMOVED lines=27> */
.L_x_457:
[----:B------:R-:W-:Y:S05]  /*0ad0*/  BSYNC.RECONVERGENT B1 ;  /* 0x0000000000017941 */ /* 0x000fea0003800200 */
.L_x_456:
        /* <DEDUP_REMOVED lines=17> */
.L_x_455:
[----:B------:R-:W1:Y:S01]  /*0bf0*/  S2R R9, SR_LANEID ;  /* 0x0000000000097919 */ /* 0x000e620000000000 */
[----:B------:R-:W-:-:S04]  /*0c00*/  LOP3.LUT R2, R0, 0x3e0, RZ, 0xc0, !PT ;  /* 0x000003e000027812 */ /* 0x000fc800078ec0ff */
[----:B0-----:R-:W-:Y:S02]  /*0c10*/  IADD3 R4, PT, PT, R2, 0x20, RZ ;  /* 0x0000002002047810 */ /* 0x001fe40007ffe0ff */
[----:B------:R-:W-:Y:S02]  /*0c20*/  LOP3.LUT R2, RZ, R2, RZ, 0x33, !PT ;  /* 0x00000002ff027212 */ /* 0x000fe400078e33ff */
[----:B------:R-:W-:-:S03]  /*0c30*/  ISETP.GT.U32.AND P0, PT, R4, R3, PT ;  /* 0x000000030400720c */ /* 0x000fc60003f04070 */
[----:B------:R-:W-:-:S05]  /*0c40*/  IMAD.IADD R2, R2, 0x1, R3 ;  /* 0x0000000102027824 */ /* 0x000fca00078e0203 */
        /* <DEDUP_REMOVED lines=27> */
[----:B------:R-:W-:-:S04]  /*0e00*/  ISETP.GE.U32.AND P0, PT, R3, 0x21, PT ;  /* 0x000000210300780c */ /* 0x000fc80003f06070 */
        /* <DEDUP_REMOVED lines=31> */
.L_x_442:
[----:B------:R-:W0:Y:S01]  /*1000*/  S2R R0, SR_TID.X ;  /* 0x0000000000007919 */ /* 0x000e220000002100 */
[----:B------:R-:W1:Y:S02]  /*1010*/  LDCU.64 UR4, c[0x0][0x380] ;  /* 0x00007000ff0477ac */ /* 0x000e640008000a00 */
[----:B-1----:R-:W-:Y:S01]  /*1020*/  MOV R21, UR5 ;  /* 0x0000000500157c02 */ /* 0x002fe20008000f00 */
[----:B------:R-:W-:Y:S01]  /*1030*/  IMAD.U32 R20, RZ, RZ, UR4 ;  /* 0x00000004ff147e24 */ /* 0x000fe2000f8e00ff */
[----:B0-----:R-:W-:-:S05]  /*1040*/  SHF.L.U32 R2, R0, 0x2, RZ ;  /* 0x0000000200027819 */ /* 0x001fca00000006ff */
[----:B------:R-:W-:-:S05]  /*1050*/  IMAD.WIDE.U32 R22, R2, 0x4, R20 ;  /* 0x0000000402167825 */ /* 0x000fca00078e0014 */
[----:B------:R-:W2:Y:S04]  /*1060*/  LDG.E.128.CONSTANT R4, desc[UR6][R22.64] ;  /* 0x0000000616047981 */ /* 0x000ea8000c1e9d00 */
[----:B------:R-:W3:Y:S04]  /*1070*/  LDG.E.128.CONSTANT R8, desc[UR6][R22.64+0x1000] ;  /* 0x0010000616087981 */ /* 0x000ee8000c1e9d00 */
[----:B------:R-:W4:Y:S04]  /*1080*/  LDG.E.128.CONSTANT R12, desc[UR6][R22.64+0x2000] ;  /* 0x00200006160c7981 */ /* 0x000f28000c1e9d00 */
[----:B------:R0:W5:Y:S01]  /*1090*/  LDG.E.128.CONSTANT R16, desc[UR6][R22.64+0x3000] ;  /* 0x0030000616107981 */ /* 0x000162000c1e9d00 */
[----:B------:R-:W-:Y:S01]  /*10a0*/  UMOV UR4, 0x1000 ;  /* 0x0000100000047882 */ /* 0x000fe20000000000 */
[----:B0-----:R-:W-:-:S04]  /*10b0*/  IADD3 R22, PT, PT, R3, -0x1000, RZ ;  /* 0xfffff00003167810 */ /* 0x001fc80007ffe0ff */
[----:B------:R-:W-:Y:S01]  /*10c0*/  ISETP.GE.U32.AND P0, PT, R22, 0x1000, PT ;  /* 0x000010001600780c */ /* 0x000fe20003f06070 */
        /* <DEDUP_REMOVED lines=17> */
[----:B------:R-:W-:-:S07]  /*11e0*/  UMOV UR4, 0x1000 ;  /* 0x0000100000047882 */ /* 0x000fce0000000000 */
[----:B------:R-:W1:Y:S02]  /*11f0*/  LDC.64 R20, c[0x0][0x380] ;  /* 0x0000e000ff147b82 */ /* 0x000e640000000a00 */
.L_x_461:
[----:B------:R-:W-:-:S05]  /*1200*/  IADD3 R25, PT, PT, R2, UR4, RZ ;  /* 0x0000000402197c10 */ /* 0x000fca000fffe0ff */
[----:B-1----:R-:W-:-:S05]  /*1210*/  IMAD.WIDE.U32 R24, R25, 0x4, R20 ;  /* 0x0000000419187825 */ /* 0x002fca00078e0014 */
[----:B------:R-:W2:Y:S04]  /*1220*/  LDG.E.128.CONSTANT R4, desc[UR6][R24.64] ;  /* 0x0000000618047981 */ /* 0x000ea8000c1e9d00 */
[----:B------:R-:W3:Y:S04]  /*1230*/  LDG.E.128.CONSTANT R8, desc[UR6][R24.64+0x1000] ;  /* 0x0010000618087981 */ /* 0x000ee8000c1e9d00 */
[----:B------:R-:W4:Y:S04]  /*1240*/  LDG.E.128.CONSTANT R12, desc[UR6][R24.64+0x2000] ;  /* 0x00200006180c7981 */ /* 0x000f28000c1e9d00 */
[----:B------:R-:W5:Y:S01]  /*1250*/  LDG.E.128.CONSTANT R16, desc[UR6][R24.64+0x3000] ;  /* 0x0030000618107981 */ /* 0x000f62000c1e9d00 */
[----:B--2---:R-:W-:Y:S01]  /*1260*/  FADD R23, |R4|, |R23| ;  /* 0x4000001704177221 */ /* 0x004fe20000000200 */
[----:B0-----:R-:W-:-:S03]  /*1270*/  VIADD R4, R3, -UR4 ;  /* 0x8000000403047c36 */ /* 0x001fc60008000000 */
[----:B------:R-:W-:Y:S02]  /*1280*/  FADD R23, |R5|, R23 ;  /* 0x0000001705177221 */ /* 0x000fe40000000200 */
[----:B------:R-:W-:Y:S02]  /*1290*/  ISETP.GE.U32.AND P0, PT, R4, 0x1000, PT ;  /* 0x000010000400780c */ /* 0x000fe40003f06070 */
        /* <DEDUP_REMOVED lines=15> */
[----:B------:R-:W-:-:S06]  /*1390*/  UIADD3 UR4, UPT, UPT, UR4, 0x1000, URZ ;  /* 0x0000100004047890 */ /* 0x000fcc000fffe0ff */
[----:B------:R-:W-:-:S13]  /*13a0*/  ISETP.LT.U32.AND P0, PT, R22, UR4, PT ;  /* 0x0000000416007c0c */ /* 0x000fda000bf01070 */
[----:B------:R-:W-:Y:S05]  /*13b0*/  @!P0 BRA `(.L_x_461) ;  /* 0xfffffffc00908947 */ /* 0x000fea000383ffff */
.L_x_459:
[----:B------:R-:W-:-:S13]  /*13c0*/  ISETP.LE.U32.AND P0, PT, R3, UR4, PT ;  /* 0x0000000403007c0c */ /* 0x000fda000bf03070 */
[----:B------:R-:W-:Y:S05]  /*13d0*/  @P0 BRA `(.L_x_460) ;  /* 0x0000000000c80947 */ /* 0x000fea0003800000 */
[----:B------:R-:W-:Y:S01]  /*13e0*/  IADD3 R5, PT, PT, R3, -UR4, RZ ;  /* 0x8000000403057c10 */ /* 0x000fe2000fffe0ff */
[----:B------:R-:W-:Y:S03]  /*13f0*/  BSSY.RECONVERGENT B1, `(.L_x_460) ;  /* 0x0000030000017945 */ /* 0x000fe60003800200 */
[----:B------:R-:W-:-:S13]  /*1400*/  ISETP.GE.AND P0, PT, R0, R5, PT ;  /* 0x000000050000720c */ /* 0x000fda0003f06270 */
[----:B------:R-:W-:Y:S05]  /*1410*/  @P0 BRA `(.L_x_462) ;  /* 0x0000000000b40947 */ /* 0x000fea0003800000 */
[-C--:B------:R-:W-:Y:S01]  /*1420*/  LOP3.LUT R2, RZ, R0.reuse, RZ, 0x33, !PT ;  /* 0x00000000ff027212 */ /* 0x080fe200078e33ff */
[----:B------:R-:W-:Y:S01]  /*1430*/  BSSY.RECONVERGENT B2, `(.L_x_463) ;  /* 0x0000014000027945 */ /* 0x000fe20003800200 */
[----:B------:R-:W-:Y:S02]  /*1440*/  MOV R4, R0 ;  /* 0x0000000000047202 */ /* 0x000fe40000000f00 */
[----:B------:R-:W-:-:S04]  /*1450*/  IADD3 R2, PT, PT, R3, -UR4, R2 ;  /* 0x8000000403027c10 */ /* 0x000fc8000fffe002 */
[C---:B------:R-:W-:Y:S02]  /*1460*/  LOP3.LUT R3, R2.reuse, 0x300, RZ, 0xc0, !PT ;  /* 0x0000030002037812 */ /* 0x040fe400078ec0ff */
[----:B------:R-:W-:Y:S02]  /*1470*/  ISETP.GE.U32.AND P1, PT, R2, 0x300, PT ;  /* 0x000003000200780c */ /* 0x000fe40003f26070 */
[----:B------:R-:W-:-:S13]  /*1480*/  ISETP.NE.AND P0, PT, R3, 0x300, PT ;  /* 0x000003000300780c */ /* 0x000fda0003f05270 */
[----:B------:R-:W-:Y:S05]  /*1490*/  @!P0 BRA `(.L_x_464) ;  /* 0x0000000000348947 */ /* 0x000fea0003800000 */
[----:B------:R-:W-:Y:S01]  /*14a0*/  LEA.HI R2, R2, 0x1, RZ, 0x18 ;  /* 0x0000000102027811 */ /* 0x000fe200078fc0ff */
[----:B------:R-:W-:Y:S01]  /*14b0*/  IMAD.MOV.U32 R4, RZ, RZ, R0 ;  /* 0x000000ffff047224 */ /* 0x000fe200078e0000 */
[----:B------:R-:W-:Y:S02]  /*14c0*/  IADD3 R7, PT, PT, R0, UR4, RZ ;  /* 0x0000000400077c10 */ /* 0x000fe4000fffe0ff */
[----:B------:R-:W-:-:S04]  /*14d0*/  LOP3.LUT R2, R2, 0x3, RZ, 0xc0, !PT ;  /* 0x0000000302027812 */ /* 0x000fc800078ec0ff */
[----:B------:R-:W-:-:S07]  /*14e0*/  IADD3 R6, PT, PT, -R2, RZ, RZ ;  /* 0x000000ff02067210 */ /* 0x000fce0007ffe1ff */
.L_x_465:
[----:B------:R-:W-:-:S06]  /*14f0*/  IMAD.WIDE.U32 R2, R7, 0x4, R20 ;  /* 0x0000000407027825 */ /* 0x000fcc00078e0014 */
[----:B------:R-:W2:Y:S01]  /*1500*/  LDG.E.CONSTANT R2, desc[UR6][R2.64] ;  /* 0x0000000602027981 */ /* 0x000ea2000c1e9900 */
[----:B------:R-:W-:Y:S01]  /*1510*/  IADD3 R6, PT, PT, R6, 0x1, RZ ;  /* 0x0000000106067810 */ /* 0x000fe20007ffe0ff */
[----:B------:R-:W-:Y:S01]  /*1520*/  VIADD R7, R7, 0x100 ;  /* 0x0000010007077836 */ /* 0x000fe20000000000 */
[----:B------:R-:W-:Y:S02]  /*1530*/  IADD3 R4, PT, PT, R4, 0x100, RZ ;  /* 0x0000010004047810 */ /* 0x000fe40007ffe0ff */
[----:B------:R-:W-:Y:S01]  /*1540*/  ISETP.NE.AND P0, PT, R6, RZ, PT ;  /* 0x000000ff0600720c */ /* 0x000fe20003f05270 */
[----:B--2---:R-:W-:-:S12]  /*1550*/  FADD R23, |R2|, |R23| ;  /* 0x4000001702177221 */ /* 0x004fd80000000200 */
[----:B------:R-:W-:Y:S05]  /*1560*/  @P0 BRA `(.L_x_465) ;  /* 0xfffffffc00e00947 */ /* 0x000fea000383ffff */
.L_x_464:
[----:B------:R-:W-:Y:S05]  /*1570*/  BSYNC.RECONVERGENT B2 ;  /* 0x0000000000027941 */ /* 0x000fea0003800200 */
.L_x_463:
[----:B------:R-:W-:Y:S05]  /*1580*/  @!P1 BRA `(.L_x_462) ;  /* 0x0000000000589947 */ /* 0x000fea0003800000 */
[C---:B------:R-:W-:Y:S02]  /*1590*/  IADD3 R12, PT, PT, R4.reuse, 0x200, RZ ;  /* 0x00000200040c7810 */ /* 0x040fe40007ffe0ff */
[----:B------:R-:W-:-:S07]  /*15a0*/  IADD3 R13, PT, PT, R4, UR4, RZ ;  /* 0x00000004040d7c10 */ /* 0x000fce000fffe0ff */
.L_x_466:
[C---:B------:R-:W-:Y:S01]  /*15b0*/  IADD3 R7, PT, PT, R13.reuse, 0x100, RZ ;  /* 0x000001000d077810 */ /* 0x040fe20007ffe0ff */
[C---:B------:R-:W-:Y:S01]  /*15c0*/  IMAD.WIDE.U32 R2, R13.reuse, 0x4, R20 ;  /* 0x000000040d027825 */ /* 0x040fe200078e0014 */
[----:B------:R-:W-:-:S03]  /*15d0*/  IADD3 R11, PT, PT, R13, 0x300, RZ ;  /* 0x000003000d0b7810 */ /* 0x000fc60007ffe0ff */
[----:B------:R-:W-:Y:S02]  /*15e0*/  VIADD R9, R13, 0x200 ;  /* 0x000002000d097836 */ /* 0x000fe40000000000 */
[--C-:B------:R-:W-:Y:S01]  /*15f0*/  IMAD.WIDE.U32 R6, R7, 0x4, R20.reuse ;  /* 0x0000000407067825 */ /* 0x100fe200078e0014 */
[----:B------:R-:W2:Y:S03]  /*1600*/  LDG.E.CONSTANT R2, desc[UR6][R2.64] ;  /* 0x0000000602027981 */ /* 0x000ea6000c1e9900 */
[--C-:B------:R-:W-:Y:S02]  /*1610*/  IMAD.WIDE.U32 R8, R9, 0x4, R20.reuse ;  /* 0x0000000409087825 */ /* 0x100fe400078e0014 */
[----:B------:R-:W3:Y:S02]  /*1620*/  LDG.E.CONSTANT R6, desc[UR6][R6.64] ;  /* 0x0000000606067981 */ /* 0x000ee4000c1e9900 */
[----:B------:R-:W-:-:S02]  /*1630*/  IMAD.WIDE.U32 R10, R11, 0x4, R20 ;  /* 0x000000040b0a7825 */ /* 0x000fc400078e0014 */
[----:B------:R-:W4:Y:S04]  /*1640*/  LDG.E.CONSTANT R8, desc[UR6][R8.64] ;  /* 0x0000000608087981 */ /* 0x000f28000c1e9900 */
[----:B------:R-:W5:Y:S01]  /*1650*/  LDG.E.CONSTANT R10, desc[UR6][R10.64] ;  /* 0x000000060a0a7981 */ /* 0x000f62000c1e9900 */
[C---:B------:R-:W-:Y:S01]  /*1660*/  IADD3 R4, PT, PT, R12.reuse, 0x200, RZ ;  /* 0x000002000c047810 */ /* 0x040fe20007ffe0ff */
[----:B------:R-:W-:Y:S01]  /*1670*/  VIADD R13, R13, 0x400 ;  /* 0x000004000d0d7836 */ /* 0x000fe20000000000 */
[----:B------:R-:W-:Y:S02]  /*1680*/  IADD3 R12, PT, PT, R12, 0x400, RZ ;  /* 0x000004000c0c7810 */ /* 0x000fe40007ffe0ff */
[----:B------:R-:W-:Y:S01]  /*1690*/  ISETP.GE.AND P0, PT, R4, R5, PT ;  /* 0x000000050400720c */ /* 0x000fe20003f06270 */
[----:B--2---:R-:W-:-:S04]  /*16a0*/  FADD R23, |R2|, |R23| ;  /* 0x4000001702177221 */ /* 0x004fc80000000200 */
[----:B---3--:R-:W-:-:S04]  /*16b0*/  FADD R23, R23, |R6| ;  /* 0x4000000617177221 */ /* 0x008fc80000000000 */
[----:B----4-:R-:W-:-:S04]  /*16c0*/  FADD R23, R23, |R8| ;  /* 0x4000000817177221 */ /* 0x010fc80000000000 */
[----:B-----5:R-:W-:Y:S01]  /*16d0*/  FADD R23, R23, |R10| ;  /* 0x4000000a17177221 */ /* 0x020fe20000000000 */
[----:B------:R-:W-:Y:S06]  /*16e0*/  @!P0 BRA `(.L_x_466) ;  /* 0xfffffffc00b08947 */ /* 0x000fec000383ffff */
.L_x_462:
[----:B------:R-:W-:Y:S05]  /*16f0*/  BSYNC.RECONVERGENT B1 ;  /* 0x0000000000017941 */ /* 0x000fea0003800200 */
.L_x_460:
        /* <DEDUP_REMOVED lines=27> */
.L_x_468:
[----:B------:R-:W-:Y:S05]  /*18b0*/  BSYNC.RECONVERGENT B1 ;  /* 0x0000000000017941 */ /* 0x000fea0003800200 */
.L_x_467:
        /* <DEDUP_REMOVED lines=17> */
.L_x_441:
        /* <DEDUP_REMOVED lines=12> */
.L_x_471:
[----:B------:R-:W-:Y:S05]  /*1a90*/  BSYNC.RECONVERGENT B1 ;  /* 0x0000000000017941 */ /* 0x000fea0003800200 */
.L_x_470:
        /* <DEDUP_REMOVED lines=16> */
.L_x_476:
        /* <DEDUP_REMOVED lines=9> */
.L_x_475:
[----:B------:R-:W-:Y:S05]  /*1c30*/  BSYNC.RECONVERGENT B2 ;  /* 0x0000000000027941 */ /* 0x000fea0003800200 */
.L_x_474:
        /* <DEDUP_REMOVED lines=10> */
.L_x_479:
        /* <DEDUP_REMOVED lines=37> */
.L_x_478:
[----:B------:R-:W-:Y:S05]  /*1f30*/  BSYNC.RECONVERGENT B2 ;  /* 0x0000000000027941 */ /* 0x000fea0003800200 */
.L_x_477:
        /* <DEDUP_REMOVED lines=26> */
.L_x_481:
[----:B------:R-:W-:Y:S05]  /*20e0*/  BSYNC.RECONVERGENT B2 ;  /* 0x0000000000027941 */ /* 0x000fea0003800200 */
.L_x_480:
        /* <DEDUP_REMOVED lines=10> */
.L_x_473:
[----:B------:R-:W-:Y:S05]  /*2190*/  BSYNC.RECONVERGENT B1 ;  /* 0x0000000000017941 */ /* 0x000fea0003800200 */
.L_x_472:
[----:B------:R-:W-:Y:S02]  /*21a0*/  ISETP.GE.U32.AND P0, PT, R3, 0x100, PT ;  /* 0x000001000300780c */ /* 0x000fe40003f06070 */
[----:B0----5:R-:W-:-:S11]  /*21b0*/  MOV R5, R2 ;  /* 0x0000000200057202 */ /* 0x021fd60000000f00 */
[----:B------:R-:W-:Y:S05]  /*21c0*/  @!P0 BRA `(.L_x_482) ;  /* 0x0000000000b88947 */ /* 0x000fea0003800000 */
        /* <DEDUP_REMOVED lines=28> */
.L_x_484:
[----:B------:R-:W-:Y:S05]  /*2390*/  BSYNC.RECONVERGENT B1 ;  /* 0x0000000000017941 */ /* 0x000fea0003800200 */
.L_x_483:
        /* <DEDUP_REMOVED lines=17> */
.L_x_482:
[----:B------:R-:W0:Y:S01]  /*24b0*/  S2R R4, SR_LANEID ;  /* 0x0000000000047919 */ /* 0x000e220000000000 */
[----:B------:R-:W-:-:S04]  /*24c0*/  LOP3.LUT R2, R0, 0x3e0, RZ, 0xc0, !PT ;  /* 0x000003e000027812 */ /* 0x000fc800078ec0ff */
[----:B------:R-:W-:Y:S02]  /*24d0*/  IADD3 R6, PT, PT, R2, 0x20, RZ ;  /* 0x0000002002067810 */ /* 0x000fe40007ffe0ff */
[----:B------:R-:W-:Y:S02]  /*24e0*/  LOP3.LUT R2, RZ, R2, RZ, 0x33, !PT ;  /* 0x00000002ff027212 */ /* 0x000fe400078e33ff */
[----:B------:R-:W-:-:S03]  /*24f0*/  ISETP.GT.U32.AND P0, PT, R6, R3, PT ;  /* 0x000000030600720c */ /* 0x000fc60003f04070 */
[----:B------:R-:W-:-:S05]  /*2500*/  IMAD.IADD R2, R2, 0x1, R3 ;  /* 0x0000000102027824 */ /* 0x000fca00078e0203 */
        /* <DEDUP_REMOVED lines=12> */
[C---:B------:R-:W-:Y:S02]  /*25d0*/  IADD3 R7, PT, PT, R4.reuse, 0x8, RZ ;  /* 0x0000000804077810 */ /* 0x040fe40007ffe0ff */
[----:B------:R-:W1:Y:S09]  /*25e0*/  SHFL.DOWN PT, R2, R5, 0x4, R6 ;  /* 0x0880000005027989 */ /* 0x000e7200000e0006 */
[----:B-1----:R-:W-:Y:S01]  /*25f0*/  @!P0 FADD R5, |R5|, |R2| ;  /* 0x4000000205058221 */ /* 0x002fe20000000200 */
[----:B------:R-:W-:Y:S01]  /*2600*/  ISETP.GT.AND P0, PT, R7, R6, PT ;  /* 0x000000060700720c */ /* 0x000fe20003f04270 */
[----:B------:R-:W-:Y:S01]  /*2610*/  VIADD R7, R4, 0x10 ;  /* 0x0000001004077836 */ /* 0x000fe20000000000 */
[----:B------:R-:W-:-:S02]  /*2620*/  @!P1 SHF.R.U32.HI R4, RZ, 0x3, R0 ;  /* 0x00000003ff049819 */ /* 0x000fc40000011600 */
[----:B------:R-:W1:Y:S02]  /*2630*/  SHFL.DOWN PT, R2, R5, 0x8, R6 ;  /* 0x0900000005027989 */ /* 0x000e6400000e0006 */
[----:B------:R-:W-:-:S07]  /*2640*/  @!P1 LOP3.LUT R4, R4, 0x7c, RZ, 0xc0, !PT ;  /* 0x0000007c04049812 */ /* 0x000fce00078ec0ff */
[----:B-1----:R-:W-:Y:S01]  /*2650*/  @!P0 FADD R5, |R5|, |R2| ;  /* 0x4000000205058221 */ /* 0x002fe20000000200 */
[----:B------:R-:W-:Y:S02]  /*2660*/  ISETP.GT.AND P0, PT, R7, R6, PT ;  /* 0x000000060700720c */ /* 0x000fe40003f04270 */
[----:B------:R-:W-:Y:S02]  /*2670*/  @!P1 MOV R7, 0x400 ;  /* 0x0000040000079802 */ /* 0x000fe40000000f00 */
[----:B------:R-:W1:Y:S02]  /*2680*/  SHFL.DOWN PT, R2, R5, 0x10, R6 ;  /* 0x0a00000005027989 */ /* 0x000e6400000e0006 */
[----:B0-----:R-:W-:-:S04]  /*2690*/  @!P1 LEA R7, R8, R7, 0x18 ;  /* 0x0000000708079211 */ /* 0x001fc800078ec0ff */
[----:B------:R-:W-:-:S03]  /*26a0*/  @!P1 IADD3 R7, PT, PT, R4, R7, RZ ;  /* 0x0000000704079210 */ /* 0x000fc60007ffe0ff */
[----:B-1----:R-:W-:Y:S01]  /*26b0*/  @!P0 FADD R5, |R5|, |R2| ;  /* 0x4000000205058221 */ /* 0x002fe20000000200 */
[----:B------:R-:W-:-:S04]  /*26c0*/  ISETP.GE.U32.AND P0, PT, R3, 0x21, PT ;  /* 0x000000210300780c */ /* 0x000fc80003f06070 */
[----:B------:R-:W-:Y:S02]  /*26d0*/  ISETP.NE.OR P0, PT, R0, RZ, !P0 ;  /* 0x000000ff0000720c */ /* 0x000fe40004705670 */
[----:B------:R-:W-:-:S05]  /*26e0*/  MOV R2, R5 ;  /* 0x0000000500027202 */ /* 0x000fca0000000f00 */
[----:B------:R0:W-:Y:S01]  /*26f0*/  @!P1 STS [R7+0x8], R2 ;  /* 0x0000080207009388 */ /* 0x0001e20000000800 */
[----:B------:R-:W-:Y:S06]  /*2700*/  BAR.SYNC.DEFER_BLOCKING 0x0 ;  /* 0x0000000000007b1d */ /* 0x000fec0000010000 */
[----:B------:R-:W-:Y:S05]  /*2710*/  @P0 BRA `(.L_x_458) ;  /* 0x0000000c003c0947 */ /* 0x000fea0003800000 */
[----:B------:R-:W1:Y:S01]  /*2720*/  S2UR UR5, SR_CgaCtaId ;  /* 0x00000000000579c3 */ /* 0x000e620000008800 */
[----:B------:R-:W-:Y:S01]  /*2730*/  UMOV UR4, 0x400 ;  /* 0x0000040000047882 */ /* 0x000fe20000000000 */
[----:B------:R-:W-:Y:S01]  /*2740*/  ISETP.GE.U32.AND P0, PT, R3, 0x41, PT ;  /* 0x000000410300780c */ /* 0x000fe20003f06070 */
[----:B-1----:R-:W-:-:S09]  /*2750*/  ULEA UR4, UR5, UR4, 0x18 ;  /* 0x0000000405047291 */ /* 0x002fd2000f8ec0ff */
[----:B------:R-:W0:Y:S02]  /*2760*/  LDS R5, [UR4+0xc] ;  /* 0x00000c04ff057984 */ /* 0x000e240008000800 */
        /* <DEDUP_REMOVED lines=21> */
.L_x_469:
[----:B------:R-:W0:Y:S01]  /*28c0*/  S2R R9, SR_TID.X ;  /* 0x0000000000097919 */ /* 0x000e220000002100 */
[----:B------:R-:W1:Y:S02]  /*28d0*/  LDCU.64 UR4, c[0x0][0x380] ;  /* 0x00007000ff0477ac */ /* 0x000e640008000a00 */
[----:B-1----:R-:W-:Y:S01]  /*28e0*/  MOV R6, UR4 ;  /* 0x0000000400067c02 */ /* 0x002fe20008000f00 */
[----:B------:R-:W-:-:S04]  /*28f0*/  IMAD.U32 R7, RZ, RZ, UR5 ;  /* 0x00000005ff077e24 */ /* 0x000fc8000f8e00ff */
        /* <DEDUP_REMOVED lines=29> */
[----:B------:R-:W-:-:S03]  /*2ad0*/  IADD3 R0, PT, PT, R3, -0x1000, RZ ;  /* 0xfffff00003007810 */ /* 0x000fc60007ffe0ff */
[----:B------:R-:W-:Y:S01]  /*2ae0*/  FADD R11, |R2|, R11 ;  /* 0x0000000b020b7221 */ /* 0x000fe20000000200 */
[----:B------:R-:W-:-:S03]  /*2af0*/  ISETP.GE.U32.AND P0, PT, R0, 0x1000, PT ;  /* 0x000010000000780c */ /* 0x000fc60003f06070 */
[----:B------:R-:W-:Y:S01]  /*2b00*/  FADD R11, |R8|, R11 ;  /* 0x0000000b080b7221 */ /* 0x000fe20000000200 */
[----:B------:R-:W-:-:S03]  /*2b10*/  HFMA2 R8, -RZ, RZ, 0, 0.00048828125 ;  /* 0x00001000ff087431 */ /* 0x000fc600000001ff */
[----:B------:R-:W-:-:S06]  /*2b20*/  FADD R10, |R10|, R11 ;  /* 0x0000000b0a0a7221 */ /* 0x000fcc0000000200 */
[----:B------:R-:W-:Y:S05]  /*2b30*/  @!P0 BRA `(.L_x_485) ;  /* 0x0000000000b48947 */ /* 0x000fea0003800000 */
[----:B------:R-:W0:Y:S01]  /*2b40*/  LDC R11, c[0x0][0x390] ;  /* 0x0000e400ff0b7b82 */ /* 0x000e220000000800 */
[----:B------:R-:W-:-:S07]  /*2b50*/  MOV R8, 0x1000 ;  /* 0x0000100000087802 */ /* 0x000fce0000000f00 */
[----:B------:R-:W1:Y:S02]  /*2b60*/  LDC.64 R6, c[0x0][0x380] ;  /* 0x0000e000ff067b82 */ /* 0x000e640000000a00 */
.L_x_487:
[----:B------:R-:W-:Y:S01]  /*2b70*/  IADD3 R13, PT, PT, R9, R8, RZ ;  /* 0x00000008090d7210 */ /* 0x000fe20007ffe0ff */
[----:B------:R-:W-:-:S04]  /*2b80*/  IMAD.WIDE.U32 R2, R8, 0x4, R4 ;  /* 0x0000000408027825 */ /* 0x000fc800078e0004 */
[----:B-1----:R-:W-:Y:S01]  /*2b90*/  IMAD.WIDE.U32 R12, R13, 0x4, R6 ;  /* 0x000000040d0c7825 */ /* 0x002fe200078e0006 */
        /* <DEDUP_REMOVED lines=16> */
[----:B0-----:R-:W-:-:S05]  /*2ca0*/  IMAD.MOV.U32 R3, RZ, RZ, R11 ;  /* 0x000000ffff037224 */ /* 0x001fca00078e000b */
[----:B------:R-:W-:-:S04]  /*2cb0*/  IADD3 R2, PT, PT, -R8, R3, RZ ;  /* 0x0000000308027210 */ /* 0x000fc80007ffe1ff */
[----:B------:R-:W-:Y:S01]  /*2cc0*/  ISETP.GE.U32.AND P0, PT, R2, 0x1000, PT ;  /* 0x000010000200780c */ /* 0x000fe20003f06070 */
[----:B---3--:R-:W-:-:S04]  /*2cd0*/  FADD R10, |R27|, |R10| ;  /* 0x4000000a1b0a7221 */ /* 0x008fc80000000200 */
[----:B--2---:R-:W-:-:S04]  /*2ce0*/  FADD R25, |R25|, R10 ;  /* 0x0000000a19197221 */ /* 0x004fc80000000200 */
        /* <DEDUP_REMOVED lines=16> */
[----:B------:R-:W-:-:S13]  /*2df0*/  ISETP.GT.U32.AND P0, PT, R8, R0, PT ;  /* 0x000000000800720c */ /* 0x000fda0003f04070 */
[----:B------:R-:W-:Y:S05]  /*2e00*/  @!P0 BRA `(.L_x_487) ;  /* 0xfffffffc00588947 */ /* 0x000fea000383ffff */
.L_x_485:
[----:B------:R-:W-:-:S13]  /*2e10*/  ISETP.GE.U32.AND P0, PT, R8, R3, PT ;  /* 0x000000030800720c */ /* 0x000fda0003f06070 */
        /* <DEDUP_REMOVED lines=13> */
[----:B------:R-:W-:Y:S01]  /*2ef0*/  LEA.HI R2, R2, 0x1, RZ, 0x18 ;  /* 0x0000000102027811 */ /* 0x000fe200078fc0ff */
[----:B------:R-:W-:Y:S01]  /*2f00*/  IMAD.IADD R11, R9, 0x1, R8 ;  /* 0x00000001090b7824 */ /* 0x000fe200078e0208 */
[----:B------:R-:W-:Y:S02]  /*2f10*/  MOV R5, R9 ;  /* 0x0000000900057202 */ /* 0x000fe40000000f00 */
[----:B------:R-:W-:-:S04]  /*2f20*/  LOP3.LUT R2, R2, 0x3, RZ, 0xc0, !PT ;  /* 0x0000000302027812 */ /* 0x000fc800078ec0ff */
[----:B------:R-:W-:-:S07]  /*2f30*/  IADD3 R4, PT, PT, -R2, RZ, RZ ;  /* 0x000000ff02047210 */ /* 0x000fce0007ffe1ff */
.L_x_491:
        /* <DEDUP_REMOVED lines=8> */
.L_x_490:
[----:B------:R-:W-:Y:S05]  /*2fc0*/  BSYNC.RECONVERGENT B2 ;  /* 0x0000000000027941 */ /* 0x000fea0003800200 */
.L_x_489:
[----:B------:R-:W-:Y:S05]  /*2fd0*/  @!P1 BRA `(.L_x_488) ;  /* 0x0000000000589947 */ /* 0x000fea0003800000 */
[C---:B------:R-:W-:Y:S02]  /*2fe0*/  IADD3 R11, PT, PT, R5.reuse, R8, RZ ;  /* 0x00000008050b7210 */ /* 0x040fe40007ffe0ff */
[----:B------:R-:W-:-:S07]  /*2ff0*/  IADD3 R8, PT, PT, R5, 0x200, RZ ;  /* 0x0000020005087810 */ /* 0x000fce0007ffe0ff */
.L_x_492:
[C---:B------:R-:W-:Y:S01]  /*3000*/  IADD3 R5, PT, PT, R11.reuse, 0x100, RZ ;  /* 0x000001000b057810 */ /* 0x040fe20007ffe0ff */
[C---:B------:R-:W-:Y:S01]  /*3010*/  IMAD.WIDE.U32 R2, R11.reuse, 0x4, R6 ;  /* 0x000000040b027825 */ /* 0x040fe200078e0006 */
[----:B------:R-:W-:-:S03]  /*3020*/  IADD3 R13, PT, PT, R11, 0x200, RZ ;  /* 0x000002000b0d7810 */ /* 0x000fc60007ffe0ff */
[--C-:B------:R-:W-:Y:S02]  /*3030*/  IMAD.WIDE.U32 R4, R5, 0x4, R6.reuse ;  /* 0x0000000405047825 */ /* 0x100fe400078e0006 */
[----:B------:R-:W2:Y:S02]  /*3040*/  LDG.E.CONSTANT R3, desc[UR6][R2.64] ;  /* 0x0000000602037981 */ /* 0x000ea4000c1e9900 */
[----:B------:R-:W-:Y:S02]  /*3050*/  VIADD R15, R11, 0x300 ;  /* 0x000003000b0f7836 */ /* 0x000fe40000000000 */
[--C-:B------:R-:W-:Y:S01]  /*3060*/  IMAD.WIDE.U32 R12, R13, 0x4, R6.reuse ;  /* 0x000000040d0c7825 */ /* 0x100fe200078e0006 */
[----:B------:R-:W3:Y:S03]  /*3070*/  LDG.E.CONSTANT R5, desc[UR6][R4.64] ;  /* 0x0000000604057981 */ /* 0x000ee6000c1e9900 */
[----:B------:R-:W-:-:S02]  /*3080*/  IMAD.WIDE.U32 R14, R15, 0x4, R6 ;  /* 0x000000040f0e7825 */ /* 0x000fc400078e0006 */
[----:B------:R-:W4:Y:S04]  /*3090*/  LDG.E.CONSTANT R13, desc[UR6][R12.64] ;  /* 0x000000060c0d7981 */ /* 0x000f28000c1e9900 */
[----:B------:R-:W5:Y:S01]  /*30a0*/  LDG.E.CONSTANT R15, desc[UR6][R14.64] ;  /* 0x000000060e0f7981 */ /* 0x000f62000c1e9900 */
[C---:B------:R-:W-:Y:S02]  /*30b0*/  IADD3 R17, PT, PT, R8.reuse, 0x200, RZ ;  /* 0x0000020008117810 */ /* 0x040fe40007ffe0ff */
[----:B------:R-:W-:Y:S02]  /*30c0*/  IADD3 R8, PT, PT, R8, 0x400, RZ ;  /* 0x0000040008087810 */ /* 0x000fe40007ffe0ff */
[----:B------:R-:W-:Y:S02]  /*30d0*/  ISETP.GE.AND P0, PT, R17, R0, PT ;  /* 0x000000001100720c */ /* 0x000fe40003f06270 */
[----:B------:R-:W-:Y:S01]  /*30e0*/  IADD3 R11, PT, PT, R11, 0x400, RZ ;  /* 0x000004000b0b7810 */ /* 0x000fe20007ffe0ff */
[----:B--2---:R-:W-:-:S04]  /*30f0*/  FADD R10, |R3|, |R10| ;  /* 0x4000000a030a7221 */ /* 0x004fc80000000200 */
[----:B---3--:R-:W-:-:S04]  /*3100*/  FADD R10, R10, |R5| ;  /* 0x400000050a0a7221 */ /* 0x008fc80000000000 */
[----:B----4-:R-:W-:-:S04]  /*3110*/  FADD R10, R10, |R13| ;  /* 0x4000000d0a0a7221 */ /* 0x010fc80000000000 */
[----:B-----5:R-:W-:Y:S01]  /*3120*/  FADD R10, R10, |R15| ;  /* 0x4000000f0a0a7221 */ /* 0x020fe20000000000 */
[----:B------:R-:W-:Y:S06]  /*3130*/  @!P0 BRA `(.L_x_492) ;  /* 0xfffffffc00b08947 */ /* 0x000fec000383ffff */
.L_x_488:
[----:B------:R-:W-:Y:S05]  /*3140*/  BSYNC.RECONVERGENT B1 ;  /* 0x0000000000017941 */ /* 0x000fea0003800200 */
.L_x_486:
        /* <DEDUP_REMOVED lines=27> */
.L_x_494:
[----:B------:R-:W-:Y:S05]  /*3300*/  BSYNC.RECONVERGENT B1 ;  /* 0x0000000000017941 */ /* 0x000fea0003800200 */
.L_x_493:
[----:B------:R-:W-:Y:S01]  /*3310*/  BAR.SYNC.DEFER_BLOCKING 0x0 ;  /* 0x0000000000007b1d */ /* 0x000fe20000010000 */
[----:B------:R-:W-:-:S13]  /*3320*/  ISETP.NE.AND P0, PT, R9, RZ, PT ;  /* 0x000000ff0900720c */ /* 0x000fda0003f05270 */
[----:B------:R-:W-:Y:S05]  /*3330*/  @P0 BRA `(.L_x_458) ;  /* 0x0000000000340947 */ /* 0x000fea0003800000 */
[----:B------:R-:W3:Y:S01]  /*3340*/  S2UR UR5, SR_CgaCtaId ;  /* 0x00000000000579c3 */ /* 0x000ee20000008800 */
[----:B------:R-:W-:Y:S02]  /*3350*/  UMOV UR4, 0x400 ;  /* 0x0000040000047882 */ /* 0x000fe40000000000 */
[----:B---3--:R-:W-:-:S09]  /*3360*/  ULEA UR4, UR5, UR4, 0x18 ;  /* 0x0000000405047291 */ /* 0x008fd2000f8ec0ff */
[----:B-1----:R-:W1:Y:S04]  /*3370*/  LDS R3, [UR4+0xc] ;  /* 0x00000c04ff037984 */ /* 0x002e680008000800 */
[----:B--2---:R-:W2:Y:S04]  /*3380*/  LDS.128 R4, [UR4+0x10] ;  /* 0x00001004ff047984 */ /* 0x004ea80008000c00 */
[----:B------:R-:W3:Y:S01]  /*3390*/  LDS.64 R8, [UR4+0x20] ;  /* 0x00002004ff087984 */ /* 0x000ee20008000a00 */
[----:B-1----:R-:W-:-:S04]  /*33a0*/  FADD R3, |R2|, |R3| ;  /* 0x4000000302037221 */ /* 0x002fc80000000200 */
[----:B--2---:R-:W-:-:S04]  /*33b0*/  FADD R4, R3, |R4| ;  /* 0x4000000403047221 */ /* 0x004fc80000000000 */
[----:B------:R-:W-:-:S04]  /*33c0*/  FADD R5, R4, |R5| ;  /* 0x4000000504057221 */ /* 0x000fc80000000000 */
[----:B------:R-:W-:-:S04]  /*33d0*/  FADD R6, R5, |R6| ;  /* 0x4000000605067221 */ /* 0x000fc80000000000 */
[----:B------:R-:W-:-:S04]  /*33e0*/  FADD R7, R6, |R7| ;  /* 0x4000000706077221 */ /* 0x000fc80000000000 */
[----:B---3--:R-:W-:-:S04]  /*33f0*/  FADD R8, R7, |R8| ;  /* 0x4000000807087221 */ /* 0x008fc80000000000 */
[----:B0-----:R-:W-:-:S07]  /*3400*/  FADD R2, R8, |R9| ;  /* 0x4000000908027221 */ /* 0x001fce0000000000 */
.L_x_458:
[----:B------:R-:W-:Y:S05]  /*3410*/  BSYNC.RECONVERGENT B0 ;  /* 0x0000000000007941 */ /* 0x000fea0003800200 */
.L_x_440:
[----:B------:R-:W4:Y:S02]  /*3420*/  S2R R0, SR_TID.X ;  /* 0x0000000000007919 */ /* 0x000f240000002100 */
[----:B----4-:R-:W-:-:S13]  /*3430*/  ISETP.NE.AND P0, PT, R0, RZ, PT ;  /* 0x000000ff0000720c */ /* 0x010fda0003f05270 */
[----:B------:R-:W-:Y:S05]  /*3440*/  @P0 EXIT ;  /* 0x000000000000094d */ /* 0x000fea0003800000 */
[----:B-123--:R-:W1:Y:S01]  /*3450*/  LDC.64 R4, c[0x0][0x388] ;  /* 0x0000e200ff047b82 */ /* 0x00ee620000000a00 */
[----:B------:R-:W2:Y:S02]  /*3460*/  LDCU UR4, c[0x0][0x398] ;  /* 0x00007300ff0477ac */ /* 0x000ea40008000800 */
[----:B--2---:R-:W-:-:S05]  /*3470*/  FADD R3, |R2|, |UR4| ;  /* 0x4000000402037e21 */ /* 0x004fca0008000200 */
[----:B-1----:R-:W-:Y:S01]  /*3480*/  STG.E desc[UR6][R4.64], R3 ;  /* 0x0000000304007986 */ /* 0x002fe2000c101906 */
[----:B------:R-:W-:Y:S05]  /*3490*/  EXIT ;  /* 0x000000000000794d */ /* 0x000fea0003800000 */
.L_x_495:
        /* <DEDUP_REMOVED lines=14> */
.L_x_792:


//--------------------- .text._ZN3cub18CUB_300001_SM_10006detail4scan23DeviceCompactInitKernelINS0_13ScanTileStateIiLb1EEEPiEEvT_iT0_ --------------------------
	.section	.text._ZN3cub18CUB_300001_SM_10006detail4scan23DeviceCompactInitKernelINS0_13ScanTileStateIiLb1EEEPiEEvT_iT0_,"ax",@progbits
	.align	128
        .global         _ZN3cub18CUB_300001_SM_10006detail4scan23DeviceCompactInitKernelINS0_13ScanTileStateIiLb1EEEPiEEvT_iT0_
        .type           _ZN3cub18CUB_300001_SM_10006detail4scan23DeviceCompactInitKernelINS0_13ScanTileStateIiLb1EEEPiEEvT_iT0_,@function
        .size           _ZN3cub18CUB_300001_SM_10006detail4scan23DeviceCompactInitKernelINS0_13ScanTileStateIiLb1EEEPiEEvT_iT0_,(.L_x_793 - _ZN3cub18CUB_300001_SM_10006detail4scan23DeviceCompactInitKernelINS0_13ScanTileStateIiLb1EEEPiEEvT_iT0_)
        .other          _ZN3cub18CUB_300001_SM_10006detail4scan23DeviceCompactInitKernelINS0_13ScanTileStateIiLb1EEEPiEEvT_iT0_,@"STO_CUDA_ENTRY STV_DEFAULT"
_ZN3cub18CUB_300001_SM_10006detail4scan23DeviceCompactInitKernelINS0_13ScanTileStateIiLb1EEEPiEEvT_iT0_:
.text._ZN3cub18CUB_300001_SM_10006detail4scan23DeviceCompactInitKernelINS0_13ScanTileStateIiLb1EEEPiEEvT_iT0_:
[----:B------:R-:W-:Y:S01]  /*0000*/  LDC R1, c[0x0][0x37c] ;  /* 0x0000df00ff017b82 */ /* 0x000fe20000000800 */
[----:B------:R-:W0:Y:S07]  /*0010*/  S2R R0, SR_TID.X ;  /* 0x0000000000007919 */ /* 0x000e2e0000002100 */
[----:B------:R-:W1:Y:S01]  /*0020*/  S2UR UR6, SR_CTAID.X ;  /* 0x00000000000679c3 */ /* 0x000e620000002500 */
[----:B------:R-:W2:Y:S07]  /*0030*/  LDCU UR4, c[0x0][0x388] ;  /* 0x00007100ff0477ac */ /* 0x000eae0008000800 */
[----:B------:R-:W1:Y:S01]  /*0040*/  LDC R7, c[0x0][0x360] ;  /* 0x0000d800ff077b82 */ /* 0x000e620000000800 */
[C---:B0-----:R-:W-:Y:S01]  /*0050*/  ISETP.GT.U32.AND P0, PT, R0.reuse, 0x1f, PT ;  /* 0x0000001f0000780c */ /* 0x041fe20003f04070 */
[----:B-1----:R-:W-:Y:S01]  /*0060*/  IMAD R7, R7, UR6, R0 ;  /* 0x0000000607077c24 */ /* 0x002fe2000f8e0200 */
[----:B------:R-:W-:-:S02]  /*0070*/  LOP3.LUT P2, RZ, R0, UR6, RZ, 0xfc, !PT ;  /* 0x0000000600ff7c12 */ /* 0x000fc4000f84fcff */
[----:B------:R-:W-:Y:S02]  /*0080*/  ISETP.NE.OR P0, PT, RZ, UR6, P0 ;  /* 0x00000006ff007c0c */ /* 0x000fe40008705670 */
[----:B--2---:R-:W-:Y:S01]  /*0090*/  ISETP.GE.AND P1, PT, R7, UR4, PT ;  /* 0x0000000407007c0c */ /* 0x004fe2000bf26270 */
[----:B------:R-:W0:Y:S10]  /*00a0*/  LDCU.64 UR4, c[0x0][0x358] ;  /* 0x00006b00ff0477ac */ /* 0x000e340008000a00 */
[----:B------:R-:W1:Y:S02]  /*00b0*/  @!P0 LDC.64 R4, c[0x0][0x380] ;  /* 0x0000e000ff048b82 */ /* 0x000e640000000a00 */
[----:B------:R-:W-:-:S06]  /*00c0*/  @!P1 MOV R6, 0x63 ;  /* 0x0000006300069802 */ /* 0x000fcc0000000f00 */
[----:B------:R-:W2:Y:S01]  /*00d0*/  @!P1 LDC.64 R2, c[0x0][0x380] ;  /* 0x0000e000ff029b82 */ /* 0x000ea20000000a00 */
[----:B-1----:R-:W-:-:S04]  /*00e0*/  @!P0 IMAD.WIDE.U32 R4, R0, 0x8, R4 ;  /* 0x0000000800048825 */ /* 0x002fc800078e0004 */
[----:B--2---:R-:W-:-:S04]  /*00f0*/  @!P1 IMAD.WIDE R2, R7, 0x8, R2 ;  /* 0x0000000807029825 */ /* 0x004fc800078e0202 */
[----:B------:R-:W-:-:S05]  /*0100*/  IMAD.MOV.U32 R7, RZ, RZ, RZ ;  /* 0x000000ffff077224 */ /* 0x000fca00078e00ff */
[----:B0-----:R0:W-:Y:S04]  /*0110*/  @!P1 STG.E.64 desc[UR4][R2.64+0x100], R6 ;  /* 0x0001000602009986 */ /* 0x0011e8000c101b04 */
[----:B------:R0:W-:Y:S01]  /*0120*/  @!P0 STG.E.64 desc[UR4][R4.64], RZ ;  /* 0x000000ff04008986 */ /* 0x0001e2000c101b04 */
[----:B------:R-:W-:Y:S05]  /*0130*/  @P2 EXIT ;  /* 0x000000000000294d */ /* 0x000fea0003800000 */
[----:B0-----:R-:W0:Y:S02]  /*0140*/  LDC.64 R2, c[0x0][0x390] ;  /* 0x0000e400ff027b82 */ /* 0x001e240000000a00 */
[----:B0-----:R-:W-:Y:S01]  /*0150*/  STG.E desc[UR4][R2.64], RZ ;  /* 0x000000ff02007986 */ /* 0x001fe2000c101904 */
[----:B------:R-:W-:Y:S05]  /*0160*/  EXIT ;  /* 0x000000000000794d */ /* 0x000fea0003800000 */
.L_x_496:
        /* <DEDUP_REMOVED lines=9> */
.L_x_793:


//--------------------- .text._ZN3cub18CUB_300001_SM_10006detail6select23DeviceSelectSweepKernelINS2_10policy_hubIfNS0_8NullTypeEiLb0ELNS0_10SelectImplE0EE10Policy1000EPfPS5_S9_PiNS0_13ScanTileStateIiLb1EEE10LargerThanS5_iNS2_19streaming_context_tIlLb1EEELS6_0EEEvT0_T1_T2_T3_T4_T5_T6_T7_iT8_NS1_7vsmem_tE --------------------------
	.section	.text._ZN3cub18CUB_300001_SM_10006detail6select23DeviceSelectSweepKernelINS2_10policy_hubIfNS0_8NullTypeEiLb0ELNS0_10SelectImplE0EE10Policy1000EPfPS5_S9_PiNS0_13ScanTileStateIiLb1EEE10LargerThanS5_iNS2_19streaming_context_tIlLb1EEELS6_0EEEvT0_T1_T2_T3_T4_T5_T6_T7_iT8_NS1_7vsmem_tE,"ax",@progbits
	.align	128
        .global         _ZN3cub18CUB_300001_SM_10006detail6select23DeviceSelectSweepKernelINS2_10policy_hubIfNS0_8NullTypeEiLb0ELNS0_10SelectImplE0EE10Policy1000EPfPS5_S9_PiNS0_13ScanTileStateIiLb1EEE10LargerThanS5_iNS2_19streaming_context_tIlLb1EEELS6_0EEEvT0_T1_T2_T3_T4_T5_T6_T7_iT8_NS1_7vsmem_tE
        .type           _ZN3cub18CUB_300001_SM_10006detail6select23DeviceSelectSweepKernelINS2_10policy_hubIfNS0_8NullTypeEiLb0ELNS0_10SelectImplE0EE10Policy1000EPfPS5_S9_PiNS0_13ScanTileStateIiLb1EEE10LargerThanS5_iNS2_19streaming_context_tIlLb1EEELS6_0EEEvT0_T1_T2_T3_T4_T5_T6_T7_iT8_NS1_7vsmem_tE,@function
        .size           _ZN3cub18CUB_300001_SM_10006detail6select23DeviceSelectSweepKernelINS2_10policy_hubIfNS0_8NullTypeEiLb0ELNS0_10SelectImplE0EE10Policy1000EPfPS5_S9_PiNS0_13ScanTileStateIiLb1EEE10LargerThanS5_iNS2_19streaming_context_tIlLb1EEELS6_0EEEvT0_T1_T2_T3_T4_T5_T6_T7_iT8_NS1_7vsmem_tE,(.L_x_794 - _ZN3cub18CUB_300001_SM_10006detail6select23DeviceSelectSweepKernelINS2_10policy_hubIfNS0_8NullTypeEiLb0ELNS0_10SelectImplE0EE10Policy1000EPfPS5_S9_PiNS0_13ScanTileStateIiLb1EEE10LargerThanS5_iNS2_19streaming_context_tIlLb1EEELS6_0EEEvT0_T1_T2_T3_T4_T5_T6_T7_iT8_NS1_7vsmem_tE)
        .other          _ZN3cub18CUB_300001_SM_10006detail6select23DeviceSelectSweepKernelINS2_10policy_hubIfNS0_8NullTypeEiLb0ELNS0_10SelectImplE0EE10Policy1000EPfPS5_S9_PiNS0_13ScanTileStateIiLb1EEE10LargerThanS5_iNS2_19streaming_context_tIlLb1EEELS6_0EEEvT0_T1_T2_T3_T4_T5_T6_T7_iT8_NS1_7vsmem_tE,@"STO_CUDA_ENTRY STV_DEFAULT"
_ZN3cub18CUB_300001_SM_10006detail6select23DeviceSelectSweepKernelINS2_10policy_hubIfNS0_8NullTypeEiLb0ELNS0_10SelectImplE0EE10Policy1000EPfPS5_S9_PiNS0_13ScanTileStateIiLb1EEE10LargerThanS5_iNS2_19streaming_context_tIlLb1EEELS6_0EEEvT0_T1_T2_T3_T4_T5_T6_T7_iT8_NS1_7vsmem_tE:
.text._ZN3cub18CUB_300001_SM_10006detail6select23DeviceSelectSweepKernelINS2_10policy_hubIfNS0_8NullTypeEiLb0ELNS0_10SelectImplE0EE10Policy1000EPfPS5_S9_PiNS0_13ScanTileStateIiLb1EEE10LargerThanS5_iNS2_19streaming_context_tIlLb1EEELS6_0EEEvT0_T1_T2_T3_T4_T5_T6_T7_iT8_NS1_7vsmem_tE:
[----:B------:R-:W-:Y:S08]  /*0000*/  LDC R1, c[0x0][0x37c] ;  /* 0x0000df00ff017b82 */ /* 0x000ff00000000800 */
[----:B------:R-:W-:Y:S01]  /*0010*/  S2UR UR4, SR_CTAID.X ;  /* 0x00000000000479c3 */ /* 0x000fe20000002500 */
[----:B------:R-:W0:Y:S01]  /*0020*/  LDCU UR5, c[0x0][0x374] ;  /* 0x00006e80ff0577ac */ /* 0x000e220008000800 */
[----:B------:R-:W1:Y:S06]  /*0030*/  LDCU UR7, c[0x0][0x3b4] ;  /* 0x00007680ff0777ac */ /* 0x000e6c0008000800 */
[----:B------:R-:W0:Y:S01]  /*0040*/  S2UR UR6, SR_CTAID.Y ;  /* 0x00000000000679c3 */ /* 0x000e220000002600 */
[----:B------:R-:W2:Y:S01]  /*0050*/  LDCU.64 UR8, c[0x0][0x358] ;  /* 0x00006b00ff0877ac */ /* 0x000ea20008000a00 */
[----:B0-----:R-:W-:-:S02]  /*0060*/  UIMAD UR4, UR4, UR5, UR6 ;  /* 0x00000005040472a4 */ /* 0x001fc4000f8e0206 */
[----:B-1----:R-:W-:Y:S02]  /*0070*/  UIADD3 UR5, UPT, UPT, UR7, -0x1, URZ ;  /* 0xffffffff07057890 */ /* 0x002fe4000fffe0ff */
[----:B------:R-:W-:Y:S02]  /*0080*/  UIMAD UR7, UR4, 0x1680, URZ ;  /* 0x00001680040778a4 */ /* 0x000fe4000f8e02ff */
[----:B------:R-:W-:Y:S02]  /*0090*/  UISETP.GE.AND UP0, UPT, UR4, UR5, UPT ;  /* 0x000000050400728c */ /* 0x000fe4000bf06270 */
[----:B------:R-:W-:-:S07]  /*00a0*/  IMAD.U32 R38, RZ, RZ, UR4 ;  /* 0x00000004ff267e24 */ /* 0x000fce000f8e00ff */
[----:B--2---:R-:W-:Y:S05]  /*00b0*/  BRA.U UP0, `(.L_x_497) ;  /* 0x0000005100d47547 */ /* 0x004fea000b800000 */
[----:B------:R-:W-:-:S13]  /*00c0*/  ISETP.NE.AND P0, PT, R38, RZ, PT ;  /* 0x000000ff2600720c */ /* 0x000fda0003f05270 */
[----:B------:R-:W-:Y:S05]  /*00d0*/  @P0 BRA `(.L_x_498) ;  /* 0x0000002400040947 */ /* 0x000fea0003800000 */
[----:B------:R-:W0:Y:S01]  /*00e0*/  S2R R42, SR_TID.X ;  /* 0x00000000002a7919 */ /* 0x000e220000002100 */
[----:B------:R-:W1:Y:S01]  /*00f0*/  LDC.64 R4, c[0x0][0x3c8] ;  /* 0x0000f200ff047b82 */ /* 0x000e620000000a00 */
[----:B------:R-:W2:Y:S01]  /*0100*/  LDCU.U8 UR6, c[0x0][0x3b8] ;  /* 0x00007700ff0677ac */ /* 0x000ea20008000000 */
[----:B------:R-:W3:Y:S01]  /*0110*/  LDCU.64 UR4, c[0x0][0x380] ;  /* 0x00007000ff0477ac */ /* 0x000ee20008000a00 */
[----:B--2---:R-:W-:-:S04]  /*0120*/  ISETP.NE.AND P0, PT, RZ, UR6, PT ;  /* 0x00000006ff007c0c */ /* 0x004fc8000bf05270 */
[----:B-1----:R-:W-:Y:S02]  /*0130*/  SEL R2, R5, RZ, !P0 ;  /* 0x000000ff05027207 */ /* 0x002fe40004000000 */
[C---:B0-----:R-:W-:Y:S02]  /*0140*/  LOP3.LUT R0, R42.reuse, 0x1f, RZ, 0xc0, !PT ;  /* 0x0000001f2a007812 */ /* 0x041fe400078ec0ff */
[----:B------:R-:W-:-:S05]  /*0150*/  LOP3.LUT R3, R42, 0x3e0, RZ, 0xc0, !PT ;  /* 0x000003e02a037812 */ /* 0x000fca00078ec0ff */
[----:B------:R-:W-:Y:S01]  /*0160*/  IMAD R0, R3, 0xf, R0 ;  /* 0x0000000f03007824 */ /* 0x000fe200078e0200 */
[----:B------:R-:W-:-:S04]  /*0170*/  SEL R3, R4, RZ, !P0 ;  /* 0x000000ff04037207 */ /* 0x000fc80004000000 */
[----:B------:R-:W-:-:S04]  /*0180*/  IADD3 R0, P0, P1, R0, UR7, R3 ;  /* 0x0000000700007c10 */ /* 0x000fc8000f91e003 */
[----:B------:R-:W-:Y:S02]  /*0190*/  IADD3.X R3, PT, PT, RZ, R2, RZ, P0, P1 ;  /* 0x00000002ff037210 */ /* 0x000fe400007e24ff */
[----:B---3--:R-:W-:-:S04]  /*01a0*/  LEA R2, P0, R0, UR4, 0x2 ;  /* 0x0000000400027c11 */ /* 0x008fc8000f8010ff */
[----:B------:R-:W-:-:S05]  /*01b0*/  LEA.HI.X R3, R0, UR5, R3, 0x2, P0 ;  /* 0x0000000500037c11 */ /* 0x000fca00080f1403 */
[----:B------:R-:W2:Y:S04]  /*01c0*/  LDG.E R0, desc[UR8][R2.64] ;  /* 0x0000000802007981 */ /* 0x000ea8000c1e1900 */
[----:B------:R-:W3:Y:S04]  /*01d0*/  LDG.E R4, desc[UR8][R2.64+0x80] ;  /* 0x0000800802047981 */ /* 0x000ee8000c1e1900 */
[----:B------:R-:W4:Y:S04]  /*01e0*/  LDG.E R5, desc[UR8][R2.64+0x100] ;  /* 0x0001000802057981 */ /* 0x000f28000c1e1900 */
[----:B------:R-:W5:Y:S04]  /*01f0*/  LDG.E R6, desc[UR8][R2.64+0x180] ;  /* 0x0001800802067981 */ /* 0x000f68000c1e1900 */
        /* <DEDUP_REMOVED lines=10> */
[----:B------:R-:W5:Y:S01]  /*02a0*/  LDG.E R18, desc[UR8][R2.64+0x700] ;  /* 0x0007000802127981 */ /* 0x000f62000c1e1900 */
[----:B------:R-:W0:Y:S01]  /*02b0*/  S2UR UR5, SR_CgaCtaId ;  /* 0x00000000000579c3 */ /* 0x000e220000008800 */
[----:B------:R-:W-:Y:S01]  /*02c0*/  SHF.R.U32.HI R27, RZ, 0x5, R42 ;  /* 0x00000005ff1b7819 */ /* 0x000fe2000001162a */
[----:B------:R-:W-:Y:S01]  /*02d0*/  UMOV UR4, 0x400 ;  /* 0x0000040000047882 */ /* 0x000fe20000000000 */
[----:B------:R-:W1:Y:S01]  /*02e0*/  S2R R12, SR_LANEID ;  /* 0x00000000000c7919 */ /* 0x000e620000000000 */
[----:B------:R-:W-:Y:S01]  /*02f0*/  LOP3.LUT R36, R36, 0xfffffffd, RZ, 0xc0, !PT ;  /* 0xfffffffd24247812 */ /* 0x000fe200078ec0ff */
[----:B0-----:R-:W-:Y:S01]  /*0300*/  ULEA UR4, UR5, UR4, 0x18 ;  /* 0x0000000405047291 */ /* 0x001fe2000f8ec0ff */
[----:B------:R-:W0:Y:S01]  /*0310*/  LDCU UR5, c[0x0][0x3a8] ;  /* 0x00007500ff0577ac */ /* 0x000e220008000800 */
[----:B-1----:R-:W-:-:S05]  /*0320*/  IMAD R19, R27, 0x1e0, R12 ;  /* 0x000001e01b137824 */ /* 0x002fca00078e020c */
[----:B------:R-:W-:-:S05]  /*0330*/  LEA R19, R19, UR4, 0x2 ;  /* 0x0000000413137c11 */ /* 0x000fca000f8e10ff */
[----:B------:R-:W-:Y:S01]  /*0340*/  IMAD R20, R12, 0x38, R19 ;  /* 0x000000380c147824 */ /* 0x000fe200078e0213 */
[----:B--2---:R-:W-:Y:S04]  /*0350*/  STS [R19], R0 ;  /* 0x0000000013007388 */ /* 0x004fe80000000800 */
[----:B---3--:R-:W-:Y:S04]  /*0360*/  STS [R19+0x80], R4 ;  /* 0x0000800413007388 */ /* 0x008fe80000000800 */
[----:B----4-:R-:W-:Y:S04]  /*0370*/  STS [R19+0x100], R5 ;  /* 0x0001000513007388 */ /* 0x010fe80000000800 */
[----:B-----5:R-:W-:Y:S04]  /*0380*/  STS [R19+0x180], R6 ;  /* 0x0001800613007388 */ /* 0x020fe80000000800 */
[----:B------:R-:W-:Y:S04]  /*0390*/  STS [R19+0x200], R7 ;  /* 0x0002000713007388 */ /* 0x000fe80000000800 */
        /* <DEDUP_REMOVED lines=9> */
[----:B------:R-:W-:Y:S01]  /*0430*/  STS [R19+0x700], R18 ;  /* 0x0007001213007388 */ /* 0x000fe20000000800 */
[----:B------:R-:W-:-:S03]  /*0440*/  NOP ;  /* 0x0000000000007918 */ /* 0x000fc60000000000 */
[----:B------:R-:W0:Y:S04]  /*0450*/  LDS R26, [R20+0x4] ;  /* 0x00000400141a7984 */ /* 0x000e280000000800 */
[----:B------:R-:W1:Y:S04]  /*0460*/  LDS R45, [R20] ;  /* 0x00000000142d7984 */ /* 0x000e680000000800 */
[----:B------:R-:W2:Y:S04]  /*0470*/  LDS R25, [R20+0x8] ;  /* 0x0000080014197984 */ /* 0x000ea80000000800 */
[----:B------:R-:W-:Y:S04]  /*0480*/  LDS R24, [R20+0xc] ;  /* 0x00000c0014187984 */ /* 0x000fe80000000800 */
[----:B------:R-:W3:Y:S04]  /*0490*/  LDS R11, [R20+0x10] ;  /* 0x00001000140b7984 */ /* 0x000ee80000000800 */
[----:B------:R-:W4:Y:S04]  /*04a0*/  LDS R10, [R20+0x14] ;  /* 0x00001400140a7984 */ /* 0x000f280000000800 */
[----:B------:R-:W5:Y:S04]  /*04b0*/  LDS R9, [R20+0x18] ;  /* 0x0000180014097984 */ /* 0x000f680000000800 */
[----:B------:R-:W-:Y:S04]  /*04c0*/  LDS R8, [R20+0x1c] ;  /* 0x00001c0014087984 */ /* 0x000fe80000000800 */
[----:B------:R-:W-:Y:S04]  /*04d0*/  LDS R7, [R20+0x20] ;  /* 0x0000200014077984 */ /* 0x000fe80000000800 */
[----:B------:R-:W-:Y:S01]  /*04e0*/  LDS R6, [R20+0x24] ;  /* 0x0000240014067984 */ /* 0x000fe20000000800 */
[----:B0-----:R-:W-:-:S03]  /*04f0*/  FSETP.GT.AND P2, PT, R26, UR5, PT ;  /* 0x000000051a007c0b */ /* 0x001fc6000bf44000 */
[----:B------:R-:W-:Y:S01]  /*0500*/  LDS R5, [R20+0x28] ;  /* 0x0000280014057984 */ /* 0x000fe20000000800 */
[----:B-1----:R-:W-:-:S03]  /*0510*/  FSETP.GT.AND P0, PT, R45, UR5, PT ;  /* 0x000000052d007c0b */ /* 0x002fc6000bf04000 */
[----:B------:R-:W0:Y:S01]  /*0520*/  LDS R4, [R20+0x2c] ;  /* 0x00002c0014047984 */ /* 0x000e220000000800 */
[----:B--2---:R-:W-:-:S03]  /*0530*/  FSETP.GT.AND P3, PT, R25, UR5, PT ;  /* 0x0000000519007c0b */ /* 0x004fc6000bf64000 */
[----:B------:R-:W1:Y:S01]  /*0540*/  LDS R3, [R20+0x30] ;  /* 0x0000300014037984 */ /* 0x000e620000000800 */
[----:B------:R-:W-:Y:S02]  /*0550*/  SEL R43, RZ, 0x1, !P0 ;  /* 0x00000001ff2b7807 */ /* 0x000fe40004000000 */
[----:B------:R-:W-:Y:S01]  /*0560*/  @P2 LOP3.LUT R36, R36, 0x2, RZ, 0xfc, !PT ;  /* 0x0000000224242812 */ /* 0x000fe200078efcff */
[----:B------:R-:W2:Y:S02]  /*0570*/  LDS R2, [R20+0x34] ;  /* 0x0000340014027984 */ /* 0x000ea40000000800 */
[----:B------:R-:W-:Y:S01]  /*0580*/  VIADD R37, R43, 0x1 ;  /* 0x000000012b257836 */ /* 0x000fe20000000000 */
[----:B---3--:R-:W-:Y:S01]  /*0590*/  FSETP.GT.AND P1, PT, R11, UR5, PT ;  /* 0x000000050b007c0b */ /* 0x008fe2000bf24000 */
[----:B------:R-:W-:Y:S01]  /*05a0*/  @!P2 IMAD.MOV R37, RZ, RZ, R43 ;  /* 0x000000ffff25a224 */ /* 0x000fe200078e022b */
[----:B------:R-:W-:Y:S01]  /*05b0*/  FSETP.GT.AND P2, PT, R24, UR5, PT ;  /* 0x0000000518007c0b */ /* 0x000fe2000bf44000 */
[----:B------:R-:W3:Y:S01]  /*05c0*/  LDS R0, [R20+0x38] ;  /* 0x0000380014007984 */ /* 0x000ee20000000800 */
[----:B------:R-:W-:Y:S01]  /*05d0*/  LOP3.LUT R36, R36, 0xfffffffb, RZ, 0xc0, !PT ;  /* 0xfffffffb24247812 */ /* 0x000fe200078ec0ff */
[----:B------:R-:W-:-:S02]  /*05e0*/  VIADD R28, R37, 0x1 ;  /* 0x00000001251c7836 */ /* 0x000fc40000000000 */
[----:B------:R-:W-:Y:S01]  /*05f0*/  @!P3 IMAD.MOV R28, RZ, RZ, R37 ;  /* 0x000000ffff1cb224 */ /* 0x000fe200078e0225 */
[----:B------:R-:W-:-:S03]  /*0600*/  @P3 LOP3.LUT R36, R36, 0x4, RZ, 0xfc, !PT ;  /* 0x0000000424243812 */ /* 0x000fc600078efcff */
[----:B------:R-:W-:Y:S01]  /*0610*/  VIADD R29, R28, 0x1 ;  /* 0x000000011c1d7836 */ /* 0x000fe20000000000 */
[----:B------:R-:W-:-:S03]  /*0620*/  LOP3.LUT R36, R36, 0xfffffff7, RZ, 0xc0, !PT ;  /* 0xfffffff724247812 */ /* 0x000fc600078ec0ff */
[----:B------:R-:W-:Y:S01]  /*0630*/  @!P2 IMAD.MOV R29, RZ, RZ, R28 ;  /* 0x000000ffff1da224 */ /* 0x000fe200078e021c */
[----:B------:R-:W-:Y:S01]  /*0640*/  @P2 LOP3.LUT R36, R36, 0x8, RZ, 0xfc, !PT ;  /* 0x0000000824242812 */ /* 0x000fe200078efcff */
[----:B------:R-:W-:Y:S01]  /*0650*/  BAR.SYNC.DEFER_BLOCKING 0x0 ;  /* 0x0000000000007b1d */ /* 0x000fe20000010000 */
[----:B----4-:R-:W-:Y:S01]  /*0660*/  FSETP.GT.AND P2, PT, R10, UR5, PT ;  /* 0x000000050a007c0b */ /* 0x010fe2000bf44000 */
[----:B------:R-:W-:Y:S01]  /*0670*/  VIADD R35, R29, 0x1 ;  /* 0x000000011d237836 */ /* 0x000fe20000000000 */
[----:B------:R-:W-:Y:S01]  /*0680*/  LOP3.LUT R36, R36, 0xffffffef, RZ, 0xc0, !PT ;  /* 0xffffffef24247812 */ /* 0x000fe200078ec0ff */
[----:B------:R-:W-:-:S03]  /*0690*/  @!P1 IMAD.MOV R35, RZ, RZ, R29 ;  /* 0x000000ffff239224 */ /* 0x000fc600078e021d */
[----:B------:R-:W-:Y:S01]  /*06a0*/  @P1 LOP3.LUT R36, R36, 0x10, RZ, 0xfc, !PT ;  /* 0x0000001024241812 */ /* 0x000fe200078efcff */
[----:B------:R-:W-:Y:S01]  /*06b0*/  VIADD R32, R35, 0x1 ;  /* 0x0000000123207836 */ /* 0x000fe20000000000 */
[----:B-----5:R-:W-:Y:S02]  /*06c0*/  FSETP.GT.AND P1, PT, R9, UR5, PT ;  /* 0x0000000509007c0b */ /* 0x020fe4000bf24000 */
[----:B------:R-:W-:-:S03]  /*06d0*/  LOP3.LUT R36, R36, 0xffffffdf, RZ, 0xc0, !PT ;  /* 0xffffffdf24247812 */ /* 0x000fc600078ec0ff */
[----:B------:R-:W-:Y:S01]  /*06e0*/  @!P2 IMAD.MOV R32, RZ, RZ, R35 ;  /* 0x000000ffff20a224 */ /* 0x000fe200078e0223 */
[----:B------:R-:W-:Y:S02]  /*06f0*/  @P2 LOP3.LUT R36, R36, 0x20, RZ, 0xfc, !PT ;  /* 0x0000002024242812 */ /* 0x000fe400078efcff */
[----:B0-----:R-:W-:Y:S01]  /*0700*/  FSETP.GT.AND P2, PT, R4, UR5, PT ;  /* 0x0000000504007c0b */ /* 0x001fe2000bf44000 */
[----:B------:R-:W-:Y:S01]  /*0710*/  VIADD R33, R32, 0x1 ;  /* 0x0000000120217836 */ /* 0x000fe20000000000 */
[----:B------:R-:W-:Y:S02]  /*0720*/  LOP3.LUT R36, R36, 0xffffffbf, RZ, 0xc0, !PT ;  /* 0xffffffbf24247812 */ /* 0x000fe400078ec0ff */
[----:B-1----:R-:W-:Y:S01]  /*0730*/  FSETP.GT.AND P3, PT, R3, UR5, PT ;  /* 0x0000000503007c0b */ /* 0x002fe2000bf64000 */
[----:B------:R-:W-:Y:S01]  /*0740*/  @!P1 IMAD.MOV R33, RZ, RZ, R32 ;  /* 0x000000ffff219224 */ /* 0x000fe200078e0220 */
[----:B------:R-:W-:Y:S02]  /*0750*/  @P1 LOP3.LUT R36, R36, 0x40, RZ, 0xfc, !PT ;  /* 0x0000004024241812 */ /* 0x000fe400078efcff */
[----:B------:R-:W-:Y:S01]  /*0760*/  FSETP.GT.AND P1, PT, R8, UR5, PT ;  /* 0x0000000508007c0b */ /* 0x000fe2000bf24000 */
[----:B------:R-:W-:Y:S01]  /*0770*/  VIADD R34, R33, 0x1 ;  /* 0x0000000121227836 */ /* 0x000fe20000000000 */
[----:B------:R-:W-:-:S02]  /*0780*/  LOP3.LUT R36, R36, 0xffffff7f, RZ, 0xc0, !PT ;  /* 0xffffff7f24247812 */ /* 0x000fc400078ec0ff */
[----:B--2---:R-:W-:Y:S02]  /*0790*/  FSETP.GT.AND P4, PT, R2, UR5, PT ;  /* 0x0000000502007c0b */ /* 0x004fe4000bf84000 */
[----:B---3--:R-:W-:-:S07]  /*07a0*/  FSETP.GT.AND P5, PT, R0, UR5, PT ;  /* 0x0000000500007c0b */ /* 0x008fce000bfa4000 */
[----:B------:R-:W-:Y:S01]  /*07b0*/  @P1 LOP3.LUT R36, R36, 0x80, RZ, 0xfc, !PT ;  /* 0x0000008024241812 */ /* 0x000fe200078efcff */
[----:B------:R-:W-:Y:S01]  /*07c0*/  @!P1 IMAD.MOV R34, RZ, RZ, R33 ;  /* 0x000000ffff229224 */ /* 0x000fe200078e0221 */
[----:B------:R-:W-:Y:S02]  /*07d0*/  FSETP.GT.AND P1, PT, R7, UR5, PT ;  /* 0x0000000507007c0b */ /* 0x000fe4000bf24000 */
[----:B------:R-:W-:Y:S01]  /*07e0*/  LOP3.LUT R36, R36, 0xfffffeff, RZ, 0xc0, !PT ;  /* 0xfffffeff24247812 */ /* 0x000fe200078ec0ff */
[----:B------:R-:W-:-:S10]  /*07f0*/  VIADD R52, R34, 0x1 ;  /* 0x0000000122347836 */ /* 0x000fd40000000000 */
[----:B------:R-:W-:Y:S01]  /*0800*/  @P1 LOP3.LUT R36, R36, 0x100, RZ, 0xfc, !PT ;  /* 0x0000010024241812 */ /* 0x000fe200078efcff */
[----:B------:R-:W-:Y:S01]  /*0810*/  @!P1 IMAD.MOV R52, RZ, RZ, R34 ;  /* 0x000000ffff349224 */ /* 0x000fe200078e0222 */
[----:B------:R-:W-:Y:S02]  /*0820*/  FSETP.GT.AND P1, PT, R6, UR5, PT ;  /* 0x0000000506007c0b */ /* 0x000fe4000bf24000 */
[----:B------:R-:W-:Y:S01]  /*0830*/  LOP3.LUT R36, R36, 0xfffffffe, RZ, 0xc0, !PT ;  /* 0xfffffffe24247812 */ /* 0x000fe200078ec0ff */
[----:B------:R-:W-:-:S10]  /*0840*/  VIADD R50, R52, 0x1 ;  /* 0x0000000134327836 */ /* 0x000fd40000000000 */
[----:B------:R-:W-:Y:S01]  /*0850*/  @P1 LOP3.LUT R36, R36, 0x1, RZ, 0xfc, !PT ;  /* 0x0000000124241812 */ /* 0x000fe200078efcff */
[----:B------:R-:W-:Y:S01]  /*0860*/  @!P1 IMAD.MOV R50, RZ, RZ, R52 ;  /* 0x000000ffff329224 */ /* 0x000fe200078e0234 */
[----:B------:R-:W-:-:S03]  /*0870*/  FSETP.GT.AND P1, PT, R5, UR5, PT ;  /* 0x0000000505007c0b */ /* 0x000fc6000bf24000 */
[----:B------:R-:W-:-:S10]  /*0880*/  VIADD R48, R50, 0x1 ;  /* 0x0000000132307836 */ /* 0x000fd40000000000 */
[----:B------:R-:W-:-:S04]  /*0890*/  @!P1 IMAD.MOV R48, RZ, RZ, R50 ;  /* 0x000000ffff309224 */ /* 0x000fc800078e0232 */
[----:B------:R-:W-:Y:S02]  /*08a0*/  VIADD R46, R48, 0x1 ;  /* 0x00000001302e7836 */ /* 0x000fe40000000000 */
[----:B------:R-:W-:-:S04]  /*08b0*/  @!P2 IMAD.MOV R46, RZ, RZ, R48 ;  /* 0x000000ffff2ea224 */ /* 0x000fc800078e0230 */
[----:B------:R-:W-:Y:S02]  /*08c0*/  VIADD R40, R46, 0x1 ;  /* 0x000000012e287836 */ /* 0x000fe40000000000 */
[----:B------:R-:W-:-:S04]  /*08d0*/  @!P3 IMAD.MOV R40, RZ, RZ, R46 ;  /* 0x000000ffff28b224 */ /* 0x000fc800078e022e */
[----:B------:R-:W-:Y:S02]  /*08e0*/  VIADD R44, R40, 0x1 ;  /* 0x00000001282c7836 */ /* 0x000fe40000000000 */
[----:B------:R-:W-:-:S04]  /*08f0*/  @!P4 IMAD.MOV R44, RZ, RZ, R40 ;  /* 0x000000ffff2cc224 */ /* 0x000fc800078e0228 */
[----:B------:R-:W-:Y:S02]  /*0900*/  VIADD R13, R44, 0x1 ;  /* 0x000000012c0d7836 */ /* 0x000fe40000000000 */
[----:B------:R-:W-:-:S05]  /*0910*/  @!P5 IMAD.MOV R13, RZ, RZ, R44 ;  /* 0x000000ffff0dd224 */ /* 0x000fca00078e022c */
[----:B------:R-:W0:Y:S02]  /*0920*/  SHFL.UP P6, R14, R13, 0x1, RZ ;  /* 0x042000000d0e7989 */ /* 0x000e2400000c00ff */
[----:B0-----:R-:W-:-:S05]  /*0930*/  @P6 IMAD.IADD R14, R14, 0x1, R13 ;  /* 0x000000010e0e6824 */ /* 0x001fca00078e020d */
[----:B------:R-:W0:Y:S02]  /*0940*/  SHFL.UP P6, R15, R14, 0x2, RZ ;  /* 0x044000000e0f7989 */ /* 0x000e2400000c00ff */
[----:B0-----:R-:W-:-:S05]  /*0950*/  @P6 IMAD.IADD R15, R14, 0x1, R15 ;  /* 0x000000010e0f6824 */ /* 0x001fca00078e020f */
[----:B------:R-:W0:Y:S02]  /*0960*/  SHFL.UP P6, R16, R15, 0x4, RZ ;  /* 0x048000000f107989 */ /* 0x000e2400000c00ff */
[----:B0-----:R-:W-:-:S05]  /*0970*/  @P6 IMAD.IADD R16, R15, 0x1, R16 ;  /* 0x000000010f106824 */ /* 0x001fca00078e0210 */
[----:B------:R-:W0:Y:S02]  /*0980*/  SHFL.UP P6, R17, R16, 0x8, RZ ;  /* 0x0500000010117989 */ /* 0x000e2400000c00ff */
[----:B0-----:R-:W-:-:S05]  /*0990*/  @P6 IMAD.IADD R17, R16, 0x1, R17 ;  /* 0x0000000110116824 */ /* 0x001fca00078e0211 */
[----:B------:R-:W0:Y:S02]  /*09a0*/  SHFL.UP P6, R18, R17, 0x10, RZ ;  /* 0x0600000011127989 */ /* 0x000e2400000c00ff */
[----:B0-----:R-:W-:Y:S01]  /*09b0*/  @P6 IMAD.IADD R18, R17, 0x1, R18 ;  /* 0x0000000111126824 */ /* 0x001fe200078e0212 */
[----:B------:R-:W-:-:S03]  /*09c0*/  ISETP.NE.AND P6, PT, R12, 0x1f, PT ;  /* 0x0000001f0c00780c */ /* 0x000fc60003fc5270 */
[----:B------:R-:W-:-:S10]  /*09d0*/  IMAD.IADD R47, R18, 0x1, -R13 ;  /* 0x00000001122f7824 */ /* 0x000fd400078e0a0d */
[----:B------:R-:W-:-:S05]  /*09e0*/  @!P6 LEA R19, R27, UR4, 0x2 ;  /* 0x000000041b13ec11 */ /* 0x000fca000f8e10ff */
[----:B------:R-:W-:Y:S01]  /*09f0*/  @!P6 STS [R19], R18 ;  /* 0x000000121300e388 */ /* 0x000fe20000000800 */
[----:B------:R-:W-:Y:S01]  /*0a00*/  BAR.SYNC.DEFER_BLOCKING 0x0 ;  /* 0x0000000000007b1d */ /* 0x000fe20000010000 */
[----:B------:R-:W-:-:S04]  /*0a10*/  ISETP.NE.AND P6, PT, R12, RZ, PT ;  /* 0x000000ff0c00720c */ /* 0x000fc80003fc5270 */
[----:B------:R-:W-:Y:S02]  /*0a20*/  SEL R47, R47, RZ, P6 ;  /* 0x000000ff2f2f7207 */ /* 0x000fe40003000000 */
[----:B------:R-:W-:Y:S01]  /*0a30*/  ISETP.NE.AND P6, PT, R27, 0x2, PT ;  /* 0x000000021b00780c */ /* 0x000fe20003fc5270 */
[----:B------:R-:W0:Y:S02]  /*0a40*/  LDS.128 R12, [UR4] ;  /* 0x00000004ff0c7984 */ /* 0x000e240008000c00 */
[----:B0-----:R-:W-:-:S05]  /*0a50*/  IMAD.IADD R17, R12, 0x1, R13 ;  /* 0x000000010c117824 */ /* 0x001fca00078e020d */
[----:B------:R-:W-:Y:S01]  /*0a60*/  SEL R16, R17, R12, !P6 ;  /* 0x0000000c11107207 */ /* 0x000fe20007000000 */
[----:B------:R-:W-:Y:S01]  /*0a70*/  IMAD.IADD R17, R14, 0x1, R17 ;  /* 0x000000010e117824 */ /* 0x000fe200078e0211 */
[----:B------:R-:W-:-:S03]  /*0a80*/  ISETP.NE.AND P6, PT, R27, 0x3, PT ;  /* 0x000000031b00780c */ /* 0x000fc60003fc5270 */
[----:B------:R-:W-:Y:S01]  /*0a90*/  IMAD.IADD R21, R15, 0x1, R17 ;  /* 0x000000010f157824 */ /* 0x000fe200078e0211 */
[----:B------:R-:W-:Y:S02]  /*0aa0*/  SEL R16, R17, R16, !P6 ;  /* 0x0000001011107207 */ /* 0x000fe40007000000 */
[----:B------:R-:W-:-:S04]  /*0ab0*/  ISETP.NE.AND P6, PT, R27, 0x4, PT ;  /* 0x000000041b00780c */ /* 0x000fc80003fc5270 */
[----:B------:R-:W-:Y:S02]  /*0ac0*/  SEL R20, R21, R16, !P6 ;  /* 0x0000001015147207 */ /* 0x000fe40007000000 */
[----:B------:R-:W0:Y:S01]  /*0ad0*/  LDS.128 R16, [UR4+0x10] ;  /* 0x00001004ff107984 */ /* 0x000e220008000c00 */
[----:B------:R-:W-:Y:S01]  /*0ae0*/  ISETP.NE.AND P6, PT, R27, 0x5, PT ;  /* 0x000000051b00780c */ /* 0x000fe20003fc5270 */
[----:B0-----:R-:W-:-:S05]  /*0af0*/  IMAD.IADD R21, R21, 0x1, R16 ;  /* 0x0000000115157824 */ /* 0x001fca00078e0210 */
[----:B------:R-:W-:Y:S01]  /*0b00*/  SEL R20, R21, R20, !P6 ;  /* 0x0000001415147207 */ /* 0x000fe20007000000 */
[----:B------:R-:W-:Y:S01]  /*0b10*/  IMAD.IADD R21, R17, 0x1, R21 ;  /* 0x0000000111157824 */ /* 0x000fe200078e0215 */
[----:B------:R-:W-:-:S04]  /*0b20*/  ISETP.NE.AND P6, PT, R27, 0x6, PT ;  /* 0x000000061b00780c */ /* 0x000fc80003fc5270 */
        /* <DEDUP_REMOVED lines=15> */
[----:B------:R-:W-:-:S04]  /*0c20*/  ISETP.NE.AND P6, PT, R27, 0xb, PT ;  /* 0x0000000b1b00780c */ /* 0x000fc80003fc5270 */
[----:B------:R-:W-:Y:S01]  /*0c30*/  SEL R30, R31, R30, !P6 ;  /* 0x0000001e1f1e7207 */ /* 0x000fe20007000000 */
[----:B------:R-:W-:Y:S01]  /*0c40*/  IMAD.IADD R31, R23, 0x1, R31 ;  /* 0x00000001171f7824 */ /* 0x000fe200078e021f */
[----:B------:R-:W-:-:S04]  /*0c50*/  ISETP.GE.U32.AND P6, PT, R42, 0x20, PT ;  /* 0x000000202a00780c */ /* 0x000fc80003fc6070 */
[----:B------:R-:W-:Y:S02]  /*0c60*/  SEL R27, R30, RZ, P6 ;  /* 0x000000ff1e1b7207 */ /* 0x000fe40003000000 */
[----:B------:R-:W-:-:S03]  /*0c70*/  ISETP.NE.AND P6, PT, R42, RZ, PT ;  /* 0x000000ff2a00720c */ /* 0x000fc60003fc5270 */
[----:B------:R-:W-:-:S04]  /*0c80*/  IMAD.IADD R47, R27, 0x1, R47 ;  /* 0x000000011b2f7824 */ /* 0x000fc800078e022f */
[--C-:B------:R-:W-:Y:S02]  /*0c90*/  IMAD.IADD R27, R37, 0x1, R47.reuse ;  /* 0x00000001251b7824 */ /* 0x100fe400078e022f */
[--C-:B------:R-:W-:Y:S02]  /*0ca0*/  IMAD.IADD R43, R43, 0x1, R47.reuse ;  /* 0x000000012b2b7824 */ /* 0x100fe400078e022f */
[--C-:B------:R-:W-:Y:S02]  /*0cb0*/  IMAD.IADD R28, R28, 0x1, R47.reuse ;  /* 0x000000011c1c7824 */ /* 0x100fe400078e022f */
[----:B------:R-:W0:Y:S01]  /*0cc0*/  @!P6 LDC.64 R38, c[0x0][0x3a0] ;  /* 0x0000e800ff26eb82 */ /* 0x000e220000000a00 */
[----:B------:R-:W-:Y:S02]  /*0cd0*/  @!P6 IMAD.MOV.U32 R30, RZ, RZ, 0x65 ;  /* 0x00000065ff1ee424 */ /* 0x000fe400078e00ff */
[--C-:B------:R-:W-:Y:S02]  /*0ce0*/  IMAD.IADD R29, R29, 0x1, R47.reuse ;  /* 0x000000011d1d7824 */ /* 0x100fe400078e022f */
[----:B------:R-:W-:-:S02]  /*0cf0*/  IMAD.IADD R32, R32, 0x1, R47 ;  /* 0x0000000120207824 */ /* 0x000fc400078e022f */
[--C-:B------:R-:W-:Y:S02]  /*0d00*/  IMAD.IADD R33, R33, 0x1, R47.reuse ;  /* 0x0000000121217824 */ /* 0x100fe400078e022f */
[--C-:B------:R-:W-:Y:S02]  /*0d10*/  IMAD.IADD R34, R34, 0x1, R47.reuse ;  /* 0x0000000122227824 */ /* 0x100fe400078e022f */
[--C-:B------:R-:W-:Y:S02]  /*0d20*/  IMAD.IADD R37, R50, 0x1, R47.reuse ;  /* 0x0000000132257824 */ /* 0x100fe400078e022f */
[--C-:B------:R-:W-:Y:S02]  /*0d30*/  IMAD.IADD R40, R40, 0x1, R47.reuse ;  /* 0x0000000128287824 */ /* 0x100fe400078e022f */
[--C-:B------:R-:W-:Y:S01]  /*0d40*/  IMAD.IADD R41, R44, 0x1, R47.reuse ;  /* 0x000000012c297824 */ /* 0x100fe200078e022f */
[----:B0-----:R0:W-:Y:S01]  /*0d50*/  @!P6 ST.E.64.STRONG.GPU desc[UR8][R38.64+0x100], R30 ;  /* 0x0001001e2600e985 */ /* 0x0011e2000c10fb08 */
[----:B------:R-:W-:Y:S01]  /*0d60*/  ISETP.GT.AND P6, PT, R31, 0x180, PT ;  /* 0x000001801f00780c */ /* 0x000fe20003fc4270 */
[----:B0-----:R-:W-:-:S02]  /*0d70*/  IMAD.IADD R30, R35, 0x1, R47 ;  /* 0x00000001231e7824 */ /* 0x001fc400078e022f */
[--C-:B------:R-:W-:Y:S02]  /*0d80*/  IMAD.IADD R35, R52, 0x1, R47.reuse ;  /* 0x0000000134237824 */ /* 0x100fe400078e022f */
[--C-:B------:R-:W-:Y:S02]  /*0d90*/  IMAD.IADD R38, R48, 0x1, R47.reuse ;  /* 0x0000000130267824 */ /* 0x100fe400078e022f */
[----:B------:R-:W-:-:S06]  /*0da0*/  IMAD.IADD R39, R46, 0x1, R47 ;  /* 0x000000012e277824 */ /* 0x000fcc00078e022f */
[----:B------:R-:W-:Y:S05]  /*0db0*/  @P6 BRA `(.L_x_499) ;  /* 0x0000000c00686947 */ /* 0x000fea0003800000 */
[----:B------:R-:W-:Y:S04]  /*0dc0*/  BSSY.RECONVERGENT B0, `(.L_x_500) ;  /* 0x000000d000007945 */ /* 0x000fe80003800200 */
[----:B------:R-:W-:Y:S05]  /*0dd0*/  @!P0 BRA `(.L_x_501) ;  /* 0x00000000002c8947 */ /* 0x000fea0003800000 */
[----:B------:R-:W-:Y:S01]  /*0de0*/  UISETP.NE.AND UP0, UPT, UR6, URZ, UPT ;  /* 0x000000ff0600728c */ /* 0x000fe2000bf05270 */
[----:B------:R-:W-:-:S08]  /*0df0*/  CS2R R12, SRZ ;  /* 0x00000000000c7805 */ /* 0x000fd0000001ff00 */
[----:B------:R-:W-:Y:S05]  /*0e00*/  BRA.U UP0, `(.L_x_502) ;  /* 0x0000000100087547 */ /* 0x000fea000b800000 */
[----:B------:R-:W0:Y:S02]  /*0e10*/  LDC.64 R12, c[0x0][0x3d0] ;  /* 0x0000f400ff0c7b82 */ /* 0x000e240000000a00 */
[----:B0-----:R-:W5:Y:S02]  /*0e20*/  LDG.E.64 R12, desc[UR8][R12.64] ;  /* 0x000000080c0c7981 */ /* 0x001f64000c1e1b00 */
.L_x_502:
[----:B------:R-:W0:Y:S01]  /*0e30*/  LDCU.64 UR4, c[0x0][0x390] ;  /* 0x00007200ff0477ac */ /* 0x000e220008000a00 */
[----:B-----5:R-:W-:-:S04]  /*0e40*/  IADD3 R14, P0, PT, R47, R12, RZ ;  /* 0x0000000c2f0e7210 */ /* 0x020fc80007f1e0ff */
[----:B------:R-:W-:Y:S02]  /*0e50*/  LEA.HI.X.SX32 R13, R47, R13, 0x1, P0 ;  /* 0x0000000d2f0d7211 */ /* 0x000fe400000f0eff */
[----:B0-----:R-:W-:-:S04]  /*0e60*/  LEA R12, P0, R14, UR4, 0x2 ;  /* 0x000000040e0c7c11 */ /* 0x001fc8000f8010ff */
[----:B------:R-:W-:-:S05]  /*0e70*/  LEA.HI.X R13, R14, UR5, R13, 0x2, P0 ;  /* 0x000000050e0d7c11 */ /* 0x000fca00080f140d */
[----:B------:R0:W-:Y:S04]  /*0e80*/  STG.E desc[UR8][R12.64], R45 ;  /* 0x0000002d0c007986 */ /* 0x0001e8000c101908 */
.L_x_501:
[----:B------:R-:W-:Y:S05]  /*0e90*/  BSYNC.RECONVERGENT B0 ;  /* 0x0000000000007941 */ /* 0x000fea0003800200 */
.L_x_500:
[----:B------:R-:W-:Y:S01]  /*0ea0*/  LOP3.LUT P0, RZ, R36, 0x2, RZ, 0xc0, !PT ;  /* 0x0000000224ff7812 */ /* 0x000fe2000780c0ff */
[----:B------:R-:W-:-:S12]  /*0eb0*/  BSSY.RECONVERGENT B0, `(.L_x_503) ;  /* 0x000000d000007945 */ /* 0x000fd80003800200 */
[----:B------:R-:W-:Y:S05]  /*0ec0*/  @!P0 BRA `(.L_x_504) ;  /* 0x00000000002c8947 */ /* 0x000fea0003800000 */
[----:B------:R-:W-:Y:S01]  /*0ed0*/  UISETP.NE.AND UP0, UPT, UR6, URZ, UPT ;  /* 0x000000ff0600728c */ /* 0x000fe2000bf05270 */
[----:B0-----:R-:W-:-:S08]  /*0ee0*/  CS2R R12, SRZ ;  /* 0x00000000000c7805 */ /* 0x001fd0000001ff00 */
[----:B------:R-:W-:Y:S05]  /*0ef0*/  BRA.U UP0, `(.L_x_505) ;  /* 0x0000000100087547 */ /* 0x000fea000b800000 */
[----:B------:R-:W0:Y:S02]  /*0f00*/  LDC.64 R12, c[0x0][0x3d0] ;  /* 0x0000f400ff0c7b82 */ /* 0x000e240000000a00 */
[----:B0-----:R-:W5:Y:S02]  /*0f10*/  LDG.E.64 R12, desc[UR8][R12.64] ;  /* 0x000000080c0c7981 */ /* 0x001f64000c1e1b00 */
.L_x_505:
[----:B------:R-:W0:Y:S01]  /*0f20*/  LDCU.64 UR4, c[0x0][0x390] ;  /* 0x00007200ff0477ac */ /* 0x000e220008000a00 */
[----:B-----5:R-:W-:-:S04]  /*0f30*/  IADD3 R14, P0, PT, R43, R12, RZ ;  /* 0x0000000c2b0e7210 */ /* 0x020fc80007f1e0ff */
[----:B------:R-:W-:Y:S02]  /*0f40*/  LEA.HI.X.SX32 R13, R43, R13, 0x1, P0 ;  /* 0x0000000d2b0d7211 */ /* 0x000fe400000f0eff */
[----:B0-----:R-:W-:-:S04]  /*0f50*/  LEA R12, P0, R14, UR4, 0x2 ;  /* 0x000000040e0c7c11 */ /* 0x001fc8000f8010ff */
[----:B------:R-:W-:-:S05]  /*0f60*/  LEA.HI.X R13, R14, UR5, R13, 0x2, P0 ;  /* 0x000000050e0d7c11 */ /* 0x000fca00080f140d */
[----:B------:R1:W-:Y:S04]  /*0f70*/  STG.E desc[UR8][R12.64], R26 ;  /* 0x0000001a0c007986 */ /* 0x0003e8000c101908 */
.L_x_504:
[----:B------:R-:W-:Y:S05]  /*0f80*/  BSYNC.RECONVERGENT B0 ;  /* 0x0000000000007941 */ /* 0x000fea0003800200 */
.L_x_503:
[----:B------:R-:W-:Y:S01]  /*0f90*/  LOP3.LUT P0, RZ, R36, 0x4, RZ, 0xc0, !PT ;  /* 0x0000000424ff7812 */ /* 0x000fe2000780c0ff */
[----:B------:R-:W-:-:S12]  /*0fa0*/  BSSY.RECONVERGENT B0, `(.L_x_506) ;  /* 0x000000d000007945 */ /* 0x000fd80003800200 */
[----:B------:R-:W-:Y:S05]  /*0fb0*/  @!P0 BRA `(.L_x_507) ;  /* 0x00000000002c8947 */ /* 0x000fea0003800000 */
[----:B------:R-:W-:Y:S01]  /*0fc0*/  UISETP.NE.AND UP0, UPT, UR6, URZ, UPT ;  /* 0x000000ff0600728c */ /* 0x000fe2000bf05270 */
[----:B01----:R-:W-:-:S08]  /*0fd0*/  CS2R R12, SRZ ;  /* 0x00000000000c7805 */ /* 0x003fd0000001ff00 */
[----:B------:R-:W-:Y:S05]  /*0fe0*/  BRA.U UP0, `(.L_x_508) ;  /* 0x0000000100087547 */ /* 0x000fea000b800000 */
[----:B------:R-:W0:Y:S02]  /*0ff0*/  LDC.64 R12, c[0x0][0x3d0] ;  /* 0x0000f400ff0c7b82 */ /* 0x000e240000000a00 */
[----:B0-----:R-:W5:Y:S02]  /*1000*/  LDG.E.64 R12, desc[UR8][R12.64] ;  /* 0x000000080c0c7981 */ /* 0x001f64000c1e1b00 */
.L_x_508:
[----:B------:R-:W0:Y:S01]  /*1010*/  LDCU.64 UR4, c[0x0][0x390] ;  /* 0x00007200ff0477ac */ /* 0x000e220008000a00 */
[----:B-----5:R-:W-:-:S04]  /*1020*/  IADD3 R14, P0, PT, R27, R12, RZ ;  /* 0x0000000c1b0e7210 */ /* 0x020fc80007f1e0ff */
[----:B------:R-:W-:Y:S02]  /*1030*/  LEA.HI.X.SX32 R13, R27, R13, 0x1, P0 ;  /* 0x0000000d1b0d7211 */ /* 0x000fe400000f0eff */
[----:B0-----:R-:W-:-:S04]  /*1040*/  LEA R12, P0, R14, UR4, 0x2 ;  /* 0x000000040e0c7c11 */ /* 0x001fc8000f8010ff */
[----:B------:R-:W-:-:S05]  /*1050*/  LEA.HI.X R13, R14, UR5, R13, 0x2, P0 ;  /* 0x000000050e0d7c11 */ /* 0x000fca00080f140d */
[----:B------:R2:W-:Y:S04]  /*1060*/  STG.E desc[UR8][R12.64], R25 ;  /* 0x000000190c007986 */ /* 0x0005e8000c101908 */
.L_x_507:
[----:B------:R-:W-:Y:S05]  /*1070*/  BSYNC.RECONVERGENT B0 ;  /* 0x0000000000007941 */ /* 0x000fea0003800200 */
.L_x_506:
[----:B------:R-:W-:Y:S01]  /*1080*/  LOP3.LUT P0, RZ, R36, 0x8, RZ, 0xc0, !PT ;  /* 0x0000000824ff7812 */ /* 0x000fe2000780c0ff */
[----:B------:R-:W-:-:S12]  /*1090*/  BSSY.RECONVERGENT B0, `(.L_x_509) ;  /* 0x000000d000007945 */ /* 0x000fd80003800200 */
[----:B------:R-:W-:Y:S05]  /*10a0*/  @!P0 BRA `(.L_x_510) ;  /* 0x00000000002c8947 */ /* 0x000fea0003800000 */
[----:B------:R-:W-:Y:S01]  /*10b0*/  UISETP.NE.AND UP0, UPT, UR6, URZ, UPT ;  /* 0x000000ff0600728c */ /* 0x000fe2000bf05270 */
[----:B012---:R-:W-:-:S08]  /*10c0*/  CS2R R12, SRZ ;  /* 0x00000000000c7805 */ /* 0x007fd0000001ff00 */
[----:B------:R-:W-:Y:S05]  /*10d0*/  BRA.U UP0, `(.L_x_511) ;  /* 0x0000000100087547 */ /* 0x000fea000b800000 */
[----:B------:R-:W0:Y:S02]  /*10e0*/  LDC.64 R12, c[0x0][0x3d0] ;  /* 0x0000f400ff0c7b82 */ /* 0x000e240000000a00 */
[----:B0-----:R-:W5:Y:S02]  /*10f0*/  LDG.E.64 R12, desc[UR8][R12.64] ;  /* 0x000000080c0c7981 */ /* 0x001f64000c1e1b00 */
.L_x_511:
[----:B------:R-:W0:Y:S01]  /*1100*/  LDCU.64 UR4, c[0x0][0x390] ;  /* 0x00007200ff0477ac */ /* 0x000e220008000a00 */
[----:B-----5:R-:W-:-:S04]  /*1110*/  IADD3 R14, P0, PT, R28, R12, RZ ;  /* 0x0000000c1c0e7210 */ /* 0x020fc80007f1e0ff */
[----:B------:R-:W-:Y:S02]  /*1120*/  LEA.HI.X.SX32 R13, R28, R13, 0x1, P0 ;  /* 0x0000000d1c0d7211 */ /* 0x000fe400000f0eff */
[----:B0-----:R-:W-:-:S04]  /*1130*/  LEA R12, P0, R14, UR4, 0x2 ;  /* 0x000000040e0c7c11 */ /* 0x001fc8000f8010ff */
[----:B------:R-:W-:-:S05]  /*1140*/  LEA.HI.X R13, R14, UR5, R13, 0x2, P0 ;  /* 0x000000050e0d7c11 */ /* 0x000fca00080f140d */
[----:B------:R3:W-:Y:S04]  /*1150*/  STG.E desc[UR8][R12.64], R24 ;  /* 0x000000180c007986 */ /* 0x0007e8000c101908 */
.L_x_510:
[----:B------:R-:W-:Y:S05]  /*1160*/  BSYNC.RECONVERGENT B0 ;  /* 0x0000000000007941 */ /* 0x000fea0003800200 */
.L_x_509:
[----:B------:R-:W-:Y:S01]  /*1170*/  LOP3.LUT P0, RZ, R36, 0x10, RZ, 0xc0, !PT ;  /* 0x0000001024ff7812 */ /* 0x000fe2000780c0ff */
[----:B------:R-:W-:-:S12]  /*1180*/  BSSY.RECONVERGENT B0, `(.L_x_512) ;  /* 0x000000d000007945 */ /* 0x000fd80003800200 */
[----:B------:R-:W-:Y:S05]  /*1190*/  @!P0 BRA `(.L_x_513) ;  /* 0x00000000002c8947 */ /* 0x000fea0003800000 */
[----:B------:R-:W-:Y:S01]  /*11a0*/  UISETP.NE.AND UP0, UPT, UR6, URZ, UPT ;  /* 0x000000ff0600728c */ /* 0x000fe2000bf05270 */
[----:B0123--:R-:W-:-:S08]  /*11b0*/  CS2R R12, SRZ ;  /* 0x00000000000c7805 */ /* 0x00ffd0000001ff00 */
[----:B------:R-:W-:Y:S05]  /*11c0*/  BRA.U UP0, `(.L_x_514) ;  /* 0x0000000100087547 */ /* 0x000fea000b800000 */
[----:B------:R-:W0:Y:S02]  /*11d0*/  LDC.64 R12, c[0x0][0x3d0] ;  /* 0x0000f400ff0c7b82 */ /* 0x000e240000000a00 */
[----:B0-----:R-:W5:Y:S02]  /*11e0*/  LDG.E.64 R12, desc[UR8][R12.64] ;  /* 0x000000080c0c7981 */ /* 0x001f64000c1e1b00 */
.L_x_514:
[----:B------:R-:W0:Y:S01]  /*11f0*/  LDCU.64 UR4, c[0x0][0x390] ;  /* 0x00007200ff0477ac */ /* 0x000e220008000a00 */
[----:B-----5:R-:W-:-:S04]  /*1200*/  IADD3 R14, P0, PT, R29, R12, RZ ;  /* 0x0000000c1d0e7210 */ /* 0x020fc80007f1e0ff */
[----:B------:R-:W-:Y:S02]  /*1210*/  LEA.HI.X.SX32 R13, R29, R13, 0x1, P0 ;  /* 0x0000000d1d0d7211 */ /* 0x000fe400000f0eff */
[----:B0-----:R-:W-:-:S04]  /*1220*/  LEA R12, P0, R14, UR4, 0x2 ;  /* 0x000000040e0c7c11 */ /* 0x001fc8000f8010ff */
[----:B------:R-:W-:-:S05]  /*1230*/  LEA.HI.X R13, R14, UR5, R13, 0x2, P0 ;  /* 0x000000050e0d7c11 */ /* 0x000fca00080f140d */
[----:B------:R4:W-:Y:S04]  /*1240*/  STG.E desc[UR8][R12.64], R11 ;  /* 0x0000000b0c007986 */ /* 0x0009e8000c101908 */
.L_x_513:
[----:B------:R-:W-:Y:S05]  /*1250*/  BSYNC.RECONVERGENT B0 ;  /* 0x0000000000007941 */ /* 0x000fea0003800200 */
.L_x_512:
[----:B------:R-:W-:Y:S01]  /*1260*/  LOP3.LUT P0, RZ, R36, 0x20, RZ, 0xc0, !PT ;  /* 0x0000002024ff7812 */ /* 0x000fe2000780c0ff */
[----:B------:R-:W-:-:S12]  /*1270*/  BSSY.RECONVERGENT B0, `(.L_x_515) ;  /* 0x000000d000007945 */ /* 0x000fd80003800200 */
[----:B------:R-:W-:Y:S05]  /*1280*/  @!P0 BRA `(.L_x_516) ;  /* 0x00000000002c8947 */ /* 0x000fea0003800000 */
[----:B------:R-:W-:Y:S01]  /*1290*/  UISETP.NE.AND UP0, UPT, UR6, URZ, UPT ;  /* 0x000000ff0600728c */ /* 0x000fe2000bf05270 */
[----:B01234-:R-:W-:-:S08]  /*12a0*/  CS2R R12, SRZ ;  /* 0x00000000000c7805 */ /* 0x01ffd0000001ff00 */
[----:B------:R-:W-:Y:S05]  /*12b0*/  BRA.U UP0, `(.L_x_517) ;  /* 0x0000000100087547 */ /* 0x000fea000b800000 */
[----:B------:R-:W0:Y:S02]  /*12c0*/  LDC.64 R12, c[0x0][0x3d0] ;  /* 0x0000f400ff0c7b82 */ /* 0x000e240000000a00 */
[----:B0-----:R-:W5:Y:S02]  /*12d0*/  LDG.E.64 R12, desc[UR8][R12.64] ;  /* 0x000000080c0c7981 */ /* 0x001f64000c1e1b00 */
.L_x_517:
[----:B------:R-:W0:Y:S01]  /*12e0*/  LDCU.64 UR4, c[0x0][0x390] ;  /* 0x00007200ff0477ac */ /* 0x000e220008000a00 */
[----:B-----5:R-:W-:-:S04]  /*12f0*/  IADD3 R11, P0, PT, R30, R12, RZ ;  /* 0x0000000c1e0b7210 */ /* 0x020fc80007f1e0ff */
[----:B------:R-:W-:Y:S02]  /*1300*/  LEA.HI.X.SX32 R30, R30, R13, 0x1, P0 ;  /* 0x0000000d1e1e7211 */ /* 0x000fe400000f0eff */
[----:B0-----:R-:W-:-:S04]  /*1310*/  LEA R12, P0, R11, UR4, 0x2 ;  /* 0x000000040b0c7c11 */ /* 0x001fc8000f8010ff */
[----:B------:R-:W-:-:S05]  /*1320*/  LEA.HI.X R13, R11, UR5, R30, 0x2, P0 ;  /* 0x000000050b0d7c11 */ /* 0x000fca00080f141e */
[----:B------:R0:W-:Y:S04]  /*1330*/  STG.E desc[UR8][R12.64], R10 ;  /* 0x0000000a0c007986 */ /* 0x0001e8000c101908 */
.L_x_516:
[----:B------:R-:W-:Y:S05]  /*1340*/  BSYNC.RECONVERGENT B0 ;  /* 0x0000000000007941 */ /* 0x000fea0003800200 */
.L_x_515:
[----:B------:R-:W-:Y:S01]  /*1350*/  LOP3.LUT P0, RZ, R36, 0x40, RZ, 0xc0, !PT ;  /* 0x0000004024ff7812 */ /* 0x000fe2000780c0ff */
[----:B------:R-:W-:-:S12]  /*1360*/  BSSY.RECONVERGENT B0, `(.L_x_518) ;  /* 0x000000d000007945 */ /* 0x000fd80003800200 */
[----:B------:R-:W-:Y:S05]  /*1370*/  @!P0 BRA `(.L_x_519) ;  /* 0x00000000002c8947 */ /* 0x000fea0003800000 */
[----:B------:R-:W-:Y:S01]  /*1380*/  UISETP.NE.AND UP0, UPT, UR6, URZ, UPT ;  /* 0x000000ff0600728c */ /* 0x000fe2000bf05270 */
[----:B0---4-:R-:W-:-:S08]  /*1390*/  CS2R R10, SRZ ;  /* 0x00000000000a7805 */ /* 0x011fd0000001ff00 */
[----:B------:R-:W-:Y:S05]  /*13a0*/  BRA.U UP0, `(.L_x_520) ;  /* 0x0000000100087547 */ /* 0x000fea000b800000 */
[----:B------:R-:W0:Y:S02]  /*13b0*/  LDC.64 R10, c[0x0][0x3d0] ;  /* 0x0000f400ff0a7b82 */ /* 0x000e240000000a00 */
[----:B0-----:R-:W5:Y:S02]  /*13c0*/  LDG.E.64 R10, desc[UR8][R10.64] ;  /* 0x000000080a0a7981 */ /* 0x001f64000c1e1b00 */
.L_x_520:
[----:B------:R-:W0:Y:S01]  /*13d0*/  LDCU.64 UR4, c[0x0][0x390] ;  /* 0x00007200ff0477ac */ /* 0x000e220008000a00 */
[----:B-123-5:R-:W-:-:S04]  /*13e0*/  IADD3 R12, P0, PT, R32, R10, RZ ;  /* 0x0000000a200c7210 */ /* 0x02efc80007f1e0ff */
[----:B------:R-:W-:Y:S02]  /*13f0*/  LEA.HI.X.SX32 R11, R32, R11, 0x1, P0 ;  /* 0x0000000b200b7211 */ /* 0x000fe400000f0eff */
[----:B0-----:R-:W-:-:S04]  /*1400*/  LEA R10, P0, R12, UR4, 0x2 ;  /* 0x000000040c0a7c11 */ /* 0x001fc8000f8010ff */
[----:B------:R-:W-:-:S05]  /*1410*/  LEA.HI.X R11, R12, UR5, R11, 0x2, P0 ;  /* 0x000000050c0b7c11 */ /* 0x000fca00080f140b */
[----:B------:R0:W-:Y:S04]  /*1420*/  STG.E desc[UR8][R10.64], R9 ;  /* 0x000000090a007986 */ /* 0x0001e8000c101908 */
.L_x_519:
[----:B------:R-:W-:Y:S05]  /*1430*/  BSYNC.RECONVERGENT B0 ;  /* 0x0000000000007941 */ /* 0x000fea0003800200 */
.L_x_518:
        /* <DEDUP_REMOVED lines=8> */
.L_x_523:
[----:B------:R-:W0:Y:S01]  /*14c0*/  LDCU.64 UR4, c[0x0][0x390] ;  /* 0x00007200ff0477ac */ /* 0x000e220008000a00 */
[----:B-----5:R-:W-:-:S04]  /*14d0*/  IADD3 R9, P0, PT, R33, R10, RZ ;  /* 0x0000000a21097210 */ /* 0x020fc80007f1e0ff */
[----:B-123--:R-:W-:Y:S02]  /*14e0*/  LEA.HI.X.SX32 R12, R33, R11, 0x1, P0 ;  /* 0x0000000b210c7211 */ /* 0x00efe400000f0eff */
[----:B0-----:R-:W-:-:S04]  /*14f0*/  LEA R10, P0, R9, UR4, 0x2 ;  /* 0x00000004090a7c11 */ /* 0x001fc8000f8010ff */
[----:B------:R-:W-:-:S05]  /*1500*/  LEA.HI.X R11, R9, UR5, R12, 0x2, P0 ;  /* 0x00000005090b7c11 */ /* 0x000fca00080f140c */
[----:B------:R0:W-:Y:S04]  /*1510*/  STG.E desc[UR8][R10.64], R8 ;  /* 0x000000080a007986 */ /* 0x0001e8000c101908 */
.L_x_522:
[----:B------:R-:W-:Y:S05]  /*1520*/  BSYNC.RECONVERGENT B0 ;  /* 0x0000000000007941 */ /* 0x000fea0003800200 */
.L_x_521:
[----:B------:R-:W-:Y:S01]  /*1530*/  LOP3.LUT P0, RZ, R36, 0x100, RZ, 0xc0, !PT ;  /* 0x0000010024ff7812 */ /* 0x000fe2000780c0ff */
[----:B------:R-:W-:-:S12]  /*1540*/  BSSY.RECONVERGENT B0, `(.L_x_524) ;  /* 0x000000d000007945 */ /* 0x000fd80003800200 */
[----:B------:R-:W-:Y:S05]  /*1550*/  @!P0 BRA `(.L_x_525) ;  /* 0x00000000002c8947 */ /* 0x000fea0003800000 */
[----:B------:R-:W-:Y:S01]  /*1560*/  UISETP.NE.AND UP0, UPT, UR6, URZ, UPT ;  /* 0x000000ff0600728c */ /* 0x000fe2000bf05270 */
[----:B0-----:R-:W-:Y:S01]  /*1570*/  CS2R R8, SRZ ;  /* 0x0000000000087805 */ /* 0x001fe2000001ff00 */
[----:B------:R-:W0:Y:S07]  /*1580*/  LDCU.64 UR4, c[0x0][0x390] ;  /* 0x00007200ff0477ac */ /* 0x000e2e0008000a00 */
[----:B------:R-:W-:Y:S05]  /*1590*/  BRA.U UP0, `(.L_x_526) ;  /* 0x0000000100087547 */ /* 0x000fea000b800000 */
[----:B------:R-:W1:Y:S02]  /*15a0*/  LDC.64 R8, c[0x0][0x3d0] ;  /* 0x0000f400ff087b82 */ /* 0x000e640000000a00 */
[----:B-1----:R-:W5:Y:S02]  /*15b0*/  LDG.E.64 R8, desc[UR8][R8.64] ;  /* 0x0000000808087981 */ /* 0x002f64000c1e1b00 */
.L_x_526:
[----:B-----5:R-:W-:-:S04]  /*15c0*/  IADD3 R10, P0, PT, R34, R8, RZ ;  /* 0x00000008220a7210 */ /* 0x020fc80007f1e0ff */
[----:B------:R-:W-:Y:S02]  /*15d0*/  LEA.HI.X.SX32 R9, R34, R9, 0x1, P0 ;  /* 0x0000000922097211 */ /* 0x000fe400000f0eff */
[----:B0-----:R-:W-:-:S04]  /*15e0*/  LEA R8, P0, R10, UR4, 0x2 ;  /* 0x000000040a087c11 */ /* 0x001fc8000f8010ff */
[----:B------:R-:W-:-:S05]  /*15f0*/  LEA.HI.X R9, R10, UR5, R9, 0x2, P0 ;  /* 0x000000050a097c11 */ /* 0x000fca00080f1409 */
[----:B------:R0:W-:Y:S04]  /*1600*/  STG.E desc[UR8][R8.64], R7 ;  /* 0x0000000708007986 */ /* 0x0001e8000c101908 */
.L_x_525:
[----:B------:R-:W-:Y:S05]  /*1610*/  BSYNC.RECONVERGENT B0 ;  /* 0x0000000000007941 */ /* 0x000fea0003800200 */
.L_x_524:
        /* <DEDUP_REMOVED lines=9> */
.L_x_529:
[----:B-----5:R-:W-:-:S04]  /*16b0*/  IADD3 R7, P0, PT, R35, R8, RZ ;  /* 0x0000000823077210 */ /* 0x020fc80007f1e0ff */
[----:B------:R-:W-:Y:S02]  /*16c0*/  LEA.HI.X.SX32 R10, R35, R9, 0x1, P0 ;  /* 0x00000009230a7211 */ /* 0x000fe400000f0eff */
[----:B0-----:R-:W-:-:S04]  /*16d0*/  LEA R8, P0, R7, UR4, 0x2 ;  /* 0x0000000407087c11 */ /* 0x001fc8000f8010ff */
[----:B------:R-:W-:-:S05]  /*16e0*/  LEA.HI.X R9, R7, UR5, R10, 0x2, P0 ;  /* 0x0000000507097c11 */ /* 0x000fca00080f140a */
[----:B------:R0:W-:Y:S04]  /*16f0*/  STG.E desc[UR8][R8.64], R6 ;  /* 0x0000000608007986 */ /* 0x0001e8000c101908 */
.L_x_528:
[----:B------:R-:W-:Y:S05]  /*1700*/  BSYNC.RECONVERGENT B0 ;  /* 0x0000000000007941 */ /* 0x000fea0003800200 */
.L_x_527:
[----:B------:R-:W-:Y:S04]  /*1710*/  BSSY.RECONVERGENT B0, `(.L_x_530) ;  /* 0x000000d000007945 */ /* 0x000fe80003800200 */
[----:B------:R-:W-:Y:S05]  /*1720*/  @!P1 BRA `(.L_x_531) ;  /* 0x00000000002c9947 */ /* 0x000fea0003800000 */
[----:B------:R-:W-:Y:S01]  /*1730*/  UISETP.NE.AND UP0, UPT, UR6, URZ, UPT ;  /* 0x000000ff0600728c */ /* 0x000fe2000bf05270 */
[----:B0-----:R-:W-:Y:S01]  /*1740*/  CS2R R6, SRZ ;  /* 0x0000000000067805 */ /* 0x001fe2000001ff00 */
[----:B------:R-:W0:Y:S07]  /*1750*/  LDCU.64 UR4, c[0x0][0x390] ;  /* 0x00007200ff0477ac */ /* 0x000e2e0008000a00 */
[----:B------:R-:W-:Y:S05]  /*1760*/  BRA.U UP0, `(.L_x_532) ;  /* 0x0000000100087547 */ /* 0x000fea000b800000 */
[----:B------:R-:W1:Y:S02]  /*1770*/  LDC.64 R6, c[0x0][0x3d0] ;  /* 0x0000f400ff067b82 */ /* 0x000e640000000a00 */
[----:B-1----:R-:W5:Y:S02]  /*1780*/  LDG.E.64 R6, desc[UR8][R6.64] ;  /* 0x0000000806067981 */ /* 0x002f64000c1e1b00 */
.L_x_532:
[----:B-----5:R-:W-:-:S04]  /*1790*/  IADD3 R8, P0, PT, R37, R6, RZ ;  /* 0x0000000625087210 */ /* 0x020fc80007f1e0ff */
[----:B------:R-:W-:Y:S02]  /*17a0*/  LEA.HI.X.SX32 R7, R37, R7, 0x1, P0 ;  /* 0x0000000725077211 */ /* 0x000fe400000f0eff */
[----:B0-----:R-:W-:-:S04]  /*17b0*/  LEA R6, P0, R8, UR4, 0x2 ;  /* 0x0000000408067c11 */ /* 0x001fc8000f8010ff */
[----:B------:R-:W-:-:S05]  /*17c0*/  LEA.HI.X R7, R8, UR5, R7, 0x2, P0 ;  /* 0x0000000508077c11 */ /* 0x000fca00080f1407 */
[----:B------:R0:W-:Y:S04]  /*17d0*/  STG.E desc[UR8][R6.64], R5 ;  /* 0x0000000506007986 */ /* 0x0001e8000c101908 */
.L_x_531:
[----:B------:R-:W-:Y:S05]  /*17e0*/  BSYNC.RECONVERGENT B0 ;  /* 0x0000000000007941 */ /* 0x000fea0003800200 */
.L_x_530:
        /* <DEDUP_REMOVED lines=8> */
.L_x_535:
[----:B-----5:R-:W-:-:S04]  /*1870*/  IADD3 R5, P0, PT, R38, R6, RZ ;  /* 0x0000000626057210 */ /* 0x020fc80007f1e0ff */
[----:B------:R-:W-:Y:S02]  /*1880*/  LEA.HI.X.SX32 R38, R38, R7, 0x1, P0 ;  /* 0x0000000726267211 */ /* 0x000fe400000f0eff */
[----:B0-----:R-:W-:-:S04]  /*1890*/  LEA R6, P0, R5, UR4, 0x2 ;  /* 0x0000000405067c11 */ /* 0x001fc8000f8010ff */
[----:B------:R-:W-:-:S05]  /*18a0*/  LEA.HI.X R7, R5, UR5, R38, 0x2, P0 ;  /* 0x0000000505077c11 */ /* 0x000fca00080f1426 */
[----:B------:R0:W-:Y:S04]  /*18b0*/  STG.E desc[UR8][R6.64], R4 ;  /* 0x0000000406007986 */ /* 0x0001e8000c101908 */
.L_x_534:
[----:B------:R-:W-:Y:S05]  /*18c0*/  BSYNC.RECONVERGENT B0 ;  /* 0x0000000000007941 */ /* 0x000fea0003800200 */
.L_x_533:
        /* <DEDUP_REMOVED lines=8> */
.L_x_538:
[----:B-----5:R-:W-:-:S04]  /*1950*/  IADD3 R6, P0, PT, R39, R4, RZ ;  /* 0x0000000427067210 */ /* 0x020fc80007f1e0ff */
[----:B------:R-:W-:Y:S02]  /*1960*/  LEA.HI.X.SX32 R5, R39, R5, 0x1, P0 ;  /* 0x0000000527057211 */ /* 0x000fe400000f0eff */
[----:B0-----:R-:W-:-:S04]  /*1970*/  LEA R4, P0, R6, UR4, 0x2 ;  /* 0x0000000406047c11 */ /* 0x001fc8000f8010ff */
[----:B------:R-:W-:-:S05]  /*1980*/  LEA.HI.X R5, R6, UR5, R5, 0x2, P0 ;  /* 0x0000000506057c11 */ /* 0x000fca00080f1405 */
[----:B------:R0:W-:Y:S04]  /*1990*/  STG.E desc[UR8][R4.64], R3 ;  /* 0x0000000304007986 */ /* 0x0001e8000c101908 */
.L_x_537:
[----:B------:R-:W-:Y:S05]  /*19a0*/  BSYNC.RECONVERGENT B0 ;  /* 0x0000000000007941 */ /* 0x000fea0003800200 */
.L_x_536:
        /* <DEDUP_REMOVED lines=8> */
.L_x_541:
[----:B-----5:R-:W-:-:S04]  /*1a30*/  IADD3 R3, P0, PT, R40, R4, RZ ;  /* 0x0000000428037210 */ /* 0x020fc80007f1e0ff */
[----:B------:R-:W-:Y:S02]  /*1a40*/  LEA.HI.X.SX32 R40, R40, R5, 0x1, P0 ;  /* 0x0000000528287211 */ /* 0x000fe400000f0eff */
[----:B0-----:R-:W-:-:S04]  /*1a50*/  LEA R4, P0, R3, UR4, 0x2 ;  /* 0x0000000403047c11 */ /* 0x001fc8000f8010ff */
[----:B------:R-:W-:-:S05]  /*1a60*/  LEA.HI.X R5, R3, UR5, R40, 0x2, P0 ;  /* 0x0000000503057c11 */ /* 0x000fca00080f1428 */
[----:B------:R0:W-:Y:S04]  /*1a70*/  STG.E desc[UR8][R4.64], R2 ;  /* 0x0000000204007986 */ /* 0x0001e8000c101908 */
.L_x_540:
[----:B------:R-:W-:Y:S05]  /*1a80*/  BSYNC.RECONVERGENT B0 ;  /* 0x0000000000007941 */ /* 0x000fea0003800200 */
.L_x_539:
[----:B------:R-:W-:Y:S05]  /*1a90*/  @!P5 EXIT ;  /* 0x000000000000d94d */ /* 0x000fea0003800000 */
[----:B------:R-:W-:Y:S01]  /*1aa0*/  UISETP.NE.AND UP0, UPT, UR6, URZ, UPT ;  /* 0x000000ff0600728c */ /* 0x000fe2000bf05270 */
[----:B0-----:R-:W-:-:S08]  /*1ab0*/  CS2R R2, SRZ ;  /* 0x0000000000027805 */ /* 0x001fd0000001ff00 */
[----:B------:R-:W-:Y:S05]  /*1ac0*/  BRA.U UP0, `(.L_x_542) ;  /* 0x0000000100087547 */ /* 0x000fea000b800000 */
[----:B------:R-:W0:Y:S02]  /*1ad0*/  LDC.64 R2, c[0x0][0x3d0] ;  /* 0x0000f400ff027b82 */ /* 0x000e240000000a00 */
[----:B0-----:R-:W5:Y:S02]  /*1ae0*/  LDG.E.64 R2, desc[UR8][R2.64] ;  /* 0x0000000802027981 */ /* 0x001f64000c1e1b00 */
.L_x_542:
[----:B------:R-:W0:Y:S01]  /*1af0*/  LDCU.64 UR4, c[0x0][0x390] ;  /* 0x00007200ff0477ac */ /* 0x000e220008000a00 */
[----:B-----5:R-:W-:-:S04]  /*1b00*/  IADD3 R4, P0, PT, R41, R2, RZ ;  /* 0x0000000229047210 */ /* 0x020fc80007f1e0ff */
[----:B------:R-:W-:Y:S02]  /*1b10*/  LEA.HI.X.SX32 R3, R41, R3, 0x1, P0 ;  /* 0x0000000329037211 */ /* 0x000fe400000f0eff */
[----:B0-----:R-:W-:-:S04]  /*1b20*/  LEA R2, P0, R4, UR4, 0x2 ;  /* 0x0000000404027c11 */ /* 0x001fc8000f8010ff */
[----:B------:R-:W-:-:S05]  /*1b30*/  LEA.HI.X R3, R4, UR5, R3, 0x2, P0 ;  /* 0x0000000504037c11 */ /* 0x000fca00080f1403 */
[----:B------:R-:W-:Y:S01]  /*1b40*/  STG.E desc[UR8][R2.64], R0 ;  /* 0x0000000002007986 */ /* 0x000fe2000c101908 */
[----:B------:R-:W-:Y:S05]  /*1b50*/  EXIT ;  /* 0x000000000000794d */ /* 0x000fea0003800000 */
.L_x_499:
[----:B------:R-:W-:Y:S01]  /*1b60*/  P2R R51, PR, RZ, 0x2 ;  /* 0x00000002ff337803 */ /* 0x000fe20000000000 */
[----:B------:R-:W-:Y:S01]  /*1b70*/  BAR.SYNC.DEFER_BLOCKING 0x0 ;  /* 0x0000000000007b1d */ /* 0x000fe20000010000 */
[C---:B------:R-:W-:Y:S02]  /*1b80*/  LOP3.LUT P1, RZ, R36.reuse, 0x8, RZ, 0xc0, !PT ;  /* 0x0000000824ff7812 */ /* 0x040fe4000782c0ff */
[----:B------:R-:W-:Y:S02]  /*1b90*/  @P0 LEA R44, R47, UR4, 0x2 ;  /* 0x000000042f2c0c11 */ /* 0x000fe4000f8e10ff */
[----:B------:R-:W-:Y:S02]  /*1ba0*/  P2R R52, PR, RZ, 0x2 ;  /* 0x00000002ff347803 */ /* 0x000fe40000000000 */
[----:B------:R-:W-:Y:S02]  /*1bb0*/  LOP3.LUT P1, RZ, R36, 0x4, RZ, 0xc0, !PT ;  /* 0x0000000424ff7812 */ /* 0x000fe4000782c0ff */
[----:B------:R-:W-:-:S02]  /*1bc0*/  P2R R50, PR, RZ, 0x4 ;  /* 0x00000004ff327803 */ /* 0x000fc40000000000 */
[----:B------:R-:W-:Y:S02]  /*1bd0*/  P2R R53, PR, RZ, 0x2 ;  /* 0x00000002ff357803 */ /* 0x000fe40000000000 */
[C---:B------:R-:W-:Y:S02]  /*1be0*/  LOP3.LUT P1, RZ, R36.reuse, 0x2, RZ, 0xc0, !PT ;  /* 0x0000000224ff7812 */ /* 0x040fe4000782c0ff */
[----:B------:R-:W-:Y:S02]  /*1bf0*/  P2R R49, PR, RZ, 0x8 ;  /* 0x00000008ff317803 */ /* 0x000fe40000000000 */
[----:B------:R-:W-:Y:S02]  /*1c00*/  P2R R48, PR, RZ, 0x10 ;  /* 0x00000010ff307803 */ /* 0x000fe40000000000 */
[----:B------:R-:W-:Y:S02]  /*1c10*/  P2R R46, PR, RZ, 0x20 ;  /* 0x00000020ff2e7803 */ /* 0x000fe40000000000 */
[----:B------:R-:W-:-:S02]  /*1c20*/  LOP3.LUT P2, RZ, R36, 0x10, RZ, 0xc0, !PT ;  /* 0x0000001024ff7812 */ /* 0x000fc4000784c0ff */
[C---:B------:R-:W-:Y:S01]  /*1c30*/  LOP3.LUT P3, RZ, R36.reuse, 0x20, RZ, 0xc0, !PT ;  /* 0x0000002024ff7812 */ /* 0x040fe2000786c0ff */
[----:B------:R-:W-:Y:S01]  /*1c40*/  @P0 STS [R44], R45 ;  /* 0x0000002d2c000388 */ /* 0x000fe20000000800 */
[C---:B------:R-:W-:Y:S02]  /*1c50*/  LOP3.LUT P4, RZ, R36.reuse, 0x40, RZ, 0xc0, !PT ;  /* 0x0000004024ff7812 */ /* 0x040fe4000788c0ff */
[----:B------:R-:W-:Y:S02]  /*1c60*/  @P1 LEA R43, R43, UR4, 0x2 ;  /* 0x000000042b2b1c11 */ /* 0x000fe4000f8e10ff */
[C---:B------:R-:W-:Y:S02]  /*1c70*/  LOP3.LUT P5, RZ, R36.reuse, 0x80, RZ, 0xc0, !PT ;  /* 0x0000008024ff7812 */ /* 0x040fe400078ac0ff */
[----:B------:R-:W-:Y:S01]  /*1c80*/  LOP3.LUT P6, RZ, R36, 0x1, RZ, 0xc0, !PT ;  /* 0x0000000124ff7812 */ /* 0x000fe200078cc0ff */
[----:B------:R-:W-:Y:S01]  /*1c90*/  @P1 STS [R43], R26 ;  /* 0x0000001a2b001388 */ /* 0x000fe20000000800 */
[----:B------:R-:W-:-:S02]  /*1ca0*/  ISETP.NE.AND P1, PT, R53, RZ, PT ;  /* 0x000000ff3500720c */ /* 0x000fc40003f25270 */
[----:B------:R-:W-:-:S03]  /*1cb0*/  LOP3.LUT P0, RZ, R36, 0x100, RZ, 0xc0, !PT ;  /* 0x0000010024ff7812 */ /* 0x000fc6000780c0ff */
[----:B------:R-:W-:-:S04]  /*1cc0*/  @P4 LEA R32, R32, UR4, 0x2 ;  /* 0x0000000420204c11 */ /* 0x000fc8000f8e10ff */
[----:B------:R-:W-:Y:S02]  /*1cd0*/  @P5 LEA R33, R33, UR4, 0x2 ;  /* 0x0000000421215c11 */ /* 0x000fe4000f8e10ff */
[----:B------:R-:W-:Y:S02]  /*1ce0*/  @P6 LEA R35, R35, UR4, 0x2 ;  /* 0x0000000423236c11 */ /* 0x000fe4000f8e10ff */
[----:B------:R-:W-:Y:S02]  /*1cf0*/  @P1 LEA R36, R27, UR4, 0x2 ;  /* 0x000000041b241c11 */ /* 0x000fe4000f8e10ff */
[----:B------:R-:W-:-:S03]  /*1d00*/  @P0 LEA R34, R34, UR4, 0x2 ;  /* 0x0000000422220c11 */ /* 0x000fc6000f8e10ff */
[----:B------:R-:W-:Y:S01]  /*1d10*/  @P1 STS [R36], R25 ;  /* 0x0000001924001388 */ /* 0x000fe20000000800 */
[----:B------:R-:W-:-:S13]  /*1d20*/  ISETP.NE.AND P1, PT, R52, RZ, PT ;  /* 0x000000ff3400720c */ /* 0x000fda0003f25270 */
[----:B------:R-:W-:Y:S02]  /*1d30*/  @P1 LEA R27, R28, UR4, 0x2 ;  /* 0x000000041c1b1c11 */ /* 0x000fe4000f8e10ff */
[----:B------:R-:W-:Y:S02]  /*1d40*/  @P2 LEA R28, R29, UR4, 0x2 ;  /* 0x000000041d1c2c11 */ /* 0x000fe4000f8e10ff */
[----:B------:R-:W-:Y:S01]  /*1d50*/  @P3 LEA R29, R30, UR4, 0x2 ;  /* 0x000000041e1d3c11 */ /* 0x000fe2000f8e10ff */
[----:B------:R0:W-:Y:S01]  /*1d60*/  @P1 STS [R27], R24 ;  /* 0x000000181b001388 */ /* 0x0001e20000000800 */
[----:B------:R-:W-:-:S03]  /*1d70*/  ISETP.NE.AND P1, PT, R51, RZ, PT ;  /* 0x000000ff3300720c */ /* 0x000fc60003f25270 */
[----:B------:R1:W-:Y:S01]  /*1d80*/  @P2 STS [R28], R11 ;  /* 0x0000000b1c002388 */ /* 0x0003e20000000800 */
[----:B------:R-:W-:-:S03]  /*1d90*/  ISETP.NE.AND P2, PT, R50, RZ, PT ;  /* 0x000000ff3200720c */ /* 0x000fc60003f45270 */
[----:B------:R2:W-:Y:S01]  /*1da0*/  @P3 STS [R29], R10 ;  /* 0x0000000a1d003388 */ /* 0x0005e20000000800 */
[----:B------:R-:W-:-:S03]  /*1db0*/  ISETP.NE.AND P3, PT, R49, RZ, PT ;  /* 0x000000ff3100720c */ /* 0x000fc60003f65270 */
[----:B------:R3:W-:Y:S01]  /*1dc0*/  @P4 STS [R32], R9 ;  /* 0x0000000920004388 */ /* 0x0007e20000000800 */
[----:B------:R-:W-:Y:S02]  /*1dd0*/  ISETP.NE.AND P4, PT, R48, RZ, PT ;  /* 0x000000ff3000720c */ /* 0x000fe40003f85270 */
[----:B0-----:R-:W-:Y:S01]  /*1de0*/  @P1 LEA R24, R37, UR4, 0x2 ;  /* 0x0000000425181c11 */ /* 0x001fe2000f8e10ff */
[----:B------:R0:W-:Y:S01]  /*1df0*/  @P5 STS [R33], R8 ;  /* 0x0000000821005388 */ /* 0x0001e20000000800 */
[----:B------:R-:W-:Y:S02]  /*1e00*/  ISETP.NE.AND P5, PT, R46, RZ, PT ;  /* 0x000000ff2e00720c */ /* 0x000fe40003fa5270 */
[----:B-1----:R-:W-:Y:S01]  /*1e10*/  @P2 LEA R11, R38, UR4, 0x2 ;  /* 0x00000004260b2c11 */ /* 0x002fe2000f8e10ff */
[----:B------:R0:W-:Y:S01]  /*1e20*/  @P0 STS [R34], R7 ;  /* 0x0000000722000388 */ /* 0x0001e20000000800 */
[----:B------:R-:W-:Y:S02]  /*1e30*/  ISETP.GE.U32.AND P0, PT, R42, R31, PT ;  /* 0x0000001f2a00720c */ /* 0x000fe40003f06070 */
[----:B--2---:R-:W-:Y:S01]  /*1e40*/  @P3 LEA R10, R39, UR4, 0x2 ;  /* 0x00000004270a3c11 */ /* 0x004fe2000f8e10ff */
[----:B------:R0:W-:Y:S02]  /*1e50*/  @P6 STS [R35], R6 ;  /* 0x0000000623006388 */ /* 0x0001e40000000800 */
[----:B---3--:R-:W-:-:S02]  /*1e60*/  @P4 LEA R9, R40, UR4, 0x2 ;  /* 0x0000000428094c11 */ /* 0x008fc4000f8e10ff */
[----:B------:R0:W-:Y:S02]  /*1e70*/  @P1 STS [R24], R5 ;  /* 0x0000000518001388 */ /* 0x0001e40000000800 */
[----:B------:R-:W-:Y:S02]  /*1e80*/  @P5 LEA R41, R41, UR4, 0x2 ;  /* 0x0000000429295c11 */ /* 0x000fe4000f8e10ff */
[----:B------:R0:W-:Y:S04]  /*1e90*/  @P2 STS [R11], R4 ;  /* 0x000000040b002388 */ /* 0x0001e80000000800 */
[----:B------:R0:W-:Y:S04]  /*1ea0*/  @P3 STS [R10], R3 ;  /* 0x000000030a003388 */ /* 0x0001e80000000800 */
[----:B------:R0:W-:Y:S04]  /*1eb0*/  @P4 STS [R9], R2 ;  /* 0x0000000209004388 */ /* 0x0001e80000000800 */
[----:B------:R0:W-:Y:S01]  /*1ec0*/  @P5 STS [R41], R0 ;  /* 0x0000000029005388 */ /* 0x0001e20000000800 */
[----:B------:R-:W-:Y:S06]  /*1ed0*/  BAR.SYNC.DEFER_BLOCKING 0x0 ;  /* 0x0000000000007b1d */ /* 0x000fec0000010000 */
[----:B------:R-:W-:Y:S05]  /*1ee0*/  @P0 EXIT ;  /* 0x000000000000094d */ /* 0x000fea0003800000 */
[----:B------:R-:W-:Y:S01]  /*1ef0*/  IADD3 R13, PT, PT, R15, R13, R14 ;  /* 0x0000000d0f0d7210 */ /* 0x000fe20007ffe00e */
[----:B------:R-:W1:Y:S01]  /*1f00*/  LDCU.64 UR10, c[0x0][0x390] ;  /* 0x00007200ff0a77ac */ /* 0x000e620008000a00 */
[----:B0-----:R-:W-:Y:S01]  /*1f10*/  LOP3.LUT R0, RZ, R42, RZ, 0x33, !PT ;  /* 0x0000002aff007212 */ /* 0x001fe200078e33ff */
[----:B------:R-:W-:Y:S01]  /*1f20*/  BSSY.RECONVERGENT B0, `(.L_x_543) ;  /* 0x0000022000007945 */ /* 0x000fe20003800200 */
[----:B------:R-:W-:-:S04]  /*1f30*/  IADD3 R13, PT, PT, R17, R13, R16 ;  /* 0x0000000d110d7210 */ /* 0x000fc80007ffe010 */
[----:B------:R-:W-:-:S04]  /*1f40*/  IADD3 R13, PT, PT, R19, R13, R18 ;  /* 0x0000000d130d7210 */ /* 0x000fc80007ffe012 */
[----:B------:R-:W-:-:S04]  /*1f50*/  IADD3 R13, PT, PT, R21, R13, R20 ;  /* 0x0000000d150d7210 */ /* 0x000fc80007ffe014 */
[----:B------:R-:W-:-:S04]  /*1f60*/  IADD3 R13, PT, PT, R23, R13, R22 ;  /* 0x0000000d170d7210 */ /* 0x000fc80007ffe016 */
[----:B------:R-:W-:-:S05]  /*1f70*/  IADD3 R13, PT, PT, R0, R13, R12 ;  /* 0x0000000d000d7210 */ /* 0x000fca0007ffe00c */
[----:B------:R-:W-:-:S05]  /*1f80*/  IMAD.HI.U32 R0, R13, -0x55555555, RZ ;  /* 0xaaaaaaab0d007827 */ /* 0x000fca00078e00ff */
[----:B------:R-:W-:-:S04]  /*1f90*/  SHF.R.U32.HI R0, RZ, 0x8, R0 ;  /* 0x00000008ff007819 */ /* 0x000fc80000011600 */
[----:B------:R-:W-:-:S04]  /*1fa0*/  LOP3.LUT R2, R0, 0x3, RZ, 0xc0, !PT ;  /* 0x0000000300027812 */ /* 0x000fc800078ec0ff */
[----:B------:R-:W-:-:S13]  /*1fb0*/  ISETP.NE.AND P0, PT, R2, 0x3, PT ;  /* 0x000000030200780c */ /* 0x000fda0003f05270 */
[----:B-1----:R-:W-:Y:S05]  /*1fc0*/  @!P0 BRA `(.L_x_544) ;  /* 0x00000000005c8947 */ /* 0x002fea0003800000 */
[----:B------:R-:W-:Y:S01]  /*1fd0*/  VIADD R0, R0, 0x1 ;  /* 0x0000000100007836 */ /* 0x000fe20000000000 */
[----:B------:R-:W-:Y:S01]  /*1fe0*/  BSSY.RECONVERGENT B1, `(.L_x_544) ;  /* 0x0000015000017945 */ /* 0x000fe20003800200 */
[----:B------:R-:W-:Y:S01]  /*1ff0*/  LEA R6, R42, UR4, 0x2 ;  /* 0x000000042a067c11 */ /* 0x000fe2000f8e10ff */
[----:B------:R-:W-:Y:S02]  /*2000*/  IMAD.MOV.U32 R9, RZ, RZ, RZ ;  /* 0x000000ffff097224 */ /* 0x000fe400078e00ff */
[----:B------:R-:W-:-:S05]  /*2010*/  LOP3.LUT R0, R0, 0x3, RZ, 0xc0, !PT ;  /* 0x0000000300007812 */ /* 0x000fca00078ec0ff */
[----:B------:R-:W-:-:S07]  /*2020*/  IMAD.MOV R0, RZ, RZ, -R0 ;  /* 0x000000ffff007224 */ /* 0x000fce00078e0a00 */
.L_x_545:
[----:B------:R-:W-:Y:S02]  /*2030*/  ISETP.NE.AND P0, PT, RZ, UR6, PT ;  /* 0x00000006ff007c0c */ /* 0x000fe4000bf05270 */
[----:B0-----:R-:W-:Y:S01]  /*2040*/  CS2R R2, SRZ ;  /* 0x0000000000027805 */ /* 0x001fe2000001ff00 */
[----:B------:R0:W1:Y:S10]  /*2050*/  LDS R11, [R6] ;  /* 0x00000000060b7984 */ /* 0x0000740000000800 */
[----:B------:R-:W2:Y:S02]  /*2060*/  @!P0 LDC.64 R4, c[0x0][0x3d0] ;  /* 0x0000f400ff048b82 */ /* 0x000ea40000000a00 */
[----:B--2---:R-:W2:Y:S01]  /*2070*/  @!P0 LDG.E.64 R2, desc[UR8][R4.64] ;  /* 0x0000000804028981 */ /* 0x004ea2000c1e1b00 */
[----:B------:R-:W-:-:S02]  /*2080*/  VIADD R0, R0, 0x1 ;  /* 0x0000000100007836 */ /* 0x000fc40000000000 */
[----:B0-----:R-:W-:Y:S01]  /*2090*/  VIADD R6, R6, 0x600 ;  /* 0x0000060006067836 */ /* 0x001fe20000000000 */
[C---:B--2---:R-:W-:Y:S02]  /*20a0*/  IADD3 R7, P0, PT, R42.reuse, R2, RZ ;  /* 0x000000022a077210 */ /* 0x044fe40007f1e0ff */
[----:B------:R-:W-:-:S03]  /*20b0*/  IADD3 R42, P1, PT, R42, 0x180, RZ ;  /* 0x000001802a2a7810 */ /* 0x000fc60007f3e0ff */
[----:B------:R-:W-:Y:S01]  /*20c0*/  IMAD.X R8, R9, 0x1, R3, P0 ;  /* 0x0000000109087824 */ /* 0x000fe200000e0603 */
[----:B------:R-:W-:Y:S01]  /*20d0*/  LEA R2, P0, R7, UR10, 0x2 ;  /* 0x0000000a07027c11 */ /* 0x000fe2000f8010ff */
[----:B------:R-:W-:-:S03]  /*20e0*/  IMAD.X R9, RZ, RZ, R9, P1 ;  /* 0x000000ffff097224 */ /* 0x000fc600008e0609 */
[----:B------:R-:W-:Y:S02]  /*20f0*/  LEA.HI.X R3, R7, UR11, R8, 0x2, P0 ;  /* 0x0000000b07037c11 */ /* 0x000fe400080f1408 */
[----:B------:R-:W-:-:S03]  /*2100*/  ISETP.NE.AND P0, PT, R0, RZ, PT ;  /* 0x000000ff0000720c */ /* 0x000fc60003f05270 */
[----:B-1----:R0:W-:Y:S10]  /*2110*/  STG.E desc[UR8][R2.64], R11 ;  /* 0x0000000b02007986 */ /* 0x0021f4000c101908 */
[----:B------:R-:W-:Y:S05]  /*2120*/  @P0 BRA `(.L_x_545) ;  /* 0xfffffffc00c00947 */ /* 0x000fea000383ffff */
[----:B------:R-:W-:Y:S05]  /*2130*/  BSYNC.RECONVERGENT B1 ;  /* 0x0000000000017941 */ /* 0x000fea0003800200 */
.L_x_544:
[----:B------:R-:W-:Y:S05]  /*2140*/  BSYNC.RECONVERGENT B0 ;  /* 0x0000000000007941 */ /* 0x000fea0003800200 */
.L_x_543:
[----:B------:R-:W-:-:S13]  /*2150*/  ISETP.GE.U32.AND P0, PT, R13, 0x480, PT ;  /* 0x000004800d00780c */ /* 0x000fda0003f06070 */
[----:B------:R-:W-:Y:S05]  /*2160*/  @!P0 EXIT ;  /* 0x000000000000894d */ /* 0x000fea0003800000 */
[----:B------:R-:W1:Y:S01]  /*2170*/  S2UR UR5, SR_CgaCtaId ;  /* 0x00000000000579c3 */ /* 0x000e620000008800 */
[----:B------:R-:W-:Y:S01]  /*2180*/  UMOV UR4, 0x400 ;  /* 0x0000040000047882 */ /* 0x000fe20000000000 */
[----:B------:R-:W-:Y:S01]  /*2190*/  UISETP.NE.AND UP0, UPT, UR6, URZ, UPT ;  /* 0x000000ff0600728c */ /* 0x000fe2000bf05270 */
[----:B------:R-:W-:Y:S02]  /*21a0*/  IMAD.MOV.U32 R15, RZ, RZ, RZ ;  /* 0x000000ffff0f7224 */ /* 0x000fe400078e00ff */
[----:B------:R-:W-:-:S03]  /*21b0*/  IMAD.MOV.U32 R17, RZ, RZ, RZ ;  /* 0x000000ffff117224 */ /* 0x000fc600078e00ff */
[----:B0-----:R-:W0:Y:S01]  /*21c0*/  LDC.64 R2, c[0x0][0x390] ;  /* 0x0000e400ff027b82 */ /* 0x001e220000000a00 */
[----:B------:R-:W-:Y:S01]  /*21d0*/  PLOP3.LUT P0, PT, PT, PT, UP0, 0x80, 0x8 ;  /* 0x000000000008781c */ /* 0x000fe20003f0f008 */
[----:B------:R-:W-:Y:S02]  /*21e0*/  UISETP.NE.AND UP0, UPT, UR6, URZ, UPT ;  /* 0x000000ff0600728c */ /* 0x000fe4000bf05270 */
[----:B-1----:R-:W-:-:S06]  /*21f0*/  ULEA UR4, UR5, UR4, 0x18 ;  /* 0x0000000405047291 */ /* 0x002fcc000f8ec0ff */
[C---:B------:R-:W-:Y:S01]  /*2200*/  LEA R0, R42.reuse, UR4, 0x2 ;  /* 0x000000042a007c11 */ /* 0x040fe2000f8e10ff */
[----:B0-----:R-:W-:-:S04]  /*2210*/  IMAD.WIDE.U32 R2, R42, 0x4, R2 ;  /* 0x000000042a027825 */ /* 0x001fc800078e0002 */
[----:B------:R-:W-:-:S07]  /*2220*/  VIADD R0, R0, 0xc00 ;  /* 0x00000c0000007836 */ /* 0x000fce0000000000 */
.L_x_546:
[----:B------:R-:W0:Y:S01]  /*2230*/  @!P0 LDC.64 R8, c[0x0][0x3d0] ;  /* 0x0000f400ff088b82 */ /* 0x000e220000000a00 */
[----:B-1----:R-:W-:Y:S01]  /*2240*/  CS2R R4, SRZ ;  /* 0x0000000000047805 */ /* 0x002fe2000001ff00 */
[----:B------:R-:W1:Y:S04]  /*2250*/  LDS R19, [R0+-0xc00] ;  /* 0xfff4000000137984 */ /* 0x000e680000000800 */
[----:B------:R-:W2:Y:S04]  /*2260*/  LDS R21, [R0+-0x600] ;  /* 0xfffa000000157984 */ /* 0x000ea80000000800 */
[----:B0-----:R-:W3:Y:S01]  /*2270*/  @!P0 LDG.E.64 R4, desc[UR8][R8.64] ;  /* 0x0000000808048981 */ /* 0x001ee2000c1e1b00 */
[----:B------:R-:W-:-:S13]  /*2280*/  PLOP3.LUT P0, PT, PT, PT, UP0, 0x80, 0x8 ;  /* 0x000000000008781c */ /* 0x000fda0003f0f008 */
[----:B------:R-:W0:Y:S01]  /*2290*/  @!P0 LDC.64 R10, c[0x0][0x3d0] ;  /* 0x0000f400ff0a8b82 */ /* 0x000e220000000a00 */
[----:B---3--:R-:W-:-:S04]  /*22a0*/  LEA R7, P1, R4, R15, 0x2 ;  /* 0x0000000f04077211 */ /* 0x008fc800078210ff */
[----:B------:R-:W-:Y:S02]  /*22b0*/  LEA.HI.X R5, R4, R17, R5, 0x2, P1 ;  /* 0x0000001104057211 */ /* 0x000fe400008f1405 */
[----:B------:R-:W-:-:S05]  /*22c0*/  IADD3 R6, P1, PT, R2, R7, RZ ;  /* 0x0000000702067210 */ /* 0x000fca0007f3e0ff */
[----:B------:R-:W-:Y:S01]  /*22d0*/  IMAD.X R7, R3, 0x1, R5, P1 ;  /* 0x0000000103077824 */ /* 0x000fe200008e0605 */
[----:B------:R-:W-:-:S04]  /*22e0*/  CS2R R4, SRZ ;  /* 0x0000000000047805 */ /* 0x000fc8000001ff00 */
[----:B-1----:R1:W-:Y:S04]  /*22f0*/  STG.E desc[UR8][R6.64], R19 ;  /* 0x0000001306007986 */ /* 0x0023e8000c101908 */
[----:B0-----:R-:W3:Y:S01]  /*2300*/  @!P0 LDG.E.64 R4, desc[UR8][R10.64] ;  /* 0x000000080a048981 */ /* 0x001ee2000c1e1b00 */
[----:B------:R-:W0:Y:S03]  /*2310*/  @!P0 LDC.64 R12, c[0x0][0x3d0] ;  /* 0x0000f400ff0c8b82 */ /* 0x000e260000000a00 */
[----:B------:R-:W4:Y:S01]  /*2320*/  LDS R19, [R0] ;  /* 0x0000000000137984 */ /* 0x000f220000000800 */
[----:B---3--:R-:W-:-:S04]  /*2330*/  LEA R9, P1, R4, R15, 0x2 ;  /* 0x0000000f04097211 */ /* 0x008fc800078210ff */
[----:B------:R-:W-:Y:S02]  /*2340*/  LEA.HI.X R5, R4, R17, R5, 0x2, P1 ;  /* 0x0000001104057211 */ /* 0x000fe400008f1405 */
[----:B------:R-:W-:-:S05]  /*2350*/  IADD3 R8, P1, PT, R2, R9, RZ ;  /* 0x0000000902087210 */ /* 0x000fca0007f3e0ff */
[----:B------:R-:W-:Y:S01]  /*2360*/  IMAD.X R9, R3, 0x1, R5, P1 ;  /* 0x0000000103097824 */ /* 0x000fe200008e0605 */
[----:B------:R-:W-:-:S04]  /*2370*/  CS2R R4, SRZ ;  /* 0x0000000000047805 */ /* 0x000fc8000001ff00 */
[----:B--2---:R-:W-:Y:S04]  /*2380*/  STG.E desc[UR8][R8.64+0x600], R21 ;  /* 0x0006001508007986 */ /* 0x004fe8000c101908 */
[----:B0-----:R-:W1:Y:S01]  /*2390*/  @!P0 LDG.E.64 R4, desc[UR8][R12.64] ;  /* 0x000000080c048981 */ /* 0x001e62000c1e1b00 */
[----:B------:R-:W0:Y:S03]  /*23a0*/  @!P0 LDC.64 R10, c[0x0][0x3d0] ;  /* 0x0000f400ff0a8b82 */ /* 0x000e260000000a00 */
[----:B------:R2:W3:Y:S01]  /*23b0*/  LDS R21, [R0+0x600] ;  /* 0x0006000000157984 */ /* 0x0004e20000000800 */
[----:B-1----:R-:W-:-:S04]  /*23c0*/  LEA R7, P1, R4, R15, 0x2 ;  /* 0x0000000f04077211 */ /* 0x002fc800078210ff */
[----:B------:R-:W-:Y:S02]  /*23d0*/  LEA.HI.X R5, R4, R17, R5, 0x2, P1 ;  /* 0x0000001104057211 */ /* 0x000fe400008f1405 */
[----:B------:R-:W-:-:S05]  /*23e0*/  IADD3 R6, P1, PT, R2, R7, RZ ;  /* 0x0000000702067210 */ /* 0x000fca0007f3e0ff */
[----:B------:R-:W-:Y:S01]  /*23f0*/  IMAD.X R7, R3, 0x1, R5, P1 ;  /* 0x0000000103077824 */ /* 0x000fe200008e0605 */
[----:B------:R-:W-:-:S04]  /*2400*/  CS2R R4, SRZ ;  /* 0x0000000000047805 */ /* 0x000fc8000001ff00 */
[----:B----4-:R1:W-:Y:S04]  /*2410*/  STG.E desc[UR8][R6.64+0xc00], R19 ;  /* 0x000c001306007986 */ /* 0x0103e8000c101908 */
[----:B0-----:R-:W4:Y:S01]  /*2420*/  @!P0 LDG.E.64 R4, desc[UR8][R10.64] ;  /* 0x000000080a048981 */ /* 0x001f22000c1e1b00 */
[----:B------:R-:W-:Y:S02]  /*2430*/  VIADD R42, R42, 0x600 ;  /* 0x000006002a2a7836 */ /* 0x000fe40000000000 */
[----:B--2---:R-:W-:Y:S01]  /*2440*/  VIADD R0, R0, 0x1800 ;  /* 0x0000180000007836 */ /* 0x004fe20000000000 */
[----:B----4-:R-:W-:Y:S02]  /*2450*/  LEA R9, P1, R4, R15, 0x2 ;  /* 0x0000000f04097211 */ /* 0x010fe400078210ff */
[----:B------:R-:W-:-:S02]  /*2460*/  IADD3 R15, P2, PT, R15, 0x1800, RZ ;  /* 0x000018000f0f7810 */ /* 0x000fc40007f5e0ff */
[----:B------:R-:W-:Y:S02]  /*2470*/  LEA.HI.X R5, R4, R17, R5, 0x2, P1 ;  /* 0x0000001104057211 */ /* 0x000fe400008f1405 */
[----:B------:R-:W-:Y:S01]  /*2480*/  IADD3 R4, P1, PT, R2, R9, RZ ;  /* 0x0000000902047210 */ /* 0x000fe20007f3e0ff */
[----:B------:R-:W-:-:S04]  /*2490*/  IMAD.X R17, RZ, RZ, R17, P2 ;  /* 0x000000ffff117224 */ /* 0x000fc800010e0611 */
[----:B------:R-:W-:Y:S01]  /*24a0*/  IMAD.X R5, R3, 0x1, R5, P1 ;  /* 0x0000000103057824 */ /* 0x000fe200008e0605 */
[----:B------:R-:W-:-:S04]  /*24b0*/  ISETP.GE.AND P1, PT, R42, R31, PT ;  /* 0x0000001f2a00720c */ /* 0x000fc80003f26270 */
[----:B---3--:R1:W-:Y:S09]  /*24c0*/  STG.E desc[UR8][R4.64+0x1200], R21 ;  /* 0x0012001504007986 */ /* 0x0083f2000c101908 */
[----:B------:R-:W-:Y:S05]  /*24d0*/  @!P1 BRA `(.L_x_546) ;  /* 0xfffffffc00549947 */ /* 0x000fea000383ffff */
[----:B------:R-:W-:Y:S05]  /*24e0*/  EXIT ;  /* 0x000000000000794d */ /* 0x000fea0003800000 */
.L_x_498:
[----:B------:R-:W0:Y:S01]  /*24f0*/  S2R R46, SR_TID.X ;  /* 0x00000000002e7919 */ /* 0x000e220000002100 */
[----:B------:R-:W1:Y:S01]  /*2500*/  LDC.64 R2, c[0x0][0x3c8] ;  /* 0x0000f200ff027b82 */ /* 0x000e620000000a00 */
[----:B------:R-:W2:Y:S01]  /*2510*/  LDCU.U8 UR4, c[0x0][0x3b8] ;  /* 0x00007700ff0477ac */ /* 0x000ea20008000000 */
[----:B------:R-:W3:Y:S01]  /*2520*/  LDCU.64 UR10, c[0x0][0x380] ;  /* 0x00007000ff0a77ac */ /* 0x000ee20008000a00 */
[----:B--2---:R-:W-:Y:S01]  /*2530*/  ISETP.NE.AND P0, PT, RZ, UR4, PT ;  /* 0x00000004ff007c0c */ /* 0x004fe2000bf05270 */
[----:B------:R-:W-:-:S03]  /*2540*/  USHF.R.S32.HI UR4, URZ, 0x1f, UR7 ;  /* 0x0000001fff047899 */ /* 0x000fc60008011407 */
[----:B-1----:R-:W-:Y:S02]  /*2550*/  SEL R2, R2, RZ, !P0 ;  /* 0x000000ff02027207 */ /* 0x002fe40004000000 */
[C---:B0-----:R-:W-:Y:S02]  /*2560*/  LOP3.LUT R0, R46.reuse, 0x1f, RZ, 0xc0, !PT ;  /* 0x0000001f2e007812 */ /* 0x041fe400078ec0ff */
[----:B------:R-:W-:-:S05]  /*2570*/  LOP3.LUT R5, R46, 0x3e0, RZ, 0xc0, !PT ;  /* 0x000003e02e057812 */ /* 0x000fca00078ec0ff */
[----:B------:R-:W-:Y:S01]  /*2580*/  IMAD R5, R5, 0xf, R0 ;  /* 0x0000000f05057824 */ /* 0x000fe200078e0200 */
[----:B------:R-:W-:-:S04]  /*2590*/  SEL R0, R3, RZ, !P0 ;  /* 0x000000ff03007207 */ /* 0x000fc80004000000 */
[----:B------:R-:W-:-:S04]  /*25a0*/  IADD3 R5, P1, P2, R5, UR7, R2 ;  /* 0x0000000705057c10 */ /* 0x000fc8000fa3e002 */
[----:B------:R-:W-:Y:S02]  /*25b0*/  IADD3.X R0, PT, PT, RZ, UR4, R0, P1, P2 ;  /* 0x00000004ff007c10 */ /* 0x000fe40008fe4400 */
        /* <DEDUP_REMOVED lines=21> */
[----:B0-----:R-:W-:Y:S01]  /*2710*/  ULEA UR4, UR5, UR4, 0x18 ;  /* 0x0000000405047291 */ /* 0x001fe2000f8ec0ff */
[----:B------:R-:W0:Y:S01]  /*2720*/  LDCU UR5, c[0x0][0x3a8] ;  /* 0x00007500ff0577ac */ /* 0x000e220008000800 */
[----:B-1----:R-:W-:Y:S01]  /*2730*/  IMAD R18, R28, 0x1e0, R47 ;  /* 0x000001e01c127824 */ /* 0x002fe200078e022f */
[----:B------:R-:W-:-:S04]  /*2740*/  ISETP.NE.AND P2, PT, R47, RZ, PT ;  /* 0x000000ff2f00720c */ /* 0x000fc80003f45270 */
        /* <DEDUP_REMOVED lines=21> */
[----:B------:R-:W3:Y:S04]  /*28a0*/  LDS R42, [R19+0xc] ;  /* 0x00000c00132a7984 */ /* 0x000ee80000000800 */
[----:B------:R-:W4:Y:S04]  /*28b0*/  LDS R41, [R19+0x10] ;  /* 0x0000100013297984 */ /* 0x000f280000000800 */
[----:B------:R-:W5:Y:S04]  /*28c0*/  LDS R40, [R19+0x14] ;  /* 0x0000140013287984 */ /* 0x000f680000000800 */
[----:B------:R-:W5:Y:S04]  /*28d0*/  LDS R37, [R19+0x18] ;  /* 0x0000180013257984 */ /* 0x000f680000000800 */
[----:B------:R-:W5:Y:S04]  /*28e0*/  LDS R2, [R19+0x1c] ;  /* 0x00001c0013027984 */ /* 0x000f680000000800 */
[----:B------:R-:W5:Y:S04]  /*28f0*/  LDS R4, [R19+0x20] ;  /* 0x0000200013047984 */ /* 0x000f680000000800 */
[----:B------:R-:W5:Y:S01]  /*2900*/  LDS R6, [R19+0x24] ;  /* 0x0000240013067984 */ /* 0x000f620000000800 */
[----:B0-----:R-:W-:-:S03]  /*2910*/  FSETP.GT.AND P1, PT, R44, UR5, PT ;  /* 0x000000052c007c0b */ /* 0x001fc6000bf24000 */
[----:B------:R-:W0:Y:S01]  /*2920*/  LDS R8, [R19+0x28] ;  /* 0x0000280013087984 */ /* 0x000e220000000800 */
[----:B-1----:R-:W-:-:S03]  /*2930*/  FSETP.GT.AND P0, PT, R45, UR5, PT ;  /* 0x000000052d007c0b */ /* 0x002fc6000bf04000 */
[----:B------:R-:W1:Y:S01]  /*2940*/  LDS R10, [R19+0x2c] ;  /* 0x00002c00130a7984 */ /* 0x000e620000000800 */
[----:B------:R-:W-:-:S03]  /*2950*/  SEL R0, RZ, 0x1, !P0 ;  /* 0x00000001ff007807 */ /* 0x000fc60004000000 */
[----:B------:R-:W1:Y:S01]  /*2960*/  LDS R24, [R19+0x30] ;  /* 0x0000300013187984 */ /* 0x000e620000000800 */
[----:B--2---:R-:W-:Y:S01]  /*2970*/  FSETP.GT.AND P0, PT, R43, UR5, PT ;  /* 0x000000052b007c0b */ /* 0x004fe2000bf04000 */
[----:B------:R-:W-:Y:S02]  /*2980*/  VIADD R3, R0, 0x1 ;  /* 0x0000000100037836 */ /* 0x000fe40000000000 */
[----:B------:R-:W2:Y:S01]  /*2990*/  LDS R26, [R19+0x34] ;  /* 0x00003400131a7984 */ /* 0x000ea20000000800 */
[----:B------:R-:W-:Y:S01]  /*29a0*/  @!P1 IMAD.MOV R3, RZ, RZ, R0 ;  /* 0x000000ffff039224 */ /* 0x000fe200078e0200 */
[----:B---3--:R-:W-:Y:S02]  /*29b0*/  FSETP.GT.AND P1, PT, R42, UR5, PT ;  /* 0x000000052a007c0b */ /* 0x008fe4000bf24000 */
[----:B------:R-:W3:Y:S01]  /*29c0*/  LDS R30, [R19+0x38] ;  /* 0x00003800131e7984 */ /* 0x000ee20000000800 */
[----:B------:R-:W-:Y:S01]  /*29d0*/  VIADD R5, R3, 0x1 ;  /* 0x0000000103057836 */ /* 0x000fe20000000000 */
[----:B------:R-:W-:Y:S04]  /*29e0*/  BAR.SYNC.DEFER_BLOCKING 0x0 ;  /* 0x0000000000007b1d */ /* 0x000fe80000010000 */
[----:B------:R-:W-:Y:S01]  /*29f0*/  @!P0 IMAD.MOV R5, RZ, RZ, R3 ;  /* 0x000000ffff058224 */ /* 0x000fe200078e0203 */
[----:B----4-:R-:W-:-:S03]  /*2a00*/  FSETP.GT.AND P0, PT, R41, UR5, PT ;  /* 0x0000000529007c0b */ /* 0x010fc6000bf04000 */
[----:B------:R-:W-:Y:S02]  /*2a10*/  VIADD R7, R5, 0x1 ;  /* 0x0000000105077836 */ /* 0x000fe40000000000 */
[----:B------:R-:W-:Y:S01]  /*2a20*/  @!P1 IMAD.MOV R7, RZ, RZ, R5 ;  /* 0x000000ffff079224 */ /* 0x000fe200078e0205 */
[----:B-----5:R-:W-:-:S03]  /*2a30*/  FSETP.GT.AND P1, PT, R40, UR5, PT ;  /* 0x0000000528007c0b */ /* 0x020fc6000bf24000 */
[----:B------:R-:W-:-:S04]  /*2a40*/  VIADD R9, R7, 0x1 ;  /* 0x0000000107097836 */ /* 0x000fc80000000000 */
[----:B------:R-:W-:Y:S01]  /*2a50*/  @!P0 IMAD.MOV R9, RZ, RZ, R7 ;  /* 0x000000ffff098224 */ /* 0x000fe200078e0207 */
[----:B------:R-:W-:-:S03]  /*2a60*/  FSETP.GT.AND P0, PT, R37, UR5, PT ;  /* 0x0000000525007c0b */ /* 0x000fc6000bf04000 */
[----:B------:R-:W-:Y:S02]  /*2a70*/  VIADD R11, R9, 0x1 ;  /* 0x00000001090b7836 */ /* 0x000fe40000000000 */
[----:B------:R-:W-:Y:S01]  /*2a80*/  @!P1 IMAD.MOV R11, RZ, RZ, R9 ;  /* 0x000000ffff0b9224 */ /* 0x000fe200078e0209 */
[----:B------:R-:W-:-:S03]  /*2a90*/  FSETP.GT.AND P1, PT, R2, UR5, PT ;  /* 0x0000000502007c0b */ /* 0x000fc6000bf24000 */
        /* <DEDUP_REMOVED lines=8> */
[----:B0-----:R-:W-:-:S03]  /*2b20*/  FSETP.GT.AND P0, PT, R8, UR5, PT ;  /* 0x0000000508007c0b */ /* 0x001fc6000bf04000 */
[----:B------:R-:W-:Y:S02]  /*2b30*/  VIADD R32, R31, 0x1 ;  /* 0x000000011f207836 */ /* 0x000fe40000000000 */
[----:B------:R-:W-:Y:S01]  /*2b40*/  @!P1 IMAD.MOV R32, RZ, RZ, R31 ;  /* 0x000000ffff209224 */ /* 0x000fe200078e021f */
[----:B-1----:R-:W-:-:S03]  /*2b50*/  FSETP.GT.AND P1, PT, R10, UR5, PT ;  /* 0x000000050a007c0b */ /* 0x002fc6000bf24000 */
[----:B------:R-:W-:-:S04]  /*2b60*/  VIADD R33, R32, 0x1 ;  /* 0x0000000120217836 */ /* 0x000fc80000000000 */
[----:B------:R-:W-:Y:S01]  /*2b70*/  @!P0 IMAD.MOV R33, RZ, RZ, R32 ;  /* 0x000000ffff218224 */ /* 0x000fe200078e0220 */
[----:B------:R-:W-:-:S03]  /*2b80*/  FSETP.GT.AND P0, PT, R24, UR5, PT ;  /* 0x0000000518007c0b */ /* 0x000fc6000bf04000 */
[----:B------:R-:W-:Y:S02]  /*2b90*/  VIADD R34, R33, 0x1 ;  /* 0x0000000121227836 */ /* 0x000fe40000000000 */
[----:B------:R-:W-:Y:S01]  /*2ba0*/  @!P1 IMAD.MOV R34, RZ, RZ, R33 ;  /* 0x000000ffff229224 */ /* 0x000fe200078e0221 */
[----:B--2---:R-:W-:-:S03]  /*2bb0*/  FSETP.GT.AND P1, PT, R26, UR5, PT ;  /* 0x000000051a007c0b */ /* 0x004fc6000bf24000 */
[----:B------:R-:W-:-:S04]  /*2bc0*/  VIADD R35, R34, 0x1 ;  /* 0x0000000122237836 */ /* 0x000fc80000000000 */
[----:B------:R-:W-:Y:S01]  /*2bd0*/  @!P0 IMAD.MOV R35, RZ, RZ, R34 ;  /* 0x000000ffff238224 */ /* 0x000fe200078e0222 */
[----:B---3--:R-:W-:-:S03]  /*2be0*/  FSETP.GT.AND P0, PT, R30, UR5, PT ;  /* 0x000000051e007c0b */ /* 0x008fc6000bf04000 */
[----:B------:R-:W-:Y:S02]  /*2bf0*/  VIADD R36, R35, 0x1 ;  /* 0x0000000123247836 */ /* 0x000fe40000000000 */
[----:B------:R-:W-:Y:S01]  /*2c00*/  @!P1 IMAD.MOV R36, RZ, RZ, R35 ;  /* 0x000000ffff249224 */ /* 0x000fe200078e0223 */
[----:B------:R-:W-:-:S03]  /*2c10*/  ISETP.NE.AND P1, PT, R47, 0x1f, PT ;  /* 0x0000001f2f00780c */ /* 0x000fc60003f25270 */
[----:B------:R-:W-:-:S04]  /*2c20*/  VIADD R29, R36, 0x1 ;  /* 0x00000001241d7836 */ /* 0x000fc80000000000 */
[----:B------:R-:W-:-:S05]  /*2c30*/  @!P0 IMAD.MOV R29, RZ, RZ, R36 ;  /* 0x000000ffff1d8224 */ /* 0x000fca00078e0224 */
[----:B------:R-:W0:Y:S01]  /*2c40*/  SHFL.UP P0, R12, R29, 0x1, RZ ;  /* 0x042000001d0c7989 */ /* 0x000e2200000000ff */
[----:B------:R-:W-:Y:S01]  /*2c50*/  @!P1 LEA R39, R28, UR4, 0x2 ;  /* 0x000000041c279c11 */ /* 0x000fe2000f8e10ff */
        /* <DEDUP_REMOVED lines=9> */
[----:B------:R-:W-:-:S04]  /*2cf0*/  ISETP.NE.AND P0, PT, R28, 0x2, PT ;  /* 0x000000021c00780c */ /* 0x000fc80003f05270 */
[----:B------:R-:W-:Y:S01]  /*2d00*/  @!P1 STS [R39], R48 ;  /* 0x0000003027009388 */ /* 0x000fe20000000800 */
[----:B------:R-:W-:Y:S01]  /*2d10*/  BAR.SYNC.DEFER_BLOCKING 0x0 ;  /* 0x0000000000007b1d */ /* 0x000fe20000010000 */
[----:B------:R-:W-:-:S05]  /*2d20*/  ISETP.NE.AND P1, PT, R28, 0x9, PT ;  /* 0x000000091c00780c */ /* 0x000fca0003f25270 */
[----:B------:R-:W0:Y:S04]  /*2d30*/  LDS.128 R12, [UR4] ;  /* 0x00000004ff0c7984 */ /* 0x000e280008000c00 */
[----:B------:R-:W1:Y:S04]  /*2d40*/  LDS.128 R16, [UR4+0x10] ;  /* 0x00001004ff107984 */ /* 0x000e680008000c00 */
[----:B------:R-:W2:Y:S01]  /*2d50*/  LDS.128 R20, [UR4+0x20] ;  /* 0x00002004ff147984 */ /* 0x000ea20008000c00 */
[----:B0-----:R-:W-:-:S04]  /*2d60*/  IMAD.IADD R13, R12, 0x1, R13 ;  /* 0x000000010c0d7824 */ /* 0x001fc800078e020d */
[----:B------:R-:W-:Y:S01]  /*2d70*/  IMAD.IADD R14, R14, 0x1, R13 ;  /* 0x000000010e0e7824 */ /* 0x000fe200078e020d */
[----:B------:R-:W-:Y:S02]  /*2d80*/  SEL R12, R13, R12, !P0 ;  /* 0x0000000c0d0c7207 */ /* 0x000fe40004000000 */
[----:B------:R-:W-:Y:S01]  /*2d90*/  ISETP.NE.AND P0, PT, R28, 0x3, PT ;  /* 0x000000031c00780c */ /* 0x000fe20003f05270 */
[----:B------:R-:W-:-:S03]  /*2da0*/  IMAD.IADD R15, R15, 0x1, R14 ;  /* 0x000000010f0f7824 */ /* 0x000fc600078e020e */
[----:B------:R-:W-:Y:S01]  /*2db0*/  SEL R12, R14, R12, !P0 ;  /* 0x0000000c0e0c7207 */ /* 0x000fe20004000000 */
[----:B-1----:R-:W-:Y:S01]  /*2dc0*/  IMAD.IADD R16, R15, 0x1, R16 ;  /* 0x000000010f107824 */ /* 0x002fe200078e0210 */
[----:B------:R-:W-:-:S03]  /*2dd0*/  ISETP.NE.AND P0, PT, R28, 0x4, PT ;  /* 0x000000041c00780c */ /* 0x000fc60003f05270 */
[----:B------:R-:W-:Y:S01]  /*2de0*/  IMAD.IADD R17, R17, 0x1, R16 ;  /* 0x0000000111117824 */ /* 0x000fe200078e0210 */
[----:B------:R-:W-:Y:S02]  /*2df0*/  SEL R12, R15, R12, !P0 ;  /* 0x0000000c0f0c7207 */ /* 0x000fe40004000000 */
[----:B------:R-:W-:Y:S01]  /*2e00*/  ISETP.NE.AND P0, PT, R28, 0x5, PT ;  /* 0x000000051c00780c */ /* 0x000fe20003f05270 */
[----:B------:R-:W-:-:S03]  /*2e10*/  IMAD.IADD R18, R18, 0x1, R17 ;  /* 0x0000000112127824 */ /* 0x000fc600078e0211 */
[----:B------:R-:W-:Y:S01]  /*2e20*/  SEL R12, R16, R12, !P0 ;  /* 0x0000000c100c7207 */ /* 0x000fe20004000000 */
[----:B------:R-:W-:Y:S01]  /*2e30*/  IMAD.IADD R19, R19, 0x1, R18 ;  /* 0x0000000113137824 */ /* 0x000fe200078e0212 */
[----:B------:R-:W-:-:S03]  /*2e40*/  ISETP.NE.AND P0, PT, R28, 0x6, PT ;  /* 0x000000061c00780c */ /* 0x000fc60003f05270 */
[----:B--2---:R-:W-:Y:S01]  /*2e50*/  IMAD.IADD R20, R19, 0x1, R20 ;  /* 0x0000000113147824 */ /* 0x004fe200078e0214 */
[----:B------:R-:W-:Y:S02]  /*2e60*/  SEL R12, R17, R12, !P0 ;  /* 0x0000000c110c7207 */ /* 0x000fe40004000000 */
[----:B------:R-:W-:Y:S01]  /*2e70*/  ISETP.NE.AND P0, PT, R28, 0x7, PT ;  /* 0x000000071c00780c */ /* 0x000fe20003f05270 */
[----:B------:R-:W-:-:S03]  /*2e80*/  IMAD.IADD R21, R21, 0x1, R20 ;  /* 0x0000000115157824 */ /* 0x000fc600078e0214 */
[----:B------:R-:W-:Y:S01]  /*2e90*/  SEL R12, R18, R12, !P0 ;  /* 0x0000000c120c7207 */ /* 0x000fe20004000000 */
[----:B------:R-:W-:Y:S01]  /*2ea0*/  IMAD.IADD R22, R22, 0x1, R21 ;  /* 0x0000000116167824 */ /* 0x000fe200078e0215 */
[----:B------:R-:W-:Y:S01]  /*2eb0*/  ISETP.NE.AND P0, PT, R28, 0x8, PT ;  /* 0x000000081c00780c */ /* 0x000fe20003f05270 */
[----:B------:R-:W-:Y:S02]  /*2ec0*/  IMAD.IADD R18, R48, 0x1, -R29 ;  /* 0x0000000130127824 */ /* 0x000fe400078e0a1d */
[----:B------:R-:W-:Y:S01]  /*2ed0*/  IMAD.IADD R23, R23, 0x1, R22 ;  /* 0x0000000117177824 */ /* 0x000fe200078e0216 */
[----:B------:R-:W-:Y:S02]  /*2ee0*/  SEL R12, R19, R12, !P0 ;  /* 0x0000000c130c7207 */ /* 0x000fe40004000000 */
[----:B------:R-:W-:Y:S02]  /*2ef0*/  ISETP.NE.AND P0, PT, R28, 0xa, PT ;  /* 0x0000000a1c00780c */ /* 0x000fe40003f05270 */
[----:B------:R-:W-:-:S02]  /*2f00*/  SEL R12, R20, R12, !P1 ;  /* 0x0000000c140c7207 */ /* 0x000fc40004800000 */
[----:B------:R-:W-:Y:S02]  /*2f10*/  ISETP.NE.AND P1, PT, R28, 0xb, PT ;  /* 0x0000000b1c00780c */ /* 0x000fe40003f25270 */
[----:B------:R-:W-:Y:S02]  /*2f20*/  SEL R12, R21, R12, !P0 ;  /* 0x0000000c150c7207 */ /* 0x000fe40004000000 */
[----:B------:R-:W-:Y:S02]  /*2f30*/  SEL R13, R18, RZ, P2 ;  /* 0x000000ff120d7207 */ /* 0x000fe40001000000 */
[----:B------:R-:W-:Y:S02]  /*2f40*/  SEL R12, R22, R12, !P1 ;  /* 0x0000000c160c7207 */ /* 0x000fe40004800000 */
[C---:B------:R-:W-:Y:S02]  /*2f50*/  ISETP.GT.U32.AND P1, PT, R46.reuse, 0x1f, PT ;  /* 0x0000001f2e00780c */ /* 0x040fe40003f24070 */
[----:B------:R-:W-:Y:S01]  /*2f60*/  ISETP.GE.U32.AND P0, PT, R46, 0x20, PT ;  /* 0x000000202e00780c */ /* 0x000fe20003f06070 */
[----:B------:R-:W-:-:S05]  /*2f70*/  IMAD.IADD R17, R12, 0x1, R13 ;  /* 0x000000010c117824 */ /* 0x000fca00078e020d */
[----:B------:R-:W-:-:S05]  /*2f80*/  SEL R18, R18, R17, !P0 ;  /* 0x0000001112127207 */ /* 0x000fca0004000000 */
[----:B------:R-:W-:Y:S05]  /*2f90*/  @P1 BRA `(.L_x_547) ;  /* 0x0000000800c41947 */ /* 0x000fea0003800000 */
[----:B------:R-:W0:Y:S01]  /*2fa0*/  LDC.64 R16, c[0x0][0x3a0] ;  /* 0x0000e800ff107b82 */ /* 0x000e220000000a00 */
[----:B------:R-:W-:Y:S02]  /*2fb0*/  ISETP.NE.AND P0, PT, R46, RZ, PT ;  /* 0x000000ff2e00720c */ /* 0x000fe40003f05270 */
[----:B------:R-:W-:-:S05]  /*2fc0*/  LOP3.LUT R19, RZ, R46, RZ, 0x33, !PT ;  /* 0x0000002eff137212 */ /* 0x000fca00078e33ff */
[----:B------:R-:W-:-:S06]  /*2fd0*/  IMAD.IADD R19, R38, 0x1, R19 ;  /* 0x0000000126137824 */ /* 0x000fcc00078e0213 */
[----:B------:R-:W-:Y:S01]  /*2fe0*/  @!P0 IMAD.MOV.U32 R22, RZ, RZ, 0x64 ;  /* 0x00000064ff168424 */ /* 0x000fe200078e00ff */
[----:B------:R1:W-:Y:S01]  /*2ff0*/  @!P0 STS [UR4+0x4c], R23 ;  /* 0x00004c17ff008988 */ /* 0x0003e20008000804 */
[----:B0-----:R-:W-:-:S04]  /*3000*/  IMAD.WIDE R50, R38, 0x8, R16 ;  /* 0x0000000826327825 */ /* 0x001fc800078e0210 */
[----:B------:R-:W-:Y:S01]  /*3010*/  IMAD.WIDE R16, R19, 0x8, R16 ;  /* 0x0000000813107825 */ /* 0x000fe200078e0210 */
[----:B------:R1:W-:Y:S01]  /*3020*/  @!P0 ST.E.64.STRONG.GPU desc[UR8][R50.64+0x100], R22 ;  /* 0x0001001632008985 */ /* 0x0003e2000c10fb08 */
[----:B------:R-:W-:Y:S05]  /*3030*/  NANOSLEEP 0x249 ;  /* 0x000002490000795d */ /* 0x000fea0003800000 */
[----:B------:R-:W2:Y:S01]  /*3040*/  LD.E.64.STRONG.GPU R12, desc[UR8][R16.64+0x100] ;  /* 0x00010008100c7980 */ /* 0x000ea2000c10fb00 */
[----:B------:R-:W-:Y:S01]  /*3050*/  UMOV UR5, 0xffffffff ;  /* 0xffffffff00057882 */ /* 0x000fe20000000000 */
[----:B--2---:R-:W-:Y:S02]  /*3060*/  ISETP.NE.AND P6, PT, R12, 0x63, PT ;  /* 0x000000630c00780c */ /* 0x004fe40003fc5270 */
[----:B-1----:R-:W-:Y:S11]  /*3070*/  BRA.DIV UR5, `(.L_x_548) ;  /* 0x0000008205d47947 */ /* 0x002ff6000b800000 */
[----:B------:R-:W-:-:S13]  /*3080*/  VOTE.ANY P6, !P6 ;  /* 0x0000000000ff7806 */ /* 0x000fda00070c0100 */
.L_x_727:
[----:B------:R-:W-:Y:S05]  /*3090*/  @!P6 BRA `(.L_x_549) ;  /* 0x00000000007ce947 */ /* 0x000fea0003800000 */
[----:B------:R-:W-:-:S07]  /*30a0*/  IMAD.MOV.U32 R15, RZ, RZ, 0x2f2 ;  /* 0x000002f2ff0f7424 */ /* 0x000fce00078e00ff */
.L_x_551:
[----:B------:R-:W-:Y:S01]  /*30b0*/  SHF.R.U32.HI R14, RZ, 0x1, R15 ;  /* 0x00000001ff0e7819 */ /* 0x000fe2000001160f */
[----:B------:R-:W-:-:S03]  /*30c0*/  IMAD R38, R38, 0x41a7, RZ ;  /* 0x000041a726267824 */ /* 0x000fc600078e02ff */
[----:B------:R-:W-:Y:S02]  /*30d0*/  IADD3 R15, PT, PT, R15, 0x1, -R14 ;  /* 0x000000010f0f7810 */ /* 0x000fe40007ffe80e */
[----:B------:R-:W-:Y:S02]  /*30e0*/  LOP3.LUT R38, R38, 0x7fffffff, RZ, 0xc0, !PT ;  /* 0x7fffffff26267812 */ /* 0x000fe400078ec0ff */
[----:B------:R-:W0:Y:S01]  /*30f0*/  I2F.U32.RP R20, R15 ;  /* 0x0000000f00147306 */ /* 0x000e220000209000 */
[----:B------:R-:W-:Y:S01]  /*3100*/  IMAD.MOV R21, RZ, RZ, -R15 ;  /* 0x000000ffff157224 */ /* 0x000fe200078e0a0f */
[----:B------:R-:W-:-:S06]  /*3110*/  ISETP.NE.U32.AND P1, PT, R15, RZ, PT ;  /* 0x000000ff0f00720c */ /* 0x000fcc0003f25070 */
[----:B0-----:R-:W0:Y:S02]  /*3120*/  MUFU.RCP R20, R20 ;  /* 0x0000001400147308 */ /* 0x001e240000001000 */
[----:B0-----:R-:W-:-:S06]  /*3130*/  VIADD R12, R20, 0xffffffe ;  /* 0x0ffffffe140c7836 */ /* 0x001fcc0000000000 */
[----:B------:R0:W1:Y:S02]  /*3140*/  F2I.FTZ.U32.TRUNC.NTZ R13, R12 ;  /* 0x0000000c000d7305 */ /* 0x000064000021f000 */
[----:B0-----:R-:W-:Y:S02]  /*3150*/  IMAD.MOV.U32 R12, RZ, RZ, RZ ;  /* 0x000000ffff0c7224 */ /* 0x001fe400078e00ff */
[----:B-1----:R-:W-:-:S04]  /*3160*/  IMAD R21, R21, R13, RZ ;  /* 0x0000000d15157224 */ /* 0x002fc800078e02ff */
[----:B------:R-:W-:-:S06]  /*3170*/  IMAD.HI.U32 R13, R13, R21, R12 ;  /* 0x000000150d0d7227 */ /* 0x000fcc00078e000c */
[----:B------:R-:W-:-:S04]  /*3180*/  IMAD.HI.U32 R13, R13, R38, RZ ;  /* 0x000000260d0d7227 */ /* 0x000fc800078e00ff */
[----:B------:R-:W-:-:S04]  /*3190*/  IMAD.MOV R13, RZ, RZ, -R13 ;  /* 0x000000ffff0d7224 */ /* 0x000fc800078e0a0d */
[----:B------:R-:W-:-:S05]  /*31a0*/  IMAD R20, R15, R13, R38 ;  /* 0x0000000d0f147224 */ /* 0x000fca00078e0226 */
[----:B------:R-:W-:-:S13]  /*31b0*/  ISETP.GE.U32.AND P0, PT, R20, R15, PT ;  /* 0x0000000f1400720c */ /* 0x000fda0003f06070 */
[----:B------:R-:W-:-:S05]  /*31c0*/  @P0 IMAD.IADD R20, R20, 0x1, -R15 ;  /* 0x0000000114140824 */ /* 0x000fca00078e0a0f */
[----:B------:R-:W-:-:S13]  /*31d0*/  ISETP.GE.U32.AND P0, PT, R20, R15, PT ;  /* 0x0000000f1400720c */ /* 0x000fda0003f06070 */
[----:B------:R-:W-:Y:S01]  /*31e0*/  @P0 IMAD.IADD R20, R20, 0x1, -R15 ;  /* 0x0000000114140824 */ /* 0x000fe200078e0a0f */
[----:B------:R-:W-:-:S05]  /*31f0*/  @!P1 LOP3.LUT R20, RZ, R15, RZ, 0x33, !PT ;  /* 0x0000000fff149212 */ /* 0x000fca00078e33ff */
[----:B------:R-:W-:-:S04]  /*3200*/  IMAD.IADD R20, R14, 0x1, R20 ;  /* 0x000000010e147824 */ /* 0x000fc800078e0214 */
[----:B------:R-:W-:Y:S05]  /*3210*/  NANOSLEEP R20 ;  /* 0x000000140000735d */ /* 0x000fea0003800000 */
[----:B------:R-:W2:Y:S01]  /*3220*/  LD.E.64.STRONG.GPU R12, desc[UR8][R16.64+0x100] ;  /* 0x00010008100c7980 */ /* 0x000ea2000c10fb00 */
[----:B------:R-:W-:Y:S01]  /*3230*/  UMOV UR5, 0xffffffff ;  /* 0xffffffff00057882 */ /* 0x000fe20000000000 */
[----:B------:R-:W-:Y:S01]  /*3240*/  IMAD.MOV.U32 R15, RZ, RZ, R14 ;  /* 0x000000ffff0f7224 */ /* 0x000fe200078e000e */
[----:B--2---:R-:W-:Y:S01]  /*3250*/  ISETP.NE.AND P6, PT, R12, 0x63, PT ;  /* 0x000000630c00780c */ /* 0x004fe20003fc5270 */
[----:B------:R-:W-:-:S12]  /*3260*/  BRA.DIV UR5, `(.L_x_550) ;  /* 0x0000008205787947 */ /* 0x000fd8000b800000 */
[----:B------:R-:W-:-:S13]  /*3270*/  VOTE.ANY P6, !P6 ;  /* 0x0000000000ff7806 */ /* 0x000fda00070c0100 */
.L_x_730:
[----:B------:R-:W-:Y:S05]  /*3280*/  @P6 BRA `(.L_x_551) ;  /* 0xfffffffc00886947 */ /* 0x000fea000383ffff */
.L_x_549:
[----:B------:R-:W-:Y:S01]  /*3290*/  UMOV UR5, 0xffffffff ;  /* 0xffffffff00057882 */ /* 0x000fe20000000000 */
[----:B------:R-:W-:Y:S02]  /*32a0*/  ISETP.NE.AND P6, PT, R12, 0x65, PT ;  /* 0x000000650c00780c */ /* 0x000fe40003fc5270 */
[----:B------:R-:W-:Y:S11]  /*32b0*/  BRA.DIV UR5, `(.L_x_552) ;  /* 0x0000008205847947 */ /* 0x000ff6000b800000 */
[----:B------:R-:W0:Y:S01]  /*32c0*/  S2R R20, SR_GEMASK ;  /* 0x0000000000147919 */ /* 0x000e220000003c00 */
[----:B------:R-:W-:Y:S01]  /*32d0*/  VOTE.ANY R14, PT, !P6 ;  /* 0x00000000000e7806 */ /* 0x000fe200070e0100 */
[C---:B------:R-:W-:Y:S01]  /*32e0*/  VIADD R48, R47.reuse, 0x2 ;  /* 0x000000022f307836 */ /* 0x040fe20000000000 */
[----:B------:R-:W-:Y:S01]  /*32f0*/  ISETP.NE.AND P6, PT, R12, 0x65, PT ;  /* 0x000000650c00780c */ /* 0x000fe20003fc5270 */
[C---:B------:R-:W-:Y:S02]  /*3300*/  VIADD R21, R47.reuse, 0x4 ;  /* 0x000000042f157836 */ /* 0x040fe40000000000 */
[C---:B------:R-:W-:Y:S02]  /*3310*/  VIADD R22, R47.reuse, 0x8 ;  /* 0x000000082f167836 */ /* 0x040fe40000000000 */
[----:B------:R-:W-:-:S08]  /*3320*/  VIADD R49, R47, 0x10 ;  /* 0x000000102f317836 */ /* 0x000fd00000000000 */
[----:B------:R-:W-:Y:S02]  /*3330*/  VOTE.ALL P6, P6 ;  /* 0x0000000000ff7806 */ /* 0x000fe400030c0000 */
[----:B0-----:R-:W-:-:S05]  /*3340*/  LOP3.LUT R14, R14, 0x80000000, R20, 0xec, !PT ;  /* 0x800000000e0e7812 */ /* 0x001fca00078eec14 */
[----:B------:R-:W-:-:S05]  /*3350*/  VIADD R15, R14, 0xffffffff ;  /* 0xffffffff0e0f7836 */ /* 0x000fca0000000000 */
[----:B------:R-:W-:-:S04]  /*3360*/  LOP3.LUT R15, R14, R15, RZ, 0xc, !PT ;  /* 0x0000000f0e0f7212 */ /* 0x000fc800078e0cff */
[----:B------:R-:W0:Y:S02]  /*3370*/  POPC R29, R15 ;  /* 0x0000000f001d7309 */ /* 0x000e240000000000 */
[----:B0-----:R-:W0:Y:S01]  /*3380*/  SHFL.DOWN PT, R39, R13, 0x1, R29 ;  /* 0x082000000d277989 */ /* 0x001e2200000e001d */
[----:B------:R-:W-:-:S04]  /*3390*/  ISETP.GE.AND P0, PT, R47, R29, PT ;  /* 0x0000001d2f00720c */ /* 0x000fc80003f06270 */
[----:B0-----:R-:W-:Y:S02]  /*33a0*/  SEL R14, R39, RZ, !P0 ;  /* 0x000000ff270e7207 */ /* 0x001fe40004000000 */
[----:B------:R-:W-:-:S03]  /*33b0*/  ISETP.GT.AND P0, PT, R48, R29, PT ;  /* 0x0000001d3000720c */ /* 0x000fc60003f04270 */
[----:B------:R-:W-:-:S05]  /*33c0*/  IMAD.IADD R16, R14, 0x1, R13 ;  /* 0x000000010e107824 */ /* 0x000fca00078e020d */
[----:B------:R-:W0:Y:S02]  /*33d0*/  SHFL.DOWN PT, R39, R16, 0x2, R29 ;  /* 0x0840000010277989 */ /* 0x000e2400000e001d */
        /* <DEDUP_REMOVED lines=10> */
[----:B------:R-:W-:Y:S02]  /*3480*/  IMAD.IADD R13, R17, 0x1, R14 ;  /* 0x00000001110d7824 */ /* 0x000fe400078e020e */
[----:B------:R-:W0:Y:S03]  /*3490*/  LDC.64 R14, c[0x0][0x3a0] ;  /* 0x0000e800ff0e7b82 */ /* 0x000e260000000a00 */
[----:B------:R-:W1:Y:S01]  /*34a0*/  SHFL.DOWN PT, R39, R13, 0x10, R29 ;  /* 0x0a0000000d277989 */ /* 0x000e6200000e001d */
[----:B0-----:R-:W-:Y:S02]  /*34b0*/  IADD3 R16, P1, PT, R14, 0x100, RZ ;  /* 0x000001000e107810 */ /* 0x001fe40007f3e0ff */
[----:B-1----:R-:W-:-:S03]  /*34c0*/  SEL R12, R39, RZ, !P0 ;  /* 0x000000ff270c7207 */ /* 0x002fc60004000000 */
[----:B------:R-:W-:Y:S02]  /*34d0*/  IMAD.X R17, RZ, RZ, R15, P1 ;  /* 0x000000ffff117224 */ /* 0x000fe400008e060f */
[----:B------:R-:W-:-:S07]  /*34e0*/  IMAD.IADD R15, R13, 0x1, R12 ;  /* 0x000000010d0f7824 */ /* 0x000fce00078e020c */
.L_x_739:
[----:B------:R-:W-:Y:S05]  /*34f0*/  @!P6 BRA `(.L_x_553) ;  /* 0x00000004002ce947 */ /* 0x000fea0003800000 */
[----:B------:R-:W-:-:S07]  /*3500*/  IMAD.MOV.U32 R52, RZ, RZ, 0x2f2 ;  /* 0x000002f2ff347424 */ /* 0x000fce00078e00ff */
.L_x_559:
[----:B------:R-:W-:Y:S02]  /*3510*/  IMAD.MOV.U32 R12, RZ, RZ, R16 ;  /* 0x000000ffff0c7224 */ /* 0x000fe400078e0010 */
[----:B------:R-:W-:Y:S02]  /*3520*/  IMAD.MOV.U32 R13, RZ, RZ, R17 ;  /* 0x000000ffff0d7224 */ /* 0x000fe400078e0011 */
[----:B------:R-:W-:-:S05]  /*3530*/  IMAD.WIDE R28, R19, 0x8, R12 ;  /* 0x00000008131c7825 */ /* 0x000fca00078e020c */
[----:B------:R-:W2:Y:S01]  /*3540*/  LD.E.64.STRONG.GPU R12, desc[UR8][R28.64+-0x100] ;  /* 0xffff00081c0c7980 */ /* 0x000ea2000c10fb00 */
[----:B------:R-:W-:Y:S05]  /*3550*/  YIELD ;  /* 0x0000000000007946 */ /* 0x000fea0003800000 */
[----:B------:R-:W-:Y:S01]  /*3560*/  UMOV UR5, 0xffffffff ;  /* 0xffffffff00057882 */ /* 0x000fe20000000000 */
[----:B------:R-:W-:Y:S02]  /*3570*/  SHF.R.U32.HI R52, RZ, 0x1, R52 ;  /* 0x00000001ff347819 */ /* 0x000fe40000011634 */
[----:B--2---:R-:W-:Y:S01]  /*3580*/  ISETP.NE.AND P6, PT, R12, 0x63, PT ;  /* 0x000000630c00780c */ /* 0x004fe20003fc5270 */
[----:B------:R-:W-:-:S12]  /*3590*/  BRA.DIV UR5, `(.L_x_554) ;  /* 0x0000008205c87947 */ /* 0x000fd8000b800000 */
[----:B------:R-:W-:-:S13]  /*35a0*/  VOTE.ANY P6, !P6 ;  /* 0x0000000000ff7806 */ /* 0x000fda00070c0100 */
.L_x_742:
[----:B------:R-:W-:Y:S05]  /*35b0*/  @!P6 BRA `(.L_x_555) ;  /* 0x00000000007ce947 */ /* 0x000fea0003800000 */
[----:B------:R-:W-:-:S07]  /*35c0*/  IMAD.MOV.U32 R39, RZ, RZ, R52 ;  /* 0x000000ffff277224 */ /* 0x000fce00078e0034 */
.L_x_557:
        /* <DEDUP_REMOVED lines=9> */
[----:B------:R-:W0:Y:S02]  /*3660*/  F2I.FTZ.U32.TRUNC.NTZ R13, R13 ;  /* 0x0000000d000d7305 */ /* 0x000e24000021f000 */
[----:B0-----:R-:W-:Y:S02]  /*3670*/  IMAD R53, R12, R13, RZ ;  /* 0x0000000d0c357224 */ /* 0x001fe400078e02ff */
[----:B------:R-:W-:-:S04]  /*3680*/  IMAD.MOV.U32 R12, RZ, RZ, RZ ;  /* 0x000000ffff0c7224 */ /* 0x000fc800078e00ff */
        /* <DEDUP_REMOVED lines=17> */
.L_x_745:
[----:B------:R-:W-:Y:S05]  /*37a0*/  @P6 BRA `(.L_x_557) ;  /* 0xfffffffc00886947 */ /* 0x000fea000383ffff */
.L_x_555:
[----:B------:R-:W-:Y:S01]  /*37b0*/  UMOV UR5, 0xffffffff ;  /* 0xffffffff00057882 */ /* 0x000fe20000000000 */
[----:B------:R-:W-:Y:S02]  /*37c0*/  ISETP.NE.AND P6, PT, R12, 0x65, PT ;  /* 0x000000650c00780c */ /* 0x000fe40003fc5270 */
[----:B------:R-:W-:Y:S11]  /*37d0*/  BRA.DIV UR5, `(.L_x_558) ;  /* 0x0000008205787947 */ /* 0x000ff6000b800000 */
[----:B------:R-:W-:Y:S01]  /*37e0*/  VOTE.ANY R14, PT, !P6 ;  /* 0x00000000000e7806 */ /* 0x000fe200070e0100 */
[----:B------:R-:W-:Y:S01]  /*37f0*/  VIADD R19, R19, 0xffffffe0 ;  /* 0xffffffe013137836 */ /* 0x000fe20000000000 */
[----:B------:R-:W-:Y:S02]  /*3800*/  ISETP.NE.AND P6, PT, R12, 0x65, PT ;  /* 0x000000650c00780c */ /* 0x000fe40003fc5270 */
[----:B------:R-:W-:-:S05]  /*3810*/  LOP3.LUT R14, R14, 0x80000000, R20, 0xec, !PT ;  /* 0x800000000e0e7812 */ /* 0x000fca00078eec14 */
[----:B------:R-:W-:-:S05]  /*3820*/  VIADD R29, R14, 0xffffffff ;  /* 0xffffffff0e1d7836 */ /* 0x000fca0000000000 */
[----:B------:R-:W-:Y:S02]  /*3830*/  LOP3.LUT R29, R14, R29, RZ, 0xc, !PT ;  /* 0x0000001d0e1d7212 */ /* 0x000fe400078e0cff */
[----:B------:R-:W-:-:S04]  /*3840*/  VOTE.ALL P6, P6 ;  /* 0x0000000000ff7806 */ /* 0x000fc800030c0000 */
        /* <DEDUP_REMOVED lines=19> */
[----:B0-----:R-:W-:-:S04]  /*3980*/  SEL R12, R39, RZ, !P0 ;  /* 0x000000ff270c7207 */ /* 0x001fc80004000000 */
[----:B------:R-:W-:-:S07]  /*3990*/  IADD3 R15, PT, PT, R53, R12, R15 ;  /* 0x0000000c350f7210 */ /* 0x000fce0007ffe00f */
.L_x_754:
[----:B------:R-:W-:Y:S05]  /*39a0*/  @P6 BRA `(.L_x_559) ;  /* 0xfffffff800d86947 */ /* 0x000fea000383ffff */
.L_x_553:
[----:B------:R-:W-:Y:S02]  /*39b0*/  ISETP.NE.AND P1, PT, R46, RZ, PT ;  /* 0x000000ff2e00720c */ /* 0x000fe40003f25270 */
[----:B------:R-:W-:-:S11]  /*39c0*/  ISETP.NE.AND P0, PT, R47, RZ, PT ;  /* 0x000000ff2f00720c */ /* 0x000fd60003f05270 */
[----:B------:R-:W0:Y:S01]  /*39d0*/  @!P1 S2R R13, SR_CgaCtaId ;  /* 0x00000000000d9919 */ /* 0x000e220000008800 */
[----:B------:R-:W-:Y:S01]  /*39e0*/  @!P1 MOV R12, 0x400 ;  /* 0x00000400000c9802 */ /* 0x000fe20000000f00 */
[----:B------:R-:W-:Y:S01]  /*39f0*/  @!P1 IMAD.IADD R23, R23, 0x1, R15 ;  /* 0x0000000117179824 */ /* 0x000fe200078e020f */
[----:B------:R-:W-:Y:S01]  /*3a00*/  @!P0 MOV R14, 0x400 ;  /* 0x00000400000e8802 */ /* 0x000fe20000000f00 */
[----:B------:R-:W1:Y:S01]  /*3a10*/  @!P0 S2R R17, SR_CgaCtaId ;  /* 0x0000000000118919 */ /* 0x000e620000008800 */
[----:B------:R-:W-:-:S05]  /*3a20*/  @!P1 IMAD.MOV.U32 R22, RZ, RZ, 0x65 ;  /* 0x00000065ff169424 */ /* 0x000fca00078e00ff */
[----:B------:R2:W-:Y:S01]  /*3a30*/  @!P1 ST.E.64.STRONG.GPU desc[UR8][R50.64+0x100], R22 ;  /* 0x0001001632009985 */ /* 0x0005e2000c10fb08 */
[----:B0-----:R-:W-:Y:S02]  /*3a40*/  @!P1 LEA R12, R13, R12, 0x18 ;  /* 0x0000000c0d0c9211 */ /* 0x001fe400078ec0ff */
[----:B-1----:R-:W-:-:S03]  /*3a50*/  @!P0 LEA R14, R17, R14, 0x18 ;  /* 0x0000000e110e8211 */ /* 0x002fc600078ec0ff */
[----:B------:R2:W-:Y:S01]  /*3a60*/  @!P1 STS [R12+0x48], R23 ;  /* 0x000048170c009388 */ /* 0x0005e20000000800 */
[----:B------:R-:W-:Y:S02]  /*3a70*/  IMAD.MOV.U32 R17, RZ, RZ, R18 ;  /* 0x000000ffff117224 */ /* 0x000fe400078e0012 */
[----:B------:R-:W-:Y:S01]  /*3a80*/  @!P0 IMAD.MOV.U32 R17, RZ, RZ, R15 ;  /* 0x000000ffff118224 */ /* 0x000fe200078e000f */
[----:B------:R2:W-:Y:S04]  /*3a90*/  @!P1 STS [R12+0x44], R15 ;  /* 0x0000440f0c009388 */ /* 0x0005e80000000800 */
[----:B------:R2:W-:Y:S02]  /*3aa0*/  @!P0 STS [R14+0x3c], R15 ;  /* 0x00003c0f0e008388 */ /* 0x0005e40000000800 */
.L_x_547:
[----:B------:R-:W-:Y:S05]  /*3ab0*/  WARPSYNC.ALL ;  /* 0x0000000000007948 */ /* 0x000fea0003800000 */
[----:B------:R-:W0:Y:S08]  /*3ac0*/  S2UR UR5, SR_CgaCtaId ;  /* 0x00000000000579c3 */ /* 0x000e300000008800 */
[----:B------:R-:W-:Y:S01]  /*3ad0*/  BAR.SYNC.DEFER_BLOCKING 0x0 ;  /* 0x0000000000007b1d */ /* 0x000fe20000010000 */
[----:B------:R-:W-:-:S05]  /*3ae0*/  ISETP.NE.AND P0, PT, R46, RZ, PT ;  /* 0x000000ff2e00720c */ /* 0x000fca0003f05270 */
[----:B------:R-:W-:Y:S02]  /*3af0*/  UMOV UR4, 0x400 ;  /* 0x0000040000047882 */ /* 0x000fe40000000000 */
[----:B0-----:R-:W-:-:S09]  /*3b00*/  ULEA UR4, UR5, UR4, 0x18 ;  /* 0x0000000405047291 */ /* 0x001fd2000f8ec0ff */
[----:B--2---:R-:W0:Y:S04]  /*3b10*/  LDS R14, [UR4+0x3c] ;  /* 0x00003c04ff0e7984 */ /* 0x004e280008000800 */
[----:B------:R-:W1:Y:S04]  /*3b20*/  LDS R13, [UR4+0x4c] ;  /* 0x00004c04ff0d7984 */ /* 0x000e680008000800 */
[----:B------:R-:W2:Y:S01]  /*3b30*/  LDS R12, [UR4+0x44] ;  /* 0x00004404ff0c7984 */ /* 0x000ea20008000800 */
[----:B0-----:R-:W-:Y:S02]  /*3b40*/  SEL R14, R14, RZ, P0 ;  /* 0x000000ff0e0e7207 */ /* 0x001fe40000000000 */
[----:B-1----:R-:W-:-:S03]  /*3b50*/  ISETP.GT.AND P0, PT, R13, 0x180, PT ;  /* 0x000001800d00780c */ /* 0x002fc60003f04270 */
[----:B------:R-:W-:-:S04]  /*3b60*/  IMAD.IADD R14, R14, 0x1, R17 ;  /* 0x000000010e0e7824 */ /* 0x000fc800078e0211 */
[--C-:B------:R-:W-:Y:S02]  /*3b70*/  IMAD.IADD R15, R0, 0x1, R14.reuse ;  /* 0x00000001000f7824 */ /* 0x100fe400078e020e */
[--C-:B------:R-:W-:Y:S02]  /*3b80*/  IMAD.IADD R3, R3, 0x1, R14.reuse ;  /* 0x0000000103037824 */ /* 0x100fe400078e020e */
[--C-:B------:R-:W-:Y:S02]  /*3b90*/  IMAD.IADD R5, R5, 0x1, R14.reuse ;  /* 0x0000000105057824 */ /* 0x100fe400078e020e */
[--C-:B------:R-:W-:Y:S02]  /*3ba0*/  IMAD.IADD R7, R7, 0x1, R14.reuse ;  /* 0x0000000107077824 */ /* 0x100fe400078e020e */
[--C-:B------:R-:W-:Y:S02]  /*3bb0*/  IMAD.IADD R9, R9, 0x1, R14.reuse ;  /* 0x0000000109097824 */ /* 0x100fe400078e020e */
[----:B------:R-:W-:-:S02]  /*3bc0*/  IMAD.IADD R11, R11, 0x1, R14 ;  /* 0x000000010b0b7824 */ /* 0x000fc400078e020e */
[--C-:B------:R-:W-:Y:S02]  /*3bd0*/  IMAD.IADD R25, R25, 0x1, R14.reuse ;  /* 0x0000000119197824 */ /* 0x100fe400078e020e */
[--C-:B------:R-:W-:Y:S02]  /*3be0*/  IMAD.IADD R27, R27, 0x1, R14.reuse ;  /* 0x000000011b1b7824 */ /* 0x100fe400078e020e */
[--C-:B------:R-:W-:Y:S02]  /*3bf0*/  IMAD.IADD R31, R31, 0x1, R14.reuse ;  /* 0x000000011f1f7824 */ /* 0x100fe400078e020e */
[--C-:B------:R-:W-:Y:S02]  /*3c00*/  IMAD.IADD R32, R32, 0x1, R14.reuse ;  /* 0x0000000120207824 */ /* 0x100fe400078e020e */
[--C-:B------:R-:W-:Y:S02]  /*3c10*/  IMAD.IADD R33, R33, 0x1, R14.reuse ;  /* 0x0000000121217824 */ /* 0x100fe400078e020e */
[----:B------:R-:W-:-:S02]  /*3c20*/  IMAD.IADD R34, R34, 0x1, R14 ;  /* 0x0000000122227824 */ /* 0x000fc400078e020e */
[--C-:B------:R-:W-:Y:S02]  /*3c30*/  IMAD.IADD R35, R35, 0x1, R14.reuse ;  /* 0x0000000123237824 */ /* 0x100fe400078e020e */
[----:B------:R-:W-:Y:S01]  /*3c40*/  IMAD.IADD R36, R36, 0x1, R14 ;  /* 0x0000000124247824 */ /* 0x000fe200078e020e */
[----:B--2---:R-:W-:Y:S06]  /*3c50*/  @P0 BRA `(.L_x_560) ;  /* 0x0000000c00880947 */ /* 0x004fec0003800000 */
[----:B------:R-:W0:Y:S01]  /*3c60*/  LDCU UR4, c[0x0][0x3a8] ;  /* 0x00007500ff0477ac */ /* 0x000e220008000800 */
[----:B------:R-:W-:Y:S01]  /*3c70*/  BSSY.RECONVERGENT B0, `(.L_x_561) ;  /* 0x000000f000007945 */ /* 0x000fe20003800200 */
[----:B------:R-:W1:Y:S01]  /*3c80*/  LDCU.U8 UR5, c[0x0][0x3b8] ;  /* 0x00007700ff0577ac */ /* 0x000e620008000000 */
[----:B0-----:R-:W-:-:S13]  /*3c90*/  FSETP.GT.AND P0, PT, R45, UR4, PT ;  /* 0x000000042d007c0b */ /* 0x001fda000bf04000 */
[----:B-1----:R-:W-:Y:S05]  /*3ca0*/  @!P0 BRA `(.L_x_562) ;  /* 0x00000000002c8947 */ /* 0x002fea0003800000 */
[----:B------:R-:W-:Y:S01]  /*3cb0*/  UISETP.NE.AND UP0, UPT, UR5, URZ, UPT ;  /* 0x000000ff0500728c */ /* 0x000fe2000bf05270 */
[----:B------:R-:W-:Y:S01]  /*3cc0*/  CS2R R12, SRZ ;  /* 0x00000000000c7805 */ /* 0x000fe2000001ff00 */
[----:B------:R-:W0:Y:S07]  /*3cd0*/  LDCU.64 UR6, c[0x0][0x390] ;  /* 0x00007200ff0677ac */ /* 0x000e2e0008000a00 */
[----:B------:R-:W-:Y:S05]  /*3ce0*/  BRA.U UP0, `(.L_x_563) ;  /* 0x0000000100087547 */ /* 0x000fea000b800000 */
[----:B------:R-:W1:Y:S02]  /*3cf0*/  LDC.64 R12, c[0x0][0x3d0] ;  /* 0x0000f400ff0c7b82 */ /* 0x000e640000000a00 */
[----:B-1----:R-:W5:Y:S02]  /*3d00*/  LDG.E.64 R12, desc[UR8][R12.64] ;  /* 0x000000080c0c7981 */ /* 0x002f64000c1e1b00 */
.L_x_563:
[----:B-----5:R-:W-:-:S04]  /*3d10*/  IADD3 R0, P0, PT, R14, R12, RZ ;  /* 0x0000000c0e007210 */ /* 0x020fc80007f1e0ff */
[----:B------:R-:W-:Y:S02]  /*3d20*/  LEA.HI.X.SX32 R13, R14, R13, 0x1, P0 ;  /* 0x0000000d0e0d7211 */ /* 0x000fe400000f0eff */
[----:B0-----:R-:W-:-:S04]  /*3d30*/  LEA R12, P0, R0, UR6, 0x2 ;  /* 0x00000006000c7c11 */ /* 0x001fc8000f8010ff */
[----:B------:R-:W-:-:S05]  /*3d40*/  LEA.HI.X R13, R0, UR7, R13, 0x2, P0 ;  /* 0x00000007000d7c11 */ /* 0x000fca00080f140d */
[----:B------:R0:W-:Y:S04]  /*3d50*/  STG.E desc[UR8][R12.64], R45 ;  /* 0x0000002d0c007986 */ /* 0x0001e8000c101908 */
.L_x_562:
[----:B------:R-:W-:Y:S05]  /*3d60*/  BSYNC.RECONVERGENT B0 ;  /* 0x0000000000007941 */ /* 0x000fea0003800200 */
.L_x_561:
[----:B------:R-:W-:Y:S01]  /*3d70*/  FSETP.GT.AND P0, PT, R44, UR4, PT ;  /* 0x000000042c007c0b */ /* 0x000fe2000bf04000 */
        /* <DEDUP_REMOVED lines=8> */
.L_x_566:
[----:B-----5:R-:W-:-:S04]  /*3e00*/  IADD3 R0, P0, PT, R15, R12, RZ ;  /* 0x0000000c0f007210 */ /* 0x020fc80007f1e0ff */
[----:B------:R-:W-:Y:S02]  /*3e10*/  LEA.HI.X.SX32 R13, R15, R13, 0x1, P0 ;  /* 0x0000000d0f0d7211 */ /* 0x000fe400000f0eff */
[----:B0-----:R-:W-:-:S04]  /*3e20*/  LEA R12, P0, R0, UR6, 0x2 ;  /* 0x00000006000c7c11 */ /* 0x001fc8000f8010ff */
[----:B------:R-:W-:-:S05]  /*3e30*/  LEA.HI.X R13, R0, UR7, R13, 0x2, P0 ;  /* 0x00000007000d7c11 */ /* 0x000fca00080f140d */
[----:B------:R1:W-:Y:S04]  /*3e40*/  STG.E desc[UR8][R12.64], R44 ;  /* 0x0000002c0c007986 */ /* 0x0003e8000c101908 */
.L_x_565:
[----:B------:R-:W-:Y:S05]  /*3e50*/  BSYNC.RECONVERGENT B0 ;  /* 0x0000000000007941 */ /* 0x000fea0003800200 */
.L_x_564:
[----:B------:R-:W-:Y:S01]  /*3e60*/  FSETP.GT.AND P0, PT, R43, UR4, PT ;  /* 0x000000042b007c0b */ /* 0x000fe2000bf04000 */
[----:B------:R-:W-:-:S12]  /*3e70*/  BSSY.RECONVERGENT B0, `(.L_x_567) ;  /* 0x000000d000007945 */ /* 0x000fd80003800200 */
[----:B------:R-:W-:Y:S05]  /*3e80*/  @!P0 BRA `(.L_x_568) ;  /* 0x00000000002c8947 */ /* 0x000fea0003800000 */
[----:B------:R-:W-:Y:S01]  /*3e90*/  UISETP.NE.AND UP0, UPT, UR5, URZ, UPT ;  /* 0x000000ff0500728c */ /* 0x000fe2000bf05270 */
[----:B01----:R-:W-:Y:S01]  /*3ea0*/  CS2R R12, SRZ ;  /* 0x00000000000c7805 */ /* 0x003fe2000001ff00 */
[----:B------:R-:W0:Y:S07]  /*3eb0*/  LDCU.64 UR6, c[0x0][0x390] ;  /* 0x00007200ff0677ac */ /* 0x000e2e0008000a00 */
[----:B------:R-:W-:Y:S05]  /*3ec0*/  BRA.U UP0, `(.L_x_569) ;  /* 0x0000000100087547 */ /* 0x000fea000b800000 */
[----:B------:R-:W1:Y:S02]  /*3ed0*/  LDC.64 R12, c[0x0][0x3d0] ;  /* 0x0000f400ff0c7b82 */ /* 0x000e640000000a00 */
[----:B-1----:R-:W5:Y:S02]  /*3ee0*/  LDG.E.64 R12, desc[UR8][R12.64] ;  /* 0x000000080c0c7981 */ /* 0x002f64000c1e1b00 */
.L_x_569:
[----:B-----5:R-:W-:-:S04]  /*3ef0*/  IADD3 R0, P0, PT, R3, R12, RZ ;  /* 0x0000000c03007210 */ /* 0x020fc80007f1e0ff */
[----:B------:R-:W-:Y:S02]  /*3f00*/  LEA.HI.X.SX32 R3, R3, R13, 0x1, P0 ;  /* 0x0000000d03037211 */ /* 0x000fe400000f0eff */
[----:B0-----:R-:W-:-:S04]  /*3f10*/  LEA R12, P0, R0, UR6, 0x2 ;  /* 0x00000006000c7c11 */ /* 0x001fc8000f8010ff */
[----:B------:R-:W-:-:S05]  /*3f20*/  LEA.HI.X R13, R0, UR7, R3, 0x2, P0 ;  /* 0x00000007000d7c11 */ /* 0x000fca00080f1403 */
[----:B------:R2:W-:Y:S04]  /*3f30*/  STG.E desc[UR8][R12.64], R43 ;  /* 0x0000002b0c007986 */ /* 0x0005e8000c101908 */
.L_x_568:
[----:B------:R-:W-:Y:S05]  /*3f40*/  BSYNC.RECONVERGENT B0 ;  /* 0x0000000000007941 */ /* 0x000fea0003800200 */
.L_x_567:
[----:B------:R-:W-:Y:S01]  /*3f50*/  FSETP.GT.AND P0, PT, R42, UR4, PT ;  /* 0x000000042a007c0b */ /* 0x000fe2000bf04000 */
[----:B------:R-:W-:-:S12]  /*3f60*/  BSSY.RECONVERGENT B0, `(.L_x_570) ;  /* 0x000000d000007945 */ /* 0x000fd80003800200 */
[----:B------:R-:W-:Y:S05]  /*3f70*/  @!P0 BRA `(.L_x_571) ;  /* 0x00000000002c8947 */ /* 0x000fea0003800000 */
[----:B------:R-:W-:Y:S01]  /*3f80*/  UISETP.NE.AND UP0, UPT, UR5, URZ, UPT ;  /* 0x000000ff0500728c */ /* 0x000fe2000bf05270 */
[----:B012---:R-:W-:Y:S01]  /*3f90*/  CS2R R12, SRZ ;  /* 0x00000000000c7805 */ /* 0x007fe2000001ff00 */
[----:B------:R-:W0:Y:S07]  /*3fa0*/  LDCU.64 UR6, c[0x0][0x390] ;  /* 0x00007200ff0677ac */ /* 0x000e2e0008000a00 */
[----:B------:R-:W-:Y:S05]  /*3fb0*/  BRA.U UP0, `(.L_x_572) ;  /* 0x0000000100087547 */ /* 0x000fea000b800000 */
[----:B------:R-:W1:Y:S02]  /*3fc0*/  LDC.64 R12, c[0x0][0x3d0] ;  /* 0x0000f400ff0c7b82 */ /* 0x000e640000000a00 */
[----:B-1----:R-:W5:Y:S02]  /*3fd0*/  LDG.E.64 R12, desc[UR8][R12.64] ;  /* 0x000000080c0c7981 */ /* 0x002f64000c1e1b00 */
.L_x_572:
[----:B-----5:R-:W-:-:S04]  /*3fe0*/  IADD3 R0, P0, PT, R5, R12, RZ ;  /* 0x0000000c05007210 */ /* 0x020fc80007f1e0ff */
[----:B------:R-:W-:Y:S02]  /*3ff0*/  LEA.HI.X.SX32 R5, R5, R13, 0x1, P0 ;  /* 0x0000000d05057211 */ /* 0x000fe400000f0eff */
[----:B0-----:R-:W-:-:S04]  /*4000*/  LEA R12, P0, R0, UR6, 0x2 ;  /* 0x00000006000c7c11 */ /* 0x001fc8000f8010ff */
[----:B------:R-:W-:-:S05]  /*4010*/  LEA.HI.X R13, R0, UR7, R5, 0x2, P0 ;  /* 0x00000007000d7c11 */ /* 0x000fca00080f1405 */
[----:B------:R3:W-:Y:S04]  /*4020*/  STG.E desc[UR8][R12.64], R42 ;  /* 0x0000002a0c007986 */ /* 0x0007e8000c101908 */
.L_x_571:
[----:B------:R-:W-:Y:S05]  /*4030*/  BSYNC.RECONVERGENT B0 ;  /* 0x0000000000007941 */ /* 0x000fea0003800200 */
.L_x_570:
[----:B------:R-:W-:Y:S01]  /*4040*/  FSETP.GT.AND P0, PT, R41, UR4, PT ;  /* 0x0000000429007c0b */ /* 0x000fe2000bf04000 */
[----:B------:R-:W-:-:S12]  /*4050*/  BSSY.RECONVERGENT B0, `(.L_x_573) ;  /* 0x000000d000007945 */ /* 0x000fd80003800200 */
[----:B------:R-:W-:Y:S05]  /*4060*/  @!P0 BRA `(.L_x_574) ;  /* 0x00000000002c8947 */ /* 0x000fea0003800000 */
[----:B------:R-:W-:Y:S01]  /*4070*/  UISETP.NE.AND UP0, UPT, UR5, URZ, UPT ;  /* 0x000000ff0500728c */ /* 0x000fe2000bf05270 */
[----:B0123--:R-:W-:Y:S01]  /*4080*/  CS2R R12, SRZ ;  /* 0x00000000000c7805 */ /* 0x00ffe2000001ff00 */
[----:B------:R-:W0:Y:S07]  /*4090*/  LDCU.64 UR6, c[0x0][0x390] ;  /* 0x00007200ff0677ac */ /* 0x000e2e0008000a00 */
[----:B------:R-:W-:Y:S05]  /*40a0*/  BRA.U UP0, `(.L_x_575) ;  /* 0x0000000100087547 */ /* 0x000fea000b800000 */
[----:B------:R-:W1:Y:S02]  /*40b0*/  LDC.64 R12, c[0x0][0x3d0] ;  /* 0x0000f400ff0c7b82 */ /* 0x000e640000000a00 */
[----:B-1----:R-:W5:Y:S02]  /*40c0*/  LDG.E.64 R12, desc[UR8][R12.64] ;  /* 0x000000080c0c7981 */ /* 0x002f64000c1e1b00 */
.L_x_575:
[----:B-----5:R-:W-:-:S04]  /*40d0*/  IADD3 R0, P0, PT, R7, R12, RZ ;  /* 0x0000000c07007210 */ /* 0x020fc80007f1e0ff */
[----:B------:R-:W-:Y:S02]  /*40e0*/  LEA.HI.X.SX32 R7, R7, R13, 0x1, P0 ;  /* 0x0000000d07077211 */ /* 0x000fe400000f0eff */
[----:B0-----:R-:W-:-:S04]  /*40f0*/  LEA R12, P0, R0, UR6, 0x2 ;  /* 0x00000006000c7c11 */ /* 0x001fc8000f8010ff */
[----:B------:R-:W-:-:S05]  /*4100*/  LEA.HI.X R13, R0, UR7, R7, 0x2, P0 ;  /* 0x00000007000d7c11 */ /* 0x000fca00080f1407 */
[----:B------:R4:W-:Y:S04]  /*4110*/  STG.E desc[UR8][R12.64], R41 ;  /* 0x000000290c007986 */ /* 0x0009e8000c101908 */
.L_x_574:
[----:B------:R-:W-:Y:S05]  /*4120*/  BSYNC.RECONVERGENT B0 ;  /* 0x0000000000007941 */ /* 0x000fea0003800200 */
.L_x_573:
[----:B------:R-:W-:Y:S01]  /*4130*/  FSETP.GT.AND P0, PT, R40, UR4, PT ;  /* 0x0000000428007c0b */ /* 0x000fe2000bf04000 */
[----:B------:R-:W-:-:S12]  /*4140*/  BSSY.RECONVERGENT B0, `(.L_x_576) ;  /* 0x000000d000007945 */ /* 0x000fd80003800200 */
[----:B------:R-:W-:Y:S05]  /*4150*/  @!P0 BRA `(.L_x_577) ;  /* 0x00000000002c8947 */ /* 0x000fea0003800000 */
[----:B------:R-:W-:Y:S01]  /*4160*/  UISETP.NE.AND UP0, UPT, UR5, URZ, UPT ;  /* 0x000000ff0500728c */ /* 0x000fe2000bf05270 */
[----:B01234-:R-:W-:Y:S01]  /*4170*/  CS2R R12, SRZ ;  /* 0x00000000000c7805 */ /* 0x01ffe2000001ff00 */
[----:B------:R-:W0:Y:S07]  /*4180*/  LDCU.64 UR6, c[0x0][0x390] ;  /* 0x00007200ff0677ac */ /* 0x000e2e0008000a00 */
[----:B------:R-:W-:Y:S05]  /*4190*/  BRA.U UP0, `(.L_x_578) ;  /* 0x0000000100087547 */ /* 0x000fea000b800000 */
[----:B------:R-:W1:Y:S02]  /*41a0*/  LDC.64 R12, c[0x0][0x3d0] ;  /* 0x0000f400ff0c7b82 */ /* 0x000e640000000a00 */
[----:B-1----:R-:W5:Y:S02]  /*41b0*/  LDG.E.64 R12, desc[UR8][R12.64] ;  /* 0x000000080c0c7981 */ /* 0x002f64000c1e1b00 */
.L_x_578:
[----:B-----5:R-:W-:-:S04]  /*41c0*/  IADD3 R0, P0, PT, R9, R12, RZ ;  /* 0x0000000c09007210 */ /* 0x020fc80007f1e0ff */
[----:B------:R-:W-:Y:S02]  /*41d0*/  LEA.HI.X.SX32 R9, R9, R13, 0x1, P0 ;  /* 0x0000000d09097211 */ /* 0x000fe400000f0eff */
[----:B0-----:R-:W-:-:S04]  /*41e0*/  LEA R12, P0, R0, UR6, 0x2 ;  /* 0x00000006000c7c11 */ /* 0x001fc8000f8010ff */
[----:B------:R-:W-:-:S05]  /*41f0*/  LEA.HI.X R13, R0, UR7, R9, 0x2, P0 ;  /* 0x00000007000d7c11 */ /* 0x000fca00080f1409 */
[----:B------:R0:W-:Y:S04]  /*4200*/  STG.E desc[UR8][R12.64], R40 ;  /* 0x000000280c007986 */ /* 0x0001e8000c101908 */
.L_x_577:
[----:B------:R-:W-:Y:S05]  /*4210*/  BSYNC.RECONVERGENT B0 ;  /* 0x0000000000007941 */ /* 0x000fea0003800200 */
.L_x_576:
        /* <DEDUP_REMOVED lines=9> */
.L_x_581:
[----:B-----5:R-:W-:-:S04]  /*42b0*/  IADD3 R0, P0, PT, R11, R12, RZ ;  /* 0x0000000c0b007210 */ /* 0x020fc80007f1e0ff */
[----:B------:R-:W-:Y:S02]  /*42c0*/  LEA.HI.X.SX32 R11, R11, R13, 0x1, P0 ;  /* 0x0000000d0b0b7211 */ /* 0x000fe400000f0eff */
[----:B0-----:R-:W-:-:S04]  /*42d0*/  LEA R12, P0, R0, UR6, 0x2 ;  /* 0x00000006000c7c11 */ /* 0x001fc8000f8010ff */
[----:B------:R-:W-:-:S05]  /*42e0*/  LEA.HI.X R13, R0, UR7, R11, 0x2, P0 ;  /* 0x00000007000d7c11 */ /* 0x000fca00080f140b */
[----:B------:R0:W-:Y:S04]  /*42f0*/  STG.E desc[UR8][R12.64], R37 ;  /* 0x000000250c007986 */ /* 0x0001e8000c101908 */
.L_x_580:
[----:B------:R-:W-:Y:S05]  /*4300*/  BSYNC.RECONVERGENT B0 ;  /* 0x0000000000007941 */ /* 0x000fea0003800200 */
.L_x_579:
        /* <DEDUP_REMOVED lines=9> */
.L_x_584:
[----:B-----5:R-:W-:-:S04]  /*43a0*/  IADD3 R0, P0, PT, R25, R12, RZ ;  /* 0x0000000c19007210 */ /* 0x020fc80007f1e0ff */
[----:B------:R-:W-:Y:S02]  /*43b0*/  LEA.HI.X.SX32 R13, R25, R13, 0x1, P0 ;  /* 0x0000000d190d7211 */ /* 0x000fe400000f0eff */
[----:B0-----:R-:W-:-:S04]  /*43c0*/  LEA R12, P0, R0, UR6, 0x2 ;  /* 0x00000006000c7c11 */ /* 0x001fc8000f8010ff */
[----:B------:R-:W-:-:S05]  /*43d0*/  LEA.HI.X R13, R0, UR7, R13, 0x2, P0 ;  /* 0x00000007000d7c11 */ /* 0x000fca00080f140d */
[----:B------:R0:W-:Y:S04]  /*43e0*/  STG.E desc[UR8][R12.64], R2 ;  /* 0x000000020c007986 */ /* 0x0001e8000c101908 */
.L_x_583:
[----:B------:R-:W-:Y:S05]  /*43f0*/  BSYNC.RECONVERGENT B0 ;  /* 0x0000000000007941 */ /* 0x000fea0003800200 */
.L_x_582:
        /* <DEDUP_REMOVED lines=9> */
.L_x_587:
[----:B-----5:R-:W-:-:S04]  /*4490*/  IADD3 R0, P0, PT, R27, R2, RZ ;  /* 0x000000021b007210 */ /* 0x020fc80007f1e0ff */
[----:B------:R-:W-:Y:S02]  /*44a0*/  LEA.HI.X.SX32 R3, R27, R3, 0x1, P0 ;  /* 0x000000031b037211 */ /* 0x000fe400000f0eff */
[----:B0-----:R-:W-:-:S04]  /*44b0*/  LEA R2, P0, R0, UR6, 0x2 ;  /* 0x0000000600027c11 */ /* 0x001fc8000f8010ff */
[----:B------:R-:W-:-:S05]  /*44c0*/  LEA.HI.X R3, R0, UR7, R3, 0x2, P0 ;  /* 0x0000000700037c11 */ /* 0x000fca00080f1403 */
[----:B------:R0:W-:Y:S04]  /*44d0*/  STG.E desc[UR8][R2.64], R4 ;  /* 0x0000000402007986 */ /* 0x0001e8000c101908 */
.L_x_586:
[----:B------:R-:W-:Y:S05]  /*44e0*/  BSYNC.RECONVERGENT B0 ;  /* 0x0000000000007941 */ /* 0x000fea0003800200 */
.L_x_585:
        /* <DEDUP_REMOVED lines=9> */
.L_x_590:
[----:B-----5:R-:W-:-:S04]  /*4580*/  IADD3 R0, P0, PT, R31, R2, RZ ;  /* 0x000000021f007210 */ /* 0x020fc80007f1e0ff */
[----:B------:R-:W-:Y:S02]  /*4590*/  LEA.HI.X.SX32 R3, R31, R3, 0x1, P0 ;  /* 0x000000031f037211 */ /* 0x000fe400000f0eff */
[----:B0-----:R-:W-:-:S04]  /*45a0*/  LEA R2, P0, R0, UR6, 0x2 ;  /* 0x0000000600027c11 */ /* 0x001fc8000f8010ff */
[----:B------:R-:W-:-:S05]  /*45b0*/  LEA.HI.X R3, R0, UR7, R3, 0x2, P0 ;  /* 0x0000000700037c11 */ /* 0x000fca00080f1403 */
[----:B------:R0:W-:Y:S04]  /*45c0*/  STG.E desc[UR8][R2.64], R6 ;  /* 0x0000000602007986 */ /* 0x0001e8000c101908 */
.L_x_589:
[----:B------:R-:W-:Y:S05]  /*45d0*/  BSYNC.RECONVERGENT B0 ;  /* 0x0000000000007941 */ /* 0x000fea0003800200 */
.L_x_588:
        /* <DEDUP_REMOVED lines=9> */
.L_x_593:
[----:B-----5:R-:W-:-:S04]  /*4670*/  IADD3 R0, P0, PT, R32, R2, RZ ;  /* 0x0000000220007210 */ /* 0x020fc80007f1e0ff */
[----:B------:R-:W-:Y:S02]  /*4680*/  LEA.HI.X.SX32 R3, R32, R3, 0x1, P0 ;  /* 0x0000000320037211 */ /* 0x000fe400000f0eff */
[----:B0-----:R-:W-:-:S04]  /*4690*/  LEA R2, P0, R0, UR6, 0x2 ;  /* 0x0000000600027c11 */ /* 0x001fc8000f8010ff */
[----:B------:R-:W-:-:S05]  /*46a0*/  LEA.HI.X R3, R0, UR7, R3, 0x2, P0 ;  /* 0x0000000700037c11 */ /* 0x000fca00080f1403 */
[----:B------:R0:W-:Y:S04]  /*46b0*/  STG.E desc[UR8][R2.64], R8 ;  /* 0x0000000802007986 */ /* 0x0001e8000c101908 */
.L_x_592:
[----:B------:R-:W-:Y:S05]  /*46c0*/  BSYNC.RECONVERGENT B0 ;  /* 0x0000000000007941 */ /* 0x000fea0003800200 */
.L_x_591:
        /* <DEDUP_REMOVED lines=9> */
.L_x_596:
[----:B-----5:R-:W-:-:S04]  /*4760*/  IADD3 R0, P0, PT, R33, R2, RZ ;  /* 0x0000000221007210 */ /* 0x020fc80007f1e0ff */
[----:B------:R-:W-:Y:S02]  /*4770*/  LEA.HI.X.SX32 R3, R33, R3, 0x1, P0 ;  /* 0x0000000321037211 */ /* 0x000fe400000f0eff */
[----:B0-----:R-:W-:-:S04]  /*4780*/  LEA R2, P0, R0, UR6, 0x2 ;  /* 0x0000000600027c11 */ /* 0x001fc8000f8010ff */
[----:B------:R-:W-:-:S05]  /*4790*/  LEA.HI.X R3, R0, UR7, R3, 0x2, P0 ;  /* 0x0000000700037c11 */ /* 0x000fca00080f1403 */
[----:B------:R0:W-:Y:S04]  /*47a0*/  STG.E desc[UR8][R2.64], R10 ;  /* 0x0000000a02007986 */ /* 0x0001e8000c101908 */
.L_x_595:
[----:B------:R-:W-:Y:S05]  /*47b0*/  BSYNC.RECONVERGENT B0 ;  /* 0x0000000000007941 */ /* 0x000fea0003800200 */
.L_x_594:
        /* <DEDUP_REMOVED lines=9> */
.L_x_599:
[----:B-----5:R-:W-:-:S04]  /*4850*/  IADD3 R0, P0, PT, R34, R2, RZ ;  /* 0x0000000222007210 */ /* 0x020fc80007f1e0ff */
[----:B------:R-:W-:Y:S02]  /*4860*/  LEA.HI.X.SX32 R3, R34, R3, 0x1, P0 ;  /* 0x0000000322037211 */ /* 0x000fe400000f0eff */
[----:B0-----:R-:W-:-:S04]  /*4870*/  LEA R2, P0, R0, UR6, 0x2 ;  /* 0x0000000600027c11 */ /* 0x001fc8000f8010ff */
[----:B------:R-:W-:-:S05]  /*4880*/  LEA.HI.X R3, R0, UR7, R3, 0x2, P0 ;  /* 0x0000000700037c11 */ /* 0x000fca00080f1403 */
[----:B------:R0:W-:Y:S04]  /*4890*/  STG.E desc[UR8][R2.64], R24 ;  /* 0x0000001802007986 */ /* 0x0001e8000c101908 */
.L_x_598:
[----:B------:R-:W-:Y:S05]  /*48a0*/  BSYNC.RECONVERGENT B0 ;  /* 0x0000000000007941 */ /* 0x000fea0003800200 */
.L_x_597:
        /* <DEDUP_REMOVED lines=9> */
.L_x_602:
[----:B-----5:R-:W-:-:S04]  /*4940*/  IADD3 R0, P0, PT, R35, R2, RZ ;  /* 0x0000000223007210 */ /* 0x020fc80007f1e0ff */
[----:B------:R-:W-:Y:S02]  /*4950*/  LEA.HI.X.SX32 R3, R35, R3, 0x1, P0 ;  /* 0x0000000323037211 */ /* 0x000fe400000f0eff */
[----:B0-----:R-:W-:-:S04]  /*4960*/  LEA R2, P0, R0, UR6, 0x2 ;  /* 0x0000000600027c11 */ /* 0x001fc8000f8010ff */
[----:B------:R-:W-:-:S05]  /*4970*/  LEA.HI.X R3, R0, UR7, R3, 0x2, P0 ;  /* 0x0000000700037c11 */ /* 0x000fca00080f1403 */
[----:B------:R0:W-:Y:S04]  /*4980*/  STG.E desc[UR8][R2.64], R26 ;  /* 0x0000001a02007986 */ /* 0x0001e8000c101908 */
.L_x_601:
[----:B------:R-:W-:Y:S05]  /*4990*/  BSYNC.RECONVERGENT B0 ;  /* 0x0000000000007941 */ /* 0x000fea0003800200 */
.L_x_600:
[----:B------:R-:W-:-:S13]  /*49a0*/  FSETP.GT.AND P0, PT, R30, UR4, PT ;  /* 0x000000041e007c0b */ /* 0x000fda000bf04000 */
[----:B------:R-:W-:Y:S05]  /*49b0*/  @!P0 EXIT ;  /* 0x000000000000894d */ /* 0x000fea0003800000 */
[----:B------:R-:W-:Y:S01]  /*49c0*/  UISETP.NE.AND UP0, UPT, UR5, URZ, UPT ;  /* 0x000000ff0500728c */ /* 0x000fe2000bf05270 */
[----:B0-----:R-:W-:-:S08]  /*49d0*/  CS2R R2, SRZ ;  /* 0x0000000000027805 */ /* 0x001fd0000001ff00 */
[----:B------:R-:W-:Y:S05]  /*49e0*/  BRA.U UP0, `(.L_x_603) ;  /* 0x0000000100087547 */ /* 0x000fea000b800000 */
[----:B------:R-:W0:Y:S02]  /*49f0*/  LDC.64 R2, c[0x0][0x3d0] ;  /* 0x0000f400ff027b82 */ /* 0x000e240000000a00 */
[----:B0-----:R-:W5:Y:S02]  /*4a00*/  LDG.E.64 R2, desc[UR8][R2.64] ;  /* 0x0000000802027981 */ /* 0x001f64000c1e1b00 */
.L_x_603:
[----:B------:R-:W0:Y:S01]  /*4a10*/  LDCU.64 UR4, c[0x0][0x390] ;  /* 0x00007200ff0477ac */ /* 0x000e220008000a00 */
[----:B-----5:R-:W-:-:S04]  /*4a20*/  IADD3 R0, P0, PT, R36, R2, RZ ;  /* 0x0000000224007210 */ /* 0x020fc80007f1e0ff */
[----:B------:R-:W-:Y:S02]  /*4a30*/  LEA.HI.X.SX32 R3, R36, R3, 0x1, P0 ;  /* 0x0000000324037211 */ /* 0x000fe400000f0eff */
[----:B0-----:R-:W-:-:S04]  /*4a40*/  LEA R2, P0, R0, UR4, 0x2 ;  /* 0x0000000400027c11 */ /* 0x001fc8000f8010ff */
[----:B------:R-:W-:-:S05]  /*4a50*/  LEA.HI.X R3, R0, UR5, R3, 0x2, P0 ;  /* 0x0000000500037c11 */ /* 0x000fca00080f1403 */
[----:B------:R-:W-:Y:S01]  /*4a60*/  STG.E desc[UR8][R2.64], R30 ;  /* 0x0000001e02007986 */ /* 0x000fe2000c101908 */
[----:B------:R-:W-:Y:S05]  /*4a70*/  EXIT ;  /* 0x000000000000794d */ /* 0x000fea0003800000 */
.L_x_560:
[----:B------:R-:W0:Y:S01]  /*4a80*/  LDCU UR5, c[0x0][0x3a8] ;  /* 0x00007500ff0577ac */ /* 0x000e220008000800 */
[----:B------:R-:W-:Y:S01]  /*4a90*/  BAR.SYNC.DEFER_BLOCKING 0x0 ;  /* 0x0000000000007b1d */ /* 0x000fe20000010000 */
[----:B0-----:R-:W-:Y:S02]  /*4aa0*/  FSETP.GT.AND P2, PT, R45, UR5, PT ;  /* 0x000000052d007c0b */ /* 0x001fe4000bf44000 */
[----:B------:R-:W-:Y:S02]  /*4ab0*/  FSETP.GT.AND P0, PT, R44, UR5, PT ;  /* 0x000000052c007c0b */ /* 0x000fe4000bf04000 */
[----:B------:R-:W-:Y:S02]  /*4ac0*/  FSETP.GT.AND P1, PT, R43, UR5, PT ;  /* 0x000000052b007c0b */ /* 0x000fe4000bf24000 */
[----:B------:R-:W-:Y:S02]  /*4ad0*/  FSETP.GT.AND P3, PT, R41, UR5, PT ;  /* 0x0000000529007c0b */ /* 0x000fe4000bf64000 */
[----:B------:R-:W-:-:S02]  /*4ae0*/  FSETP.GT.AND P4, PT, R40, UR5, PT ;  /* 0x0000000528007c0b */ /* 0x000fc4000bf84000 */
[----:B------:R-:W-:Y:S02]  /*4af0*/  FSETP.GT.AND P5, PT, R37, UR5, PT ;  /* 0x0000000525007c0b */ /* 0x000fe4000bfa4000 */
[----:B------:R-:W-:Y:S01]  /*4b00*/  FSETP.GT.AND P6, PT, R2, UR5, PT ;  /* 0x0000000502007c0b */ /* 0x000fe2000bfc4000 */
[--C-:B------:R-:W-:Y:S02]  /*4b10*/  @P2 IMAD.IADD R0, R14, 0x1, -R12.reuse ;  /* 0x000000010e002824 */ /* 0x100fe400078e0a0c */
[--C-:B------:R-:W-:Y:S02]  /*4b20*/  @P0 IMAD.IADD R15, R15, 0x1, -R12.reuse ;  /* 0x000000010f0f0824 */ /* 0x100fe400078e0a0c */
[--C-:B------:R-:W-:Y:S01]  /*4b30*/  @P1 IMAD.IADD R3, R3, 0x1, -R12.reuse ;  /* 0x0000000103031824 */ /* 0x100fe200078e0a0c */
[----:B------:R-:W-:Y:S01]  /*4b40*/  @P2 LEA R0, R0, UR4, 0x2 ;  /* 0x0000000400002c11 */ /* 0x000fe2000f8e10ff */
[--C-:B------:R-:W-:Y:S01]  /*4b50*/  @P3 IMAD.IADD R7, R7, 0x1, -R12.reuse ;  /* 0x0000000107073824 */ /* 0x100fe200078e0a0c */
[----:B------:R-:W-:Y:S01]  /*4b60*/  @P0 LEA R15, R15, UR4, 0x2 ;  /* 0x000000040f0f0c11 */ /* 0x000fe2000f8e10ff */
[--C-:B------:R-:W-:Y:S01]  /*4b70*/  @P4 IMAD.IADD R9, R9, 0x1, -R12.reuse ;  /* 0x0000000109094824 */ /* 0x100fe200078e0a0c */
[----:B------:R-:W-:Y:S01]  /*4b80*/  @P1 LEA R14, R3, UR4, 0x2 ;  /* 0x00000004030e1c11 */ /* 0x000fe2000f8e10ff */
[----:B------:R0:W-:Y:S01]  /*4b90*/  @P2 STS [R0], R45 ;  /* 0x0000002d00002388 */ /* 0x0001e20000000800 */
[----:B------:R-:W-:Y:S01]  /*4ba0*/  FSETP.GT.AND P2, PT, R42, UR5, PT ;  /* 0x000000052a007c0b */ /* 0x000fe2000bf44000 */
[--C-:B------:R-:W-:Y:S01]  /*4bb0*/  @P5 IMAD.IADD R11, R11, 0x1, -R12.reuse ;  /* 0x000000010b0b5824 */ /* 0x100fe200078e0a0c */
[----:B------:R-:W-:Y:S01]  /*4bc0*/  @P4 LEA R9, R9, UR4, 0x2 ;  /* 0x0000000409094c11 */ /* 0x000fe2000f8e10ff */
[----:B------:R-:W-:Y:S01]  /*4bd0*/  @P6 IMAD.IADD R25, R25, 0x1, -R12 ;  /* 0x0000000119196824 */ /* 0x000fe200078e0a0c */
[----:B------:R-:W-:Y:S01]  /*4be0*/  @P0 STS [R15], R44 ;  /* 0x0000002c0f000388 */ /* 0x000fe20000000800 */
[----:B------:R-:W-:-:S03]  /*4bf0*/  FSETP.GT.AND P0, PT, R6, UR5, PT ;  /* 0x0000000506007c0b */ /* 0x000fc6000bf04000 */
[----:B------:R1:W-:Y:S01]  /*4c00*/  @P1 STS [R14], R43 ;  /* 0x0000002b0e001388 */ /* 0x0003e20000000800 */
[----:B0-----:R-:W-:Y:S02]  /*4c10*/  @P3 LEA R0, R7, UR4, 0x2 ;  /* 0x0000000407003c11 */ /* 0x001fe4000f8e10ff */
[----:B------:R-:W-:Y:S02]  /*4c20*/  @P6 LEA R25, R25, UR4, 0x2 ;  /* 0x0000000419196c11 */ /* 0x000fe4000f8e10ff */
[----:B------:R-:W-:Y:S01]  /*4c30*/  @P2 IMAD.IADD R5, R5, 0x1, -R12 ;  /* 0x0000000105052824 */ /* 0x000fe200078e0a0c */
[----:B------:R-:W-:-:S04]  /*4c40*/  FSETP.GT.AND P1, PT, R4, UR5, PT ;  /* 0x0000000504007c0b */ /* 0x000fc8000bf24000 */
[----:B------:R-:W-:Y:S01]  /*4c50*/  @P2 LEA R5, R5, UR4, 0x2 ;  /* 0x0000000405052c11 */ /* 0x000fe2000f8e10ff */
[----:B------:R-:W-:Y:S01]  /*4c60*/  @P0 IMAD.IADD R31, R31, 0x1, -R12 ;  /* 0x000000011f1f0824 */ /* 0x000fe200078e0a0c */
[----:B-1----:R-:W-:-:S03]  /*4c70*/  @P5 LEA R14, R11, UR4, 0x2 ;  /* 0x000000040b0e5c11 */ /* 0x002fc6000f8e10ff */
[----:B------:R0:W-:Y:S01]  /*4c80*/  @P2 STS [R5], R42 ;  /* 0x0000002a05002388 */ /* 0x0001e20000000800 */
[----:B------:R-:W-:Y:S02]  /*4c90*/  FSETP.GT.AND P2, PT, R30, UR5, PT ;  /* 0x000000051e007c0b */ /* 0x000fe4000bf44000 */
[----:B------:R-:W-:Y:S01]  /*4ca0*/  @P0 LEA R31, R31, UR4, 0x2 ;  /* 0x000000041f1f0c11 */ /* 0x000fe2000f8e10ff */
[----:B------:R1:W-:Y:S01]  /*4cb0*/  @P3 STS [R0], R41 ;  /* 0x0000002900003388 */ /* 0x0003e20000000800 */
[----:B------:R-:W-:Y:S01]  /*4cc0*/  FSETP.GT.AND P3, PT, R26, UR5, PT ;  /* 0x000000051a007c0b */ /* 0x000fe2000bf64000 */
[--C-:B------:R-:W-:Y:S02]  /*4cd0*/  @P1 IMAD.IADD R27, R27, 0x1, -R12.reuse ;  /* 0x000000011b1b1824 */ /* 0x100fe400078e0a0c */
[----:B------:R1:W-:Y:S01]  /*4ce0*/  @P4 STS [R9], R40 ;  /* 0x0000002809004388 */ /* 0x0003e20000000800 */
[----:B------:R-:W-:Y:S02]  /*4cf0*/  FSETP.GT.AND P4, PT, R24, UR5, PT ;  /* 0x0000000518007c0b */ /* 0x000fe4000bf84000 */
[----:B------:R-:W-:Y:S01]  /*4d00*/  @P1 LEA R27, R27, UR4, 0x2 ;  /* 0x000000041b1b1c11 */ /* 0x000fe2000f8e10ff */
[----:B------:R1:W-:Y:S01]  /*4d10*/  @P5 STS [R14], R37 ;  /* 0x000000250e005388 */ /* 0x0003e20000000800 */
[----:B------:R-:W-:Y:S01]  /*4d20*/  FSETP.GT.AND P5, PT, R10, UR5, PT ;  /* 0x000000050a007c0b */ /* 0x000fe2000bfa4000 */
[----:B------:R-:W-:-:S02]  /*4d30*/  @P2 IMAD.IADD R36, R36, 0x1, -R12 ;  /* 0x0000000124242824 */ /* 0x000fc400078e0a0c */
[----:B------:R1:W-:Y:S01]  /*4d40*/  @P6 STS [R25], R2 ;  /* 0x0000000219006388 */ /* 0x0003e20000000800 */
[----:B------:R-:W-:Y:S01]  /*4d50*/  FSETP.GT.AND P6, PT, R8, UR5, PT ;  /* 0x0000000508007c0b */ /* 0x000fe2000bfc4000 */
[--C-:B------:R-:W-:Y:S01]  /*4d60*/  @P3 IMAD.IADD R35, R35, 0x1, -R12.reuse ;  /* 0x0000000123233824 */ /* 0x100fe200078e0a0c */
[----:B------:R-:W-:Y:S01]  /*4d70*/  @P2 LEA R7, R36, UR4, 0x2 ;  /* 0x0000000424072c11 */ /* 0x000fe2000f8e10ff */
[----:B------:R1:W-:Y:S02]  /*4d80*/  @P1 STS [R27], R4 ;  /* 0x000000041b001388 */ /* 0x0003e40000000800 */
[--C-:B------:R-:W-:Y:S01]  /*4d90*/  @P4 IMAD.IADD R34, R34, 0x1, -R12.reuse ;  /* 0x0000000122224824 */ /* 0x100fe200078e0a0c */
[----:B------:R-:W-:Y:S01]  /*4da0*/  @P3 LEA R35, R35, UR4, 0x2 ;  /* 0x0000000423233c11 */ /* 0x000fe2000f8e10ff */
[----:B------:R1:W-:Y:S01]  /*4db0*/  @P0 STS [R31], R6 ;  /* 0x000000061f000388 */ /* 0x0003e20000000800 */
[----:B------:R-:W-:Y:S01]  /*4dc0*/  ISETP.GE.AND P0, PT, R46, R13, PT ;  /* 0x0000000d2e00720c */ /* 0x000fe20003f06270 */
[----:B------:R-:W-:Y:S01]  /*4dd0*/  @P5 IMAD.IADD R33, R33, 0x1, -R12 ;  /* 0x0000000121215824 */ /* 0x000fe200078e0a0c */
[----:B0-----:R-:W-:-:S03]  /*4de0*/  @P4 LEA R5, R34, UR4, 0x2 ;  /* 0x0000000422054c11 */ /* 0x001fc6000f8e10ff */
[----:B------:R-:W-:Y:S01]  /*4df0*/  @P6 IMAD.IADD R32, R32, 0x1, -R12 ;  /* 0x0000000120206824 */ /* 0x000fe200078e0a0c */
[----:B------:R-:W-:-:S04]  /*4e00*/  @P5 LEA R33, R33, UR4, 0x2 ;  /* 0x0000000421215c11 */ /* 0x000fc8000f8e10ff */
[----:B------:R-:W-:-:S05]  /*4e10*/  @P6 LEA R3, R32, UR4, 0x2 ;  /* 0x0000000420036c11 */ /* 0x000fca000f8e10ff */
[----:B------:R1:W-:Y:S04]  /*4e20*/  @P6 STS [R3], R8 ;  /* 0x0000000803006388 */ /* 0x0003e80000000800 */
[----:B------:R1:W-:Y:S04]  /*4e30*/  @P5 STS [R33], R10 ;  /* 0x0000000a21005388 */ /* 0x0003e80000000800 */
[----:B------:R1:W-:Y:S04]  /*4e40*/  @P4 STS [R5], R24 ;  /* 0x0000001805004388 */ /* 0x0003e80000000800 */
[----:B------:R1:W-:Y:S04]  /*4e50*/  @P3 STS [R35], R26 ;  /* 0x0000001a23003388 */ /* 0x0003e80000000800 */
[----:B------:R1:W-:Y:S01]  /*4e60*/  @P2 STS [R7], R30 ;  /* 0x0000001e07002388 */ /* 0x0003e20000000800 */
[----:B------:R-:W-:Y:S06]  /*4e70*/  BAR.SYNC.DEFER_BLOCKING 0x0 ;  /* 0x0000000000007b1d */ /* 0x000fec0000010000 */
[----:B------:R-:W-:Y:S05]  /*4e80*/  @P0 EXIT ;  /* 0x000000000000094d */ /* 0x000fea0003800000 */
[----:B-1----:R-:W-:Y:S01]  /*4e90*/  LOP3.LUT R2, RZ, R46, RZ, 0x33, !PT ;  /* 0x0000002eff027212 */ /* 0x002fe200078e33ff */
[----:B------:R-:W0:Y:S01]  /*4ea0*/  LDCU.U8 UR6, c[0x0][0x3b8] ;  /* 0x00007700ff0677ac */ /* 0x000e220008000000 */
[----:B------:R-:W-:Y:S03]  /*4eb0*/  BSSY.RECONVERGENT B0, `(.L_x_604) ;  /* 0x000001e000007945 */ /* 0x000fe60003800200 */
[----:B------:R-:W-:Y:S01]  /*4ec0*/  IMAD.IADD R2, R2, 0x1, R13 ;  /* 0x0000000102027824 */ /* 0x000fe200078e020d */
[----:B------:R-:W1:Y:S03]  /*4ed0*/  LDCU.64 UR10, c[0x0][0x390] ;  /* 0x00007200ff0a77ac */ /* 0x000e660008000a00 */
[C---:B------:R-:W-:Y:S01]  /*4ee0*/  IMAD.HI.U32 R0, R2.reuse, -0x55555555, RZ ;  /* 0xaaaaaaab02007827 */ /* 0x040fe200078e00ff */
[----:B------:R-:W-:-:S04]  /*4ef0*/  ISETP.GE.U32.AND P1, PT, R2, 0x480, PT ;  /* 0x000004800200780c */ /* 0x000fc80003f26070 */
[----:B------:R-:W-:-:S04]  /*4f00*/  SHF.R.U32.HI R0, RZ, 0x8, R0 ;  /* 0x00000008ff007819 */ /* 0x000fc80000011600 */
[----:B------:R-:W-:-:S04]  /*4f10*/  LOP3.LUT R3, R0, 0x3, RZ, 0xc0, !PT ;  /* 0x0000000300037812 */ /* 0x000fc800078ec0ff */
[----:B------:R-:W-:-:S13]  /*4f20*/  ISETP.NE.AND P0, PT, R3, 0x3, PT ;  /* 0x000000030300780c */ /* 0x000fda0003f05270 */
[----:B01----:R-:W-:Y:S05]  /*4f30*/  @!P0 BRA `(.L_x_605) ;  /* 0x0000000000548947 */ /* 0x003fea0003800000 */
[----:B------:R-:W-:Y:S01]  /*4f40*/  VIADD R3, R0, 0x1 ;  /* 0x0000000100037836 */ /* 0x000fe20000000000 */
[C---:B------:R-:W-:Y:S01]  /*4f50*/  LEA R0, R46.reuse, UR4, 0x2 ;  /* 0x000000042e007c11 */ /* 0x040fe2000f8e10ff */
[----:B------:R-:W-:Y:S01]  /*4f60*/  IMAD.IADD R7, R46, 0x1, R12 ;  /* 0x000000012e077824 */ /* 0x000fe200078e020c */
[----:B------:R-:W-:Y:S02]  /*4f70*/  ISETP.NE.AND P2, PT, RZ, UR6, PT ;  /* 0x00000006ff007c0c */ /* 0x000fe4000bf45270 */
[----:B------:R-:W-:-:S05]  /*4f80*/  LOP3.LUT R3, R3, 0x3, RZ, 0xc0, !PT ;  /* 0x0000000303037812 */ /* 0x000fca00078ec0ff */
[----:B------:R-:W-:Y:S02]  /*4f90*/  IMAD R46, R3, 0x180, R46 ;  /* 0x00000180032e7824 */ /* 0x000fe400078e022e */
[----:B------:R-:W-:-:S07]  /*4fa0*/  IMAD.MOV R6, RZ, RZ, -R3 ;  /* 0x000000ffff067224 */ /* 0x000fce00078e0a03 */
.L_x_606:
[----:B0-----:R-:W0:Y:S01]  /*4fb0*/  @!P2 LDC.64 R4, c[0x0][0x3d0] ;  /* 0x0000f400ff04ab82 */ /* 0x001e220000000a00 */
[----:B------:R-:W-:Y:S01]  /*4fc0*/  CS2R R2, SRZ ;  /* 0x0000000000027805 */ /* 0x000fe2000001ff00 */
[----:B------:R1:W2:Y:S05]  /*4fd0*/  LDS R9, [R0] ;  /* 0x0000000000097984 */ /* 0x0002aa0000000800 */
[----:B0-----:R-:W3:Y:S01]  /*4fe0*/  @!P2 LDG.E.64 R2, desc[UR8][R4.64] ;  /* 0x000000080402a981 */ /* 0x001ee2000c1e1b00 */
[----:B------:R-:W-:Y:S02]  /*4ff0*/  VIADD R6, R6, 0x1 ;  /* 0x0000000106067836 */ /* 0x000fe40000000000 */
[----:B-1----:R-:W-:Y:S01]  /*5000*/  VIADD R0, R0, 0x600 ;  /* 0x0000060000007836 */ /* 0x002fe20000000000 */
[----:B---3--:R-:W-:-:S04]  /*5010*/  IADD3 R8, P0, PT, R7, R2, RZ ;  /* 0x0000000207087210 */ /* 0x008fc80007f1e0ff */
[C---:B------:R-:W-:Y:S01]  /*5020*/  LEA.HI.X.SX32 R3, R7.reuse, R3, 0x1, P0 ;  /* 0x0000000307037211 */ /* 0x040fe200000f0eff */
[----:B------:R-:W-:Y:S01]  /*5030*/  VIADD R7, R7, 0x180 ;  /* 0x0000018007077836 */ /* 0x000fe20000000000 */
[----:B------:R-:W-:-:S04]  /*5040*/  LEA R2, P0, R8, UR10, 0x2 ;  /* 0x0000000a08027c11 */ /* 0x000fc8000f8010ff */
[----:B------:R-:W-:Y:S02]  /*5050*/  LEA.HI.X R3, R8, UR11, R3, 0x2, P0 ;  /* 0x0000000b08037c11 */ /* 0x000fe400080f1403 */
[----:B------:R-:W-:-:S03]  /*5060*/  ISETP.NE.AND P0, PT, R6, RZ, PT ;  /* 0x000000ff0600720c */ /* 0x000fc60003f05270 */
[----:B--2---:R0:W-:Y:S10]  /*5070*/  STG.E desc[UR8][R2.64], R9 ;  /* 0x0000000902007986 */ /* 0x0041f4000c101908 */
[----:B------:R-:W-:Y:S05]  /*5080*/  @P0 BRA `(.L_x_606) ;  /* 0xfffffffc00c80947 */ /* 0x000fea000383ffff */
.L_x_605:
[----:B------:R-:W-:Y:S05]  /*5090*/  BSYNC.RECONVERGENT B0 ;  /* 0x0000000000007941 */ /* 0x000fea0003800200 */
.L_x_604:
[----:B------:R-:W-:Y:S05]  /*50a0*/  @!P1 EXIT ;  /* 0x000000000000994d */ /* 0x000fea0003800000 */
[----:B------:R-:W1:Y:S01]  /*50b0*/  S2UR UR5, SR_CgaCtaId ;  /* 0x00000000000579c3 */ /* 0x000e620000008800 */
[----:B------:R-:W-:Y:S01]  /*50c0*/  UMOV UR4, 0x400 ;  /* 0x0000040000047882 */ /* 0x000fe20000000000 */
[----:B------:R-:W-:Y:S01]  /*50d0*/  UISETP.NE.AND UP0, UPT, UR6, URZ, UPT ;  /* 0x000000ff0600728c */ /* 0x000fe2000bf05270 */
[----:B------:R-:W-:Y:S01]  /*50e0*/  IMAD.IADD R15, R46, 0x1, R12 ;  /* 0x000000012e0f7824 */ /* 0x000fe200078e020c */
[----:B------:R-:W2:Y:S04]  /*50f0*/  LDCU.64 UR10, c[0x0][0x390] ;  /* 0x00007200ff0a77ac */ /* 0x000ea80008000a00 */
[----:B------:R-:W-:Y:S01]  /*5100*/  PLOP3.LUT P0, PT, PT, PT, UP0, 0x80, 0x8 ;  /* 0x000000000008781c */ /* 0x000fe20003f0f008 */
[----:B-1----:R-:W-:-:S06]  /*5110*/  ULEA UR4, UR5, UR4, 0x18 ;  /* 0x0000000405047291 */ /* 0x002fcc000f8ec0ff */
[----:B------:R-:W-:-:S05]  /*5120*/  LEA R0, R46, UR4, 0x2 ;  /* 0x000000042e007c11 */ /* 0x000fca000f8e10ff */
[----:B--2---:R-:W-:-:S07]  /*5130*/  VIADD R0, R0, 0xc00 ;  /* 0x00000c0000007836 */ /* 0x004fce0000000000 */
.L_x_607:
[----:B--2---:R-:W1:Y:S01]  /*5140*/  @!P0 LDC.64 R6, c[0x0][0x3d0] ;  /* 0x0000f400ff068b82 */ /* 0x004e620000000a00 */
[----:B0-----:R-:W-:Y:S01]  /*5150*/  CS2R R2, SRZ ;  /* 0x0000000000027805 */ /* 0x001fe2000001ff00 */
[----:B------:R-:W-:Y:S01]  /*5160*/  UISETP.NE.AND UP0, UPT, UR6, URZ, UPT ;  /* 0x000000ff0600728c */ /* 0x000fe2000bf05270 */
[----:B------:R-:W0:Y:S01]  /*5170*/  LDS R19, [R0+-0xc00] ;  /* 0xfff4000000137984 */ /* 0x000e220000000800 */
[----:B------:R-:W-:-:S03]  /*5180*/  SHF.R.S32.HI R17, RZ, 0x1f, R15 ;  /* 0x0000001fff117819 */ /* 0x000fc6000001140f */
[----:B------:R-:W2:Y:S04]  /*5190*/  LDS R21, [R0+-0x600] ;  /* 0xfffa000000157984 */ /* 0x000ea80000000800 */
[----:B-1----:R-:W3:Y:S01]  /*51a0*/  @!P0 LDG.E.64 R2, desc[UR8][R6.64] ;  /* 0x0000000806028981 */ /* 0x002ee2000c1e1b00 */
[----:B------:R-:W-:-:S13]  /*51b0*/  PLOP3.LUT P0, PT, PT, PT, UP0, 0x80, 0x8 ;  /* 0x000000000008781c */ /* 0x000fda0003f0f008 */
[----:B------:R-:W1:Y:S01]  /*51c0*/  @!P0 LDC.64 R8, c[0x0][0x3d0] ;  /* 0x0000f400ff088b82 */ /* 0x000e620000000a00 */
[----:B---3--:R-:W-:-:S05]  /*51d0*/  IADD3 R2, P1, PT, R15, R2, RZ ;  /* 0x000000020f027210 */ /* 0x008fca0007f3e0ff */
[----:B------:R-:W-:Y:S01]  /*51e0*/  IMAD.X R3, R17, 0x1, R3, P1 ;  /* 0x0000000111037824 */ /* 0x000fe200008e0603 */
[----:B------:R-:W-:-:S04]  /*51f0*/  LEA R4, P1, R2, UR10, 0x2 ;  /* 0x0000000a02047c11 */ /* 0x000fc8000f8210ff */
[----:B------:R-:W-:Y:S02]  /*5200*/  LEA.HI.X R5, R2, UR11, R3, 0x2, P1 ;  /* 0x0000000b02057c11 */ /* 0x000fe400088f1403 */
[----:B------:R-:W-:-:S03]  /*5210*/  CS2R R2, SRZ ;  /* 0x0000000000027805 */ /* 0x000fc6000001ff00 */
[----:B0-----:R0:W-:Y:S04]  /*5220*/  STG.E desc[UR8][R4.64], R19 ;  /* 0x0000001304007986 */ /* 0x0011e8000c101908 */
[----:B-1----:R-:W3:Y:S01]  /*5230*/  @!P0 LDG.E.64 R2, desc[UR8][R8.64] ;  /* 0x0000000808028981 */ /* 0x002ee2000c1e1b00 */
[----:B------:R-:W1:Y:S03]  /*5240*/  @!P0 LDC.64 R10, c[0x0][0x3d0] ;  /* 0x0000f400ff0a8b82 */ /* 0x000e660000000a00 */
[----:B------:R-:W4:Y:S01]  /*5250*/  LDS R19, [R0] ;  /* 0x0000000000137984 */ /* 0x000f220000000800 */
[----:B---3--:R-:W-:-:S05]  /*5260*/  IADD3 R2, P1, PT, R15, R2, RZ ;  /* 0x000000020f027210 */ /* 0x008fca0007f3e0ff */
[----:B------:R-:W-:Y:S01]  /*5270*/  IMAD.X R3, R17, 0x1, R3, P1 ;  /* 0x0000000111037824 */ /* 0x000fe200008e0603 */
[----:B------:R-:W-:-:S04]  /*5280*/  LEA R6, P1, R2, UR10, 0x2 ;  /* 0x0000000a02067c11 */ /* 0x000fc8000f8210ff */
[----:B------:R-:W-:Y:S02]  /*5290*/  LEA.HI.X R7, R2, UR11, R3, 0x2, P1 ;  /* 0x0000000b02077c11 */ /* 0x000fe400088f1403 */
[----:B------:R-:W-:-:S03]  /*52a0*/  CS2R R2, SRZ ;  /* 0x0000000000027805 */ /* 0x000fc6000001ff00 */
[----:B--2---:R-:W-:Y:S04]  /*52b0*/  STG.E desc[UR8][R6.64+0x600], R21 ;  /* 0x0006001506007986 */ /* 0x004fe8000c101908 */
[----:B-1----:R-:W2:Y:S01]  /*52c0*/  @!P0 LDG.E.64 R2, desc[UR8][R10.64] ;  /* 0x000000080a028981 */ /* 0x002ea2000c1e1b00 */
[----:B------:R-:W1:Y:S03]  /*52d0*/  @!P0 LDC.64 R8, c[0x0][0x3d0] ;  /* 0x0000f400ff088b82 */ /* 0x000e660000000a00 */
[----:B------:R3:W5:Y:S01]  /*52e0*/  LDS R7, [R0+0x600] ;  /* 0x0006000000077984 */ /* 0x0007620000000800 */
[----:B--2---:R-:W-:-:S05]  /*52f0*/  IADD3 R2, P1, PT, R15, R2, RZ ;  /* 0x000000020f027210 */ /* 0x004fca0007f3e0ff */
[----:B------:R-:W-:Y:S01]  /*5300*/  IMAD.X R3, R17, 0x1, R3, P1 ;  /* 0x0000000111037824 */ /* 0x000fe200008e0603 */
[----:B0-----:R-:W-:-:S04]  /*5310*/  LEA R4, P1, R2, UR10, 0x2 ;  /* 0x0000000a02047c11 */ /* 0x001fc8000f8210ff */
[----:B------:R-:W-:Y:S02]  /*5320*/  LEA.HI.X R5, R2, UR11, R3, 0x2, P1 ;  /* 0x0000000b02057c11 */ /* 0x000fe400088f1403 */
[----:B------:R-:W-:-:S03]  /*5330*/  CS2R R2, SRZ ;  /* 0x0000000000027805 */ /* 0x000fc6000001ff00 */
[----:B----4-:R2:W-:Y:S04]  /*5340*/  STG.E desc[UR8][R4.64+0xc00], R19 ;  /* 0x000c001304007986 */ /* 0x0105e8000c101908 */
[----:B-1----:R-:W4:Y:S01]  /*5350*/  @!P0 LDG.E.64 R2, desc[UR8][R8.64] ;  /* 0x0000000808028981 */ /* 0x002f22000c1e1b00 */
[----:B------:R-:W-:Y:S02]  /*5360*/  VIADD R46, R46, 0x600 ;  /* 0x000006002e2e7836 */ /* 0x000fe40000000000 */
[----:B---3--:R-:W-:Y:S01]  /*5370*/  VIADD R0, R0, 0x1800 ;  /* 0x0000180000007836 */ /* 0x008fe20000000000 */
[C---:B----4-:R-:W-:Y:S01]  /*5380*/  IADD3 R6, P1, PT, R15.reuse, R2, RZ ;  /* 0x000000020f067210 */ /* 0x050fe20007f3e0ff */
[----:B------:R-:W-:-:S04]  /*5390*/  VIADD R15, R15, 0x600 ;  /* 0x000006000f0f7836 */ /* 0x000fc80000000000 */
[----:B------:R-:W-:Y:S01]  /*53a0*/  IMAD.X R3, R17, 0x1, R3, P1 ;  /* 0x0000000111037824 */ /* 0x000fe200008e0603 */
[----:B------:R-:W-:-:S04]  /*53b0*/  LEA R2, P1, R6, UR10, 0x2 ;  /* 0x0000000a06027c11 */ /* 0x000fc8000f8210ff */
[----:B------:R-:W-:Y:S02]  /*53c0*/  LEA.HI.X R3, R6, UR11, R3, 0x2, P1 ;  /* 0x0000000b06037c11 */ /* 0x000fe400088f1403 */
[----:B------:R-:W-:-:S03]  /*53d0*/  ISETP.GE.AND P1, PT, R46, R13, PT ;  /* 0x0000000d2e00720c */ /* 0x000fc60003f26270 */
[----:B-----5:R2:W-:Y:S10]  /*53e0*/  STG.E desc[UR8][R2.64+0x1200], R7 ;  /* 0x0012000702007986 */ /* 0x0205f4000c101908 */
[----:B------:R-:W-:Y:S05]  /*53f0*/  @!P1 BRA `(.L_x_607) ;  /* 0xfffffffc00509947 */ /* 0x000fea000383ffff */
[----:B------:R-:W-:Y:S05]  /*5400*/  EXIT ;  /* 0x000000000000794d */ /* 0x000fea0003800000 */
.L_x_497:
[----:B------:R-:W0:Y:S01]  /*5410*/  LDCU UR10, c[0x0][0x3b0] ;  /* 0x00007600ff0a77ac */ /* 0x000e220008000800 */
[----:B------:R-:W-:Y:S01]  /*5420*/  ISETP.NE.AND P0, PT, R38, RZ, PT ;  /* 0x000000ff2600720c */ /* 0x000fe20003f05270 */
[----:B------:R-:W-:Y:S01]  /*5430*/  BSSY.RECONVERGENT B1, `(.L_x_608) ;  /* 0x00005de000017945 */ /* 0x000fe20003800200 */
[----:B0-----:R-:W-:-:S11]  /*5440*/  UIADD3 UR4, UPT, UPT, -UR7, UR10, URZ ;  /* 0x0000000a07047290 */ /* 0x001fd6000fffe1ff */
[----:B------:R-:W-:Y:S05]  /*5450*/  @P0 BRA `(.L_x_609) ;  /* 0x0000002800280947 */ /* 0x000fea0003800000 */
[----:B------:R-:W0:Y:S01]  /*5460*/  S2R R49, SR_TID.X ;  /* 0x0000000000317919 */ /* 0x000e220000002100 */
[----:B------:R-:W1:Y:S01]  /*5470*/  LDC.64 R4, c[0x0][0x3c8] ;  /* 0x0000f200ff047b82 */ /* 0x000e620000000a00 */
[----:B------:R-:W2:Y:S01]  /*5480*/  LDCU.U8 UR11, c[0x0][0x3b8] ;  /* 0x00007700ff0b77ac */ /* 0x000ea20008000000 */
[----:B------:R-:W3:Y:S01]  /*5490*/  LDCU.64 UR12, c[0x0][0x380] ;  /* 0x00007000ff0c77ac */ /* 0x000ee20008000a00 */
[----:B--2---:R-:W-:-:S04]  /*54a0*/  ISETP.NE.AND P0, PT, RZ, UR11, PT ;  /* 0x0000000bff007c0c */ /* 0x004fc8000bf05270 */
[----:B-1----:R-:W-:Y:S02]  /*54b0*/  SEL R4, R4, RZ, !P0 ;  /* 0x000000ff04047207 */ /* 0x002fe40004000000 */
[----:B------:R-:W-:Y:S02]  /*54c0*/  SEL R5, R5, RZ, !P0 ;  /* 0x000000ff05057207 */ /* 0x000fe40004000000 */
[C---:B0-----:R-:W-:Y:S02]  /*54d0*/  LOP3.LUT R3, R49.reuse, 0x1f, RZ, 0xc0, !PT ;  /* 0x0000001f31037812 */ /* 0x041fe400078ec0ff */
[----:B------:R-:W-:-:S05]  /*54e0*/  LOP3.LUT R8, R49, 0x3e0, RZ, 0xc0, !PT ;  /* 0x000003e031087812 */ /* 0x000fca00078ec0ff */
[----:B------:R-:W-:-:S04]  /*54f0*/  IMAD R21, R8, 0xf, R3 ;  /* 0x0000000f08157824 */ /* 0x000fc800078e0203 */
[C---:B------:R-:W-:Y:S01]  /*5500*/  VIADD R3, R21.reuse, 0x20 ;  /* 0x0000002015037836 */ /* 0x040fe20000000000 */
[C---:B------:R-:W-:Y:S01]  /*5510*/  ISETP.GE.AND P3, PT, R21.reuse, UR4, PT ;  /* 0x0000000415007c0c */ /* 0x040fe2000bf66270 */
[C---:B------:R-:W-:Y:S02]  /*5520*/  VIADD R8, R21.reuse, 0x40 ;  /* 0x0000004015087836 */ /* 0x040fe40000000000 */
[----:B------:R-:W-:Y:S01]  /*5530*/  VIADD R20, R21, 0x60 ;  /* 0x0000006015147836 */ /* 0x000fe20000000000 */
[----:B------:R-:W-:Y:S01]  /*5540*/  ISETP.GE.AND P4, PT, R3, UR4, PT ;  /* 0x0000000403007c0c */ /* 0x000fe2000bf86270 */
[C---:B------:R-:W-:Y:S01]  /*5550*/  VIADD R22, R21.reuse, 0xa0 ;  /* 0x000000a015167836 */ /* 0x040fe20000000000 */
[C---:B------:R-:W-:Y:S01]  /*5560*/  IADD3 R3, P0, P1, R21.reuse, UR7, R4 ;  /* 0x0000000715037c10 */ /* 0x040fe2000f91e004 */
[----:B------:R-:W-:Y:S01]  /*5570*/  VIADD R23, R21, 0xc0 ;  /* 0x000000c015177836 */ /* 0x000fe20000000000 */
[----:B------:R-:W-:Y:S02]  /*5580*/  ISETP.GE.AND P5, PT, R8, UR4, PT ;  /* 0x0000000408007c0c */ /* 0x000fe4000bfa6270 */
[----:B------:R-:W-:-:S02]  /*5590*/  IADD3.X R8, PT, PT, RZ, R5, RZ, P0, P1 ;  /* 0x00000005ff087210 */ /* 0x000fc400007e24ff */
[----:B---3--:R-:W-:Y:S02]  /*55a0*/  LEA R4, P1, R3, UR12, 0x2 ;  /* 0x0000000c03047c11 */ /* 0x008fe4000f8210ff */
[----:B------:R-:W-:Y:S01]  /*55b0*/  ISETP.GE.AND P6, PT, R20, UR4, PT ;  /* 0x0000000414007c0c */ /* 0x000fe2000bfc6270 */
[----:B------:R-:W-:Y:S01]  /*55c0*/  VIADD R20, R21, 0x80 ;  /* 0x0000008015147836 */ /* 0x000fe20000000000 */
[----:B------:R-:W-:Y:S01]  /*55d0*/  LEA.HI.X R5, R3, UR13, R8, 0x2, P1 ;  /* 0x0000000d03057c11 */ /* 0x000fe200088f1408 */
[C---:B------:R-:W-:Y:S01]  /*55e0*/  VIADD R3, R21.reuse, 0xe0 ;  /* 0x000000e015037836 */ /* 0x040fe20000000000 */
[----:B------:R-:W-:Y:S01]  /*55f0*/  ISETP.GE.AND P1, PT, R22, UR4, PT ;  /* 0x0000000416007c0c */ /* 0x000fe2000bf26270 */
[----:B------:R-:W-:Y:S01]  /*5600*/  VIADD R8, R21, 0x100 ;  /* 0x0000010015087836 */ /* 0x000fe20000000000 */
[----:B------:R-:W-:Y:S01]  /*5610*/  ISETP.GE.AND P0, PT, R20, UR4, PT ;  /* 0x0000000414007c0c */ /* 0x000fe2000bf06270 */
[----:B------:R-:W2:Y:S01]  /*5620*/  @!P3 LDG.E R0, desc[UR8][R4.64] ;  /* 0x000000080400b981 */ /* 0x000ea2000c1e1900 */
[----:B------:R-:W-:Y:S01]  /*5630*/  ISETP.GE.AND P3, PT, R3, UR4, PT ;  /* 0x0000000403007c0c */ /* 0x000fe2000bf66270 */
[----:B------:R-:W-:Y:S01]  /*5640*/  VIADD R3, R21, 0x120 ;  /* 0x0000012015037836 */ /* 0x000fe20000000000 */
[----:B------:R-:W-:Y:S01]  /*5650*/  ISETP.GE.AND P2, PT, R23, UR4, PT ;  /* 0x0000000417007c0c */ /* 0x000fe2000bf46270 */
[----:B------:R-:W3:Y:S01]  /*5660*/  @!P4 LDG.E R2, desc[UR8][R4.64+0x80] ;  /* 0x000080080402c981 */ /* 0x000ee2000c1e1900 */
[----:B------:R-:W-:Y:S01]  /*5670*/  ISETP.GE.AND P4, PT, R8, UR4, PT ;  /* 0x0000000408007c0c */ /* 0x000fe2000bf86270 */
[----:B------:R-:W-:-:S02]  /*5680*/  VIADD R8, R21, 0x140 ;  /* 0x0000014015087836 */ /* 0x000fc40000000000 */
[----:B------:R-:W4:Y:S01]  /*5690*/  @!P5 LDG.E R6, desc[UR8][R4.64+0x100] ;  /* 0x000100080406d981 */ /* 0x000f22000c1e1900 */
[----:B------:R-:W-:Y:S01]  /*56a0*/  ISETP.GE.AND P5, PT, R3, UR4, PT ;  /* 0x0000000403007c0c */ /* 0x000fe2000bfa6270 */
[C---:B------:R-:W-:Y:S02]  /*56b0*/  VIADD R3, R21.reuse, 0x160 ;  /* 0x0000016015037836 */ /* 0x040fe40000000000 */
[----:B------:R-:W5:Y:S01]  /*56c0*/  @!P6 LDG.E R7, desc[UR8][R4.64+0x180] ;  /* 0x000180080407e981 */ /* 0x000f62000c1e1900 */
[----:B------:R-:W-:Y:S01]  /*56d0*/  ISETP.GE.AND P6, PT, R8, UR4, PT ;  /* 0x0000000408007c0c */ /* 0x000fe2000bfc6270 */
[----:B------:R-:W-:Y:S02]  /*56e0*/  VIADD R8, R21, 0x180 ;  /* 0x0000018015087836 */ /* 0x000fe40000000000 */
[----:B------:R-:W5:Y:S01]  /*56f0*/  @!P0 LDG.E R9, desc[UR8][R4.64+0x200] ;  /* 0x0002000804098981 */ /* 0x000f62000c1e1900 */
[----:B------:R-:W-:Y:S01]  /*5700*/  ISETP.GE.AND P0, PT, R3, UR4, PT ;  /* 0x0000000403007c0c */ /* 0x000fe2000bf06270 */
[----:B------:R-:W-:-:S02]  /*5710*/  VIADD R3, R21, 0x1a0 ;  /* 0x000001a015037836 */ /* 0x000fc40000000000 */
[----:B------:R-:W5:Y:S01]  /*5720*/  @!P1 LDG.E R10, desc[UR8][R4.64+0x280] ;  /* 0x00028008040a9981 */ /* 0x000f62000c1e1900 */
[----:B------:R-:W-:Y:S01]  /*5730*/  ISETP.GE.AND P1, PT, R8, UR4, PT ;  /* 0x0000000408007c0c */ /* 0x000fe2000bf26270 */
[----:B------:R-:W-:Y:S02]  /*5740*/  VIADD R8, R21, 0x1c0 ;  /* 0x000001c015087836 */ /* 0x000fe40000000000 */
[----:B------:R-:W5:Y:S01]  /*5750*/  @!P2 LDG.E R11, desc[UR8][R4.64+0x300] ;  /* 0x00030008040ba981 */ /* 0x000f62000c1e1900 */
[----:B------:R-:W-:-:S03]  /*5760*/  ISETP.GE.AND P2, PT, R3, UR4, PT ;  /* 0x0000000403007c0c */ /* 0x000fc6000bf46270 */
[----:B------:R-:W5:Y:S01]  /*5770*/  @!P3 LDG.E R12, desc[UR8][R4.64+0x380] ;  /* 0x00038008040cb981 */ /* 0x000f62000c1e1900 */
[----:B------:R-:W-:-:S03]  /*5780*/  ISETP.GE.AND P3, PT, R8, UR4, PT ;  /* 0x0000000408007c0c */ /* 0x000fc6000bf66270 */
[----:B------:R-:W5:Y:S04]  /*5790*/  @!P4 LDG.E R13, desc[UR8][R4.64+0x400] ;  /* 0x00040008040dc981 */ /* 0x000f68000c1e1900 */
[----:B------:R-:W5:Y:S04]  /*57a0*/  @!P5 LDG.E R14, desc[UR8][R4.64+0x480] ;  /* 0x00048008040ed981 */ /* 0x000f68000c1e1900 */
[----:B------:R-:W5:Y:S04]  /*57b0*/  @!P6 LDG.E R15, desc[UR8][R4.64+0x500] ;  /* 0x00050008040fe981 */ /* 0x000f68000c1e1900 */
[----:B------:R-:W5:Y:S04]  /*57c0*/  @!P0 LDG.E R16, desc[UR8][R4.64+0x580] ;  /* 0x0005800804108981 */ /* 0x000f68000c1e1900 */
[----:B------:R-:W5:Y:S04]  /*57d0*/  @!P1 LDG.E R17, desc[UR8][R4.64+0x600] ;  /* 0x0006000804119981 */ /* 0x000f68000c1e1900 */
[----:B------:R-:W5:Y:S04]  /*57e0*/  @!P2 LDG.E R18, desc[UR8][R4.64+0x680] ;  /* 0x000680080412a981 */ /* 0x000f68000c1e1900 */
[----:B------:R-:W5:Y:S01]  /*57f0*/  @!P3 LDG.E R19, desc[UR8][R4.64+0x700] ;  /* 0x000700080413b981 */ /* 0x000f62000c1e1900 */
[----:B------:R-:W0:Y:S01]  /*5800*/  S2R R8, SR_LANEID ;  /* 0x0000000000087919 */ /* 0x000e220000000000 */
[----:B------:R-:W1:Y:S01]  /*5810*/  S2UR UR6, SR_CgaCtaId ;  /* 0x00000000000679c3 */ /* 0x000e620000008800 */
[----:B------:R-:W-:Y:S01]  /*5820*/  SHF.R.U32.HI R3, RZ, 0x5, R49 ;  /* 0x00000005ff037819 */ /* 0x000fe20000011631 */
[----:B------:R-:W-:-:S02]  /*5830*/  UMOV UR5, 0x400 ;  /* 0x0000040000057882 */ /* 0x000fc40000000000 */
[----:B-1----:R-:W-:Y:S01]  /*5840*/  ULEA UR5, UR6, UR5, 0x18 ;  /* 0x0000000506057291 */ /* 0x002fe2000f8ec0ff */
[----:B------:R-:W1:Y:S01]  /*5850*/  LDCU UR6, c[0x0][0x3a8] ;  /* 0x00007500ff0677ac */ /* 0x000e620008000800 */
[----:B0-----:R-:W-:-:S05]  /*5860*/  IMAD R20, R3, 0x1e0, R8 ;  /* 0x000001e003147824 */ /* 0x001fca00078e0208 */
[----:B------:R-:W-:Y:S02]  /*5870*/  LEA R21, R20, UR5, 0x2 ;  /* 0x0000000514157c11 */ /* 0x000fe4000f8e10ff */
[----:B------:R-:W-:-:S03]  /*5880*/  LOP3.LUT R36, R36, 0xfffffffd, RZ, 0xc0, !PT ;  /* 0xfffffffd24247812 */ /* 0x000fc600078ec0ff */
[----:B--2---:R0:W-:Y:S04]  /*5890*/  STS [R21], R0 ;  /* 0x0000000015007388 */ /* 0x0041e80000000800 */
[----:B---3--:R-:W-:Y:S01]  /*58a0*/  STS [R21+0x80], R2 ;  /* 0x0000800215007388 */ /* 0x008fe20000000800 */
[----:B0-----:R-:W-:-:S03]  /*58b0*/  IMAD R0, R8, 0x38, R21 ;  /* 0x0000003808007824 */ /* 0x001fc600078e0215 */
[----:B----4-:R-:W-:Y:S04]  /*58c0*/  STS [R21+0x100], R6 ;  /* 0x0001000615007388 */ /* 0x010fe80000000800 */
[----:B-----5:R0:W-:Y:S04]  /*58d0*/  STS [R21+0x180], R7 ;  /* 0x0001800715007388 */ /* 0x0201e80000000800 */
        /* <DEDUP_REMOVED lines=12> */
[----:B------:R-:W1:Y:S04]  /*59a0*/  LDS R41, [R0+0x4] ;  /* 0x0000040000297984 */ /* 0x000e680000000800 */
[----:B------:R-:W2:Y:S04]  /*59b0*/  LDS R40, [R0+0x8] ;  /* 0x0000080000287984 */ /* 0x000ea80000000800 */
[----:B------:R-:W3:Y:S04]  /*59c0*/  LDS R45, [R0] ;  /* 0x00000000002d7984 */ /* 0x000ee80000000800 */
[----:B------:R-:W4:Y:S04]  /*59d0*/  LDS R39, [R0+0xc] ;  /* 0x00000c0000277984 */ /* 0x000f280000000800 */
[----:B------:R-:W5:Y:S01]  /*59e0*/  LDS R38, [R0+0x10] ;  /* 0x0000100000267984 */ /* 0x000f620000000800 */
[----:B0-----:R-:W-:-:S03]  /*59f0*/  IMAD R7, R49, 0xf, RZ ;  /* 0x0000000f31077824 */ /* 0x001fc600078e02ff */
[----:B------:R-:W0:Y:S01]  /*5a00*/  LDS R37, [R0+0x14] ;  /* 0x0000140000257984 */ /* 0x000e220000000800 */
[----:B------:R-:W-:-:S03]  /*5a10*/  VIADD R2, R7, 0x1 ;  /* 0x0000000107027836 */ /* 0x000fc60000000000 */
[----:B------:R-:W0:Y:S04]  /*5a20*/  LDS R35, [R0+0x18] ;  /* 0x0000180000237984 */ /* 0x000e280000000800 */
[----:B------:R-:W0:Y:S04]  /*5a30*/  LDS R34, [R0+0x1c] ;  /* 0x00001c0000227984 */ /* 0x000e280000000800 */
[----:B------:R-:W0:Y:S04]  /*5a40*/  LDS R33, [R0+0x20] ;  /* 0x0000200000217984 */ /* 0x000e280000000800 */
[----:B------:R-:W0:Y:S01]  /*5a50*/  LDS R32, [R0+0x24] ;  /* 0x0000240000207984 */ /* 0x000e220000000800 */
[----:B-1----:R-:W-:-:S03]  /*5a60*/  FSETP.GT.AND P1, PT, R41, UR6, PT ;  /* 0x0000000629007c0b */ /* 0x002fc6000bf24000 */
[----:B------:R-:W1:Y:S01]  /*5a70*/  LDS R31, [R0+0x28] ;  /* 0x00002800001f7984 */ /* 0x000e620000000800 */
[----:B------:R-:W-:Y:S01]  /*5a80*/  ISETP.GE.OR P5, PT, R2, UR4, P1 ;  /* 0x0000000402007c0c */ /* 0x000fe20008fa6670 */
[----:B------:R-:W-:Y:S01]  /*5a90*/  VIADD R2, R7, 0x2 ;  /* 0x0000000207027836 */ /* 0x000fe20000000000 */
[----:B--2---:R-:W-:Y:S01]  /*5aa0*/  FSETP.GT.AND P1, PT, R40, UR6, PT ;  /* 0x0000000628007c0b */ /* 0x004fe2000bf24000 */
[----:B------:R-:W2:Y:S01]  /*5ab0*/  LDS R30, [R0+0x2c] ;  /* 0x00002c00001e7984 */ /* 0x000ea20000000800 */
[----:B---3--:R-:W-:Y:S02]  /*5ac0*/  FSETP.GT.AND P0, PT, R45, UR6, PT ;  /* 0x000000062d007c0b */ /* 0x008fe4000bf04000 */
[----:B------:R-:W-:Y:S01]  /*5ad0*/  ISETP.GE.OR P4, PT, R2, UR4, P1 ;  /* 0x0000000402007c0c */ /* 0x000fe20008f86670 */
[C---:B------:R-:W-:Y:S01]  /*5ae0*/  VIADD R2, R7.reuse, 0x3 ;  /* 0x0000000307027836 */ /* 0x040fe20000000000 */
[----:B------:R-:W-:Y:S01]  /*5af0*/  ISETP.GE.OR P0, PT, R7, UR4, P0 ;  /* 0x0000000407007c0c */ /* 0x000fe20008706670 */
[----:B------:R-:W3:Y:S01]  /*5b00*/  LDS R29, [R0+0x30] ;  /* 0x00003000001d7984 */ /* 0x000ee20000000800 */
[----:B----4-:R-:W-:-:S03]  /*5b10*/  FSETP.GT.AND P1, PT, R39, UR6, PT ;  /* 0x0000000627007c0b */ /* 0x010fc6000bf24000 */
[----:B------:R-:W-:Y:S01]  /*5b20*/  @P5 LOP3.LUT R36, R36, 0x2, RZ, 0xfc, !PT ;  /* 0x0000000224245812 */ /* 0x000fe200078efcff */
[----:B------:R-:W4:Y:S01]  /*5b30*/  LDS R28, [R0+0x34] ;  /* 0x00003400001c7984 */ /* 0x000f220000000800 */
[----:B------:R-:W-:Y:S02]  /*5b40*/  SEL R26, RZ, 0x1, !P0 ;  /* 0x00000001ff1a7807 */ /* 0x000fe40004000000 */
[----:B------:R-:W-:Y:S01]  /*5b50*/  ISETP.GE.OR P2, PT, R2, UR4, P1 ;  /* 0x0000000402007c0c */ /* 0x000fe20008f46670 */
[----:B------:R4:W4:Y:S01]  /*5b60*/  LDS R27, [R0+0x38] ;  /* 0x00003800001b7984 */ /* 0x0009220000000800 */
[----:B------:R-:W-:Y:S01]  /*5b70*/  LOP3.LUT R36, R36, 0xfffffffb, RZ, 0xc0, !PT ;  /* 0xfffffffb24247812 */ /* 0x000fe200078ec0ff */
[----:B------:R-:W-:Y:S01]  /*5b80*/  VIADD R2, R7, 0x4 ;  /* 0x0000000407027836 */ /* 0x000fe20000000000 */
[----:B------:R-:W-:Y:S01]  /*5b90*/  BAR.SYNC.DEFER_BLOCKING 0x0 ;  /* 0x0000000000007b1d */ /* 0x000fe20000010000 */
[----:B------:R-:W-:Y:S01]  /*5ba0*/  VIADD R5, R26, 0x1 ;  /* 0x000000011a057836 */ /* 0x000fe20000000000 */
[----:B-----5:R-:W-:Y:S01]  /*5bb0*/  FSETP.GT.AND P1, PT, R38, UR6, PT ;  /* 0x0000000626007c0b */ /* 0x020fe2000bf24000 */
[----:B------:R-:W-:Y:S01]  /*5bc0*/  @!P5 IMAD.MOV R5, RZ, RZ, R26 ;  /* 0x000000ffff05d224 */ /* 0x000fe200078e021a */
[----:B------:R-:W-:-:S02]  /*5bd0*/  @P4 LOP3.LUT R36, R36, 0x4, RZ, 0xfc, !PT ;  /* 0x0000000424244812 */ /* 0x000fc400078efcff */
[----:B------:R-:W-:Y:S01]  /*5be0*/  ISETP.GE.OR P3, PT, R2, UR4, P1 ;  /* 0x0000000402007c0c */ /* 0x000fe20008f66670 */
[----:B------:R-:W-:Y:S01]  /*5bf0*/  VIADD R52, R5, 0x1 ;  /* 0x0000000105347836 */ /* 0x000fe20000000000 */
[----:B------:R-:W-:Y:S01]  /*5c00*/  LOP3.LUT R36, R36, 0xfffffff7, RZ, 0xc0, !PT ;  /* 0xfffffff724247812 */ /* 0x000fe200078ec0ff */
[----:B------:R-:W-:Y:S01]  /*5c10*/  @!P4 IMAD.MOV R52, RZ, RZ, R5 ;  /* 0x000000ffff34c224 */ /* 0x000fe200078e0205 */
[----:B0-----:R-:W-:Y:S01]  /*5c20*/  FSETP.GT.AND P1, PT, R37, UR6, PT ;  /* 0x0000000625007c0b */ /* 0x001fe2000bf24000 */
[----:B------:R-:W-:Y:S01]  /*5c30*/  VIADD R2, R7, 0x5 ;  /* 0x0000000507027836 */ /* 0x000fe20000000000 */
[----:B------:R-:W-:Y:S01]  /*5c40*/  @P2 LOP3.LUT R36, R36, 0x8, RZ, 0xfc, !PT ;  /* 0x0000000824242812 */ /* 0x000fe200078efcff */
[----:B------:R-:W-:Y:S02]  /*5c50*/  VIADD R24, R52, 0x1 ;  /* 0x0000000134187836 */ /* 0x000fe40000000000 */
[----:B------:R-:W-:Y:S01]  /*5c60*/  @!P2 IMAD.MOV R24, RZ, RZ, R52 ;  /* 0x000000ffff18a224 */ /* 0x000fe200078e0234 */
[----:B------:R-:W-:-:S02]  /*5c70*/  ISETP.GE.OR P2, PT, R2, UR4, P1 ;  /* 0x0000000402007c0c */ /* 0x000fc40008f46670 */
[----:B------:R-:W-:Y:S01]  /*5c80*/  LOP3.LUT R36, R36, 0xffffffef, RZ, 0xc0, !PT ;  /* 0xffffffef24247812 */ /* 0x000fe200078ec0ff */
[----:B------:R-:W-:Y:S01]  /*5c90*/  VIADD R2, R7, 0x6 ;  /* 0x0000000607027836 */ /* 0x000fe20000000000 */
[----:B------:R-:W-:Y:S01]  /*5ca0*/  FSETP.GT.AND P1, PT, R35, UR6, PT ;  /* 0x0000000623007c0b */ /* 0x000fe2000bf24000 */
[----:B------:R-:W-:Y:S01]  /*5cb0*/  VIADD R50, R24, 0x1 ;  /* 0x0000000118327836 */ /* 0x000fe20000000000 */
[----:B------:R-:W-:Y:S01]  /*5cc0*/  @P3 LOP3.LUT R36, R36, 0x10, RZ, 0xfc, !PT ;  /* 0x0000001024243812 */ /* 0x000fe200078efcff */
[----:B------:R-:W-:Y:S01]  /*5cd0*/  @!P3 IMAD.MOV R50, RZ, RZ, R24 ;  /* 0x000000ffff32b224 */ /* 0x000fe200078e0218 */
[----:B------:R-:W-:Y:S02]  /*5ce0*/  ISETP.GE.OR P3, PT, R2, UR4, P1 ;  /* 0x0000000402007c0c */ /* 0x000fe40008f66670 */
[----:B------:R-:W-:Y:S01]  /*5cf0*/  LOP3.LUT R36, R36, 0xffffffdf, RZ, 0xc0, !PT ;  /* 0xffffffdf24247812 */ /* 0x000fe200078ec0ff */
[----:B------:R-:W-:Y:S01]  /*5d00*/  VIADD R2, R7, 0x7 ;  /* 0x0000000707027836 */ /* 0x000fe20000000000 */
[----:B------:R-:W-:Y:S01]  /*5d10*/  FSETP.GT.AND P1, PT, R34, UR6, PT ;  /* 0x0000000622007c0b */ /* 0x000fe2000bf24000 */
[----:B------:R-:W-:Y:S01]  /*5d20*/  VIADD R48, R50, 0x1 ;  /* 0x0000000132307836 */ /* 0x000fe20000000000 */
[----:B------:R-:W-:Y:S01]  /*5d30*/  @P2 LOP3.LUT R36, R36, 0x20, RZ, 0xfc, !PT ;  /* 0x0000002024242812 */ /* 0x000fe200078efcff */
        /* <DEDUP_REMOVED lines=17> */
[----:B------:R-:W-:-:S03]  /*5e50*/  VIADD R6, R46, 0x1 ;  /* 0x000000012e067836 */ /* 0x000fc60000000000 */
[----:B------:R-:W-:Y:S01]  /*5e60*/  @P3 LOP3.LUT R36, R36, 0x100, RZ, 0xfc, !PT ;  /* 0x0000010024243812 */ /* 0x000fe200078efcff */
[----:B------:R-:W-:Y:S01]  /*5e70*/  VIADD R2, R7, 0xa ;  /* 0x0000000a07027836 */ /* 0x000fe20000000000 */
[----:B-1----:R-:W-:Y:S01]  /*5e80*/  FSETP.GT.AND P1, PT, R31, UR6, PT ;  /* 0x000000061f007c0b */ /* 0x002fe2000bf24000 */
[----:B------:R-:W-:Y:S01]  /*5e90*/  @!P3 IMAD.MOV R6, RZ, RZ, R46 ;  /* 0x000000ffff06b224 */ /* 0x000fe200078e022e */
[----:B------:R-:W-:Y:S02]  /*5ea0*/  LOP3.LUT R36, R36, 0xfffffffe, RZ, 0xc0, !PT ;  /* 0xfffffffe24247812 */ /* 0x000fe400078ec0ff */
[----:B------:R-:W-:Y:S01]  /*5eb0*/  ISETP.GE.OR P1, PT, R2, UR4, P1 ;  /* 0x0000000402007c0c */ /* 0x000fe20008f26670 */
[----:B------:R-:W-:Y:S01]  /*5ec0*/  VIADD R44, R6, 0x1 ;  /* 0x00000001062c7836 */ /* 0x000fe20000000000 */
[----:B------:R-:W-:Y:S01]  /*5ed0*/  @P2 LOP3.LUT R36, R36, 0x1, RZ, 0xfc, !PT ;  /* 0x0000000124242812 */ /* 0x000fe200078efcff */
[----:B------:R-:W-:Y:S01]  /*5ee0*/  @!P2 IMAD.MOV R44, RZ, RZ, R6 ;  /* 0x000000ffff2ca224 */ /* 0x000fe200078e0206 */
[----:B--2---:R-:W-:Y:S01]  /*5ef0*/  FSETP.GT.AND P2, PT, R30, UR6, PT ;  /* 0x000000061e007c0b */ /* 0x004fe2000bf44000 */
[----:B------:R-:W-:Y:S01]  /*5f00*/  VIADD R2, R7, 0xb ;  /* 0x0000000b07027836 */ /* 0x000fe20000000000 */
[----:B---3--:R-:W-:-:S04]  /*5f10*/  FSETP.GT.AND P3, PT, R29, UR6, PT ;  /* 0x000000061d007c0b */ /* 0x008fc8000bf64000 */
[----:B------:R-:W-:Y:S01]  /*5f20*/  ISETP.GE.OR P2, PT, R2, UR4, P2 ;  /* 0x0000000402007c0c */ /* 0x000fe20009746670 */
[C---:B------:R-:W-:Y:S01]  /*5f30*/  VIADD R2, R7.reuse, 0xc ;  /* 0x0000000c07027836 */ /* 0x040fe20000000000 */
[----:B----4-:R-:W-:Y:S01]  /*5f40*/  FSETP.GT.AND P4, PT, R28, UR6, PT ;  /* 0x000000061c007c0b */ /* 0x010fe2000bf84000 */
[----:B------:R-:W-:-:S03]  /*5f50*/  VIADD R0, R7, 0xd ;  /* 0x0000000d07007836 */ /* 0x000fc60000000000 */
[----:B------:R-:W-:Y:S01]  /*5f60*/  ISETP.GE.OR P3, PT, R2, UR4, P3 ;  /* 0x0000000402007c0c */ /* 0x000fe20009f66670 */
[----:B------:R-:W-:Y:S02]  /*5f70*/  VIADD R4, R44, 0x1 ;  /* 0x000000012c047836 */ /* 0x000fe40000000000 */
[----:B------:R-:W-:Y:S01]  /*5f80*/  @!P1 IMAD.MOV R4, RZ, RZ, R44 ;  /* 0x000000ffff049224 */ /* 0x000fe200078e022c */
[----:B------:R-:W-:Y:S01]  /*5f90*/  ISETP.GE.OR P4, PT, R0, UR4, P4 ;  /* 0x0000000400007c0c */ /* 0x000fe2000a786670 */
[----:B------:R-:W-:Y:S01]  /*5fa0*/  VIADD R7, R7, 0xe ;  /* 0x0000000e07077836 */ /* 0x000fe20000000000 */
[----:B------:R-:W-:Y:S01]  /*5fb0*/  FSETP.GT.AND P5, PT, R27, UR6, PT ;  /* 0x000000061b007c0b */ /* 0x000fe2000bfa4000 */
[----:B------:R-:W-:Y:S02]  /*5fc0*/  VIADD R42, R4, 0x1 ;  /* 0x00000001042a7836 */ /* 0x000fe40000000000 */
[----:B------:R-:W-:Y:S01]  /*5fd0*/  @!P2 IMAD.MOV R42, RZ, RZ, R4 ;  /* 0x000000ffff2aa224 */ /* 0x000fe200078e0204 */
[----:B------:R-:W-:-:S03]  /*5fe0*/  ISETP.GE.OR P5, PT, R7, UR4, P5 ;  /* 0x0000000407007c0c */ /* 0x000fc6000afa6670 */
        /* <DEDUP_REMOVED lines=16> */
[----:B------:R-:W-:-:S13]  /*60f0*/  ISETP.NE.AND P6, PT, R8, 0x1f, PT ;  /* 0x0000001f0800780c */ /* 0x000fda0003fc5270 */
[----:B------:R-:W-:-:S05]  /*6100*/  @!P6 LEA R13, R3, UR5, 0x2 ;  /* 0x00000005030dec11 */ /* 0x000fca000f8e10ff */
[----:B------:R-:W-:Y:S01]  /*6110*/  @!P6 STS [R13], R16 ;  /* 0x000000100d00e388 */ /* 0x000fe20000000800 */
[----:B------:R-:W-:Y:S01]  /*6120*/  BAR.SYNC.DEFER_BLOCKING 0x0 ;  /* 0x0000000000007b1d */ /* 0x000fe20000010000 */
[----:B------:R-:W-:-:S05]  /*6130*/  IMAD.IADD R47, R16, 0x1, -R7 ;  /* 0x00000001102f7824 */ /* 0x000fca00078e0a07 */
[----:B------:R-:W0:Y:S04]  /*6140*/  LDS.128 R20, [UR5] ;  /* 0x00000005ff147984 */ /* 0x000e280008000c00 */
[----:B------:R-:W1:Y:S01]  /*6150*/  LDS.128 R16, [UR5+0x10] ;  /* 0x00001005ff107984 */ /* 0x000e620008000c00 */
[----:B------:R-:W-:-:S04]  /*6160*/  ISETP.NE.AND P6, PT, R8, RZ, PT ;  /* 0x000000ff0800720c */ /* 0x000fc80003fc5270 */
[----:B------:R-:W-:Y:S02]  /*6170*/  SEL R47, R47, RZ, P6 ;  /* 0x000000ff2f2f7207 */ /* 0x000fe40003000000 */
        /* <DEDUP_REMOVED lines=8> */
[C---:B------:R-:W-:Y:S01]  /*6200*/  SEL R8, R7.reuse, R8, !P6 ;  /* 0x0000000807087207 */ /* 0x040fe20007000000 */
[----:B-1----:R-:W-:Y:S01]  /*6210*/  IMAD.IADD R7, R7, 0x1, R16 ;  /* 0x0000000107077824 */ /* 0x002fe200078e0210 */
[----:B------:R-:W-:-:S04]  /*6220*/  ISETP.NE.AND P6, PT, R3, 0x5, PT ;  /* 0x000000050300780c */ /* 0x000fc80003fc5270 */
        /* <DEDUP_REMOVED lines=19> */
[C---:B------:R-:W-:Y:S02]  /*6360*/  SEL R13, R14.reuse, R13, !P6 ;  /* 0x0000000d0e0d7207 */ /* 0x040fe40007000000 */
[----:B------:R-:W-:Y:S02]  /*6370*/  IADD3 R14, PT, PT, R14, UR4, R11 ;  /* 0x000000040e0e7c10 */ /* 0x000fe4000fffe00b */
[----:B------:R-:W-:-:S03]  /*6380*/  ISETP.GE.U32.AND P6, PT, R49, 0x20, PT ;  /* 0x000000203100780c */ /* 0x000fc60003fc6070 */
[----:B------:R-:W-:Y:S01]  /*6390*/  VIADD R14, R14, 0xffffe980 ;  /* 0xffffe9800e0e7836 */ /* 0x000fe20000000000 */
[----:B------:R-:W-:-:S04]  /*63a0*/  SEL R13, R13, RZ, P6 ;  /* 0x000000ff0d0d7207 */ /* 0x000fc80003000000 */
[----:B------:R-:W-:Y:S01]  /*63b0*/  ISETP.GT.AND P6, PT, R14, 0x180, PT ;  /* 0x000001800e00780c */ /* 0x000fe20003fc4270 */
[----:B------:R-:W-:Y:S01]  /*63c0*/  IMAD.IADD R47, R13, 0x1, R47 ;  /* 0x000000010d2f7824 */ /* 0x000fe200078e022f */
[----:B------:R-:W-:Y:S03]  /*63d0*/  BSSY.RECONVERGENT B0, `(.L_x_610) ;  /* 0x0000191000007945 */ /* 0x000fe60003800200 */
        /* <DEDUP_REMOVED lines=13> */
[----:B------:R-:W-:Y:S01]  /*64b0*/  IMAD.IADD R0, R0, 0x1, R47 ;  /* 0x0000000100007824 */ /* 0x000fe200078e022f */
[----:B------:R-:W-:Y:S06]  /*64c0*/  @P6 BRA `(.L_x_611) ;  /* 0x0000000c00a46947 */ /* 0x000fec0003800000 */
[----:B------:R-:W-:Y:S01]  /*64d0*/  ISETP.LT.AND P0, PT, R47, R14, P0 ;  /* 0x0000000e2f00720c */ /* 0x000fe20000701270 */
[----:B------:R-:W-:-:S12]  /*64e0*/  BSSY.RECONVERGENT B2, `(.L_x_612) ;  /* 0x000000d000027945 */ /* 0x000fd80003800200 */
[----:B------:R-:W-:Y:S05]  /*64f0*/  @!P0 BRA `(.L_x_613) ;  /* 0x00000000002c8947 */ /* 0x000fea0003800000 */
[----:B------:R-:W-:Y:S01]  /*6500*/  UISETP.NE.AND UP0, UPT, UR11, URZ, UPT ;  /* 0x000000ff0b00728c */ /* 0x000fe2000bf05270 */
[----:B------:R-:W-:-:S08]  /*6510*/  CS2R R8, SRZ ;  /* 0x0000000000087805 */ /* 0x000fd0000001ff00 */
[----:B------:R-:W-:Y:S05]  /*6520*/  BRA.U UP0, `(.L_x_614) ;  /* 0x0000000100087547 */ /* 0x000fea000b800000 */
[----:B------:R-:W0:Y:S02]  /*6530*/  LDC.64 R8, c[0x0][0x3d0] ;  /* 0x0000f400ff087b82 */ /* 0x000e240000000a00 */
[----:B0-----:R-:W5:Y:S02]  /*6540*/  LDG.E.64 R8, desc[UR8][R8.64] ;  /* 0x0000000808087981 */ /* 0x001f64000c1e1b00 */
.L_x_614:
[----:B------:R-:W0:Y:S01]  /*6550*/  LDCU.64 UR12, c[0x0][0x390] ;  /* 0x00007200ff0c77ac */ /* 0x000e220008000a00 */
[----:B-----5:R-:W-:-:S04]  /*6560*/  IADD3 R10, P0, PT, R47, R8, RZ ;  /* 0x000000082f0a7210 */ /* 0x020fc80007f1e0ff */
[----:B------:R-:W-:Y:S02]  /*6570*/  LEA.HI.X.SX32 R9, R47, R9, 0x1, P0 ;  /* 0x000000092f097211 */ /* 0x000fe400000f0eff */
[----:B0-----:R-:W-:-:S04]  /*6580*/  LEA R8, P0, R10, UR12, 0x2 ;  /* 0x0000000c0a087c11 */ /* 0x001fc8000f8010ff */
[----:B------:R-:W-:-:S05]  /*6590*/  LEA.HI.X R9, R10, UR13, R9, 0x2, P0 ;  /* 0x0000000d0a097c11 */ /* 0x000fca00080f1409 */
[----:B------:R0:W-:Y:S04]  /*65a0*/  STG.E desc[UR8][R8.64], R45 ;  /* 0x0000002d08007986 */ /* 0x0001e8000c101908 */
.L_x_613:
[----:B------:R-:W-:Y:S05]  /*65b0*/  BSYNC.RECONVERGENT B2 ;  /* 0x0000000000027941 */ /* 0x000fea0003800200 */
.L_x_612:
[----:B------:R-:W-:Y:S01]  /*65c0*/  LOP3.LUT P0, RZ, R36, 0x2, RZ, 0xc0, !PT ;  /* 0x0000000224ff7812 */ /* 0x000fe2000780c0ff */
[----:B------:R-:W-:Y:S03]  /*65d0*/  BSSY.RECONVERGENT B2, `(.L_x_615) ;  /* 0x000000e000027945 */ /* 0x000fe60003800200 */
[----:B------:R-:W-:-:S13]  /*65e0*/  ISETP.GE.OR P0, PT, R43, R14, !P0 ;  /* 0x0000000e2b00720c */ /* 0x000fda0004706670 */
[----:B------:R-:W-:Y:S05]  /*65f0*/  @P0 BRA `(.L_x_616) ;  /* 0x00000000002c0947 */ /* 0x000fea0003800000 */
[----:B------:R-:W-:Y:S01]  /*6600*/  UISETP.NE.AND UP0, UPT, UR11, URZ, UPT ;  /* 0x000000ff0b00728c */ /* 0x000fe2000bf05270 */
[----:B0-----:R-:W-:-:S08]  /*6610*/  CS2R R8, SRZ ;  /* 0x0000000000087805 */ /* 0x001fd0000001ff00 */
[----:B------:R-:W-:Y:S05]  /*6620*/  BRA.U UP0, `(.L_x_617) ;  /* 0x0000000100087547 */ /* 0x000fea000b800000 */
[----:B------:R-:W0:Y:S02]  /*6630*/  LDC.64 R8, c[0x0][0x3d0] ;  /* 0x0000f400ff087b82 */ /* 0x000e240000000a00 */
[----:B0-----:R-:W5:Y:S02]  /*6640*/  LDG.E.64 R8, desc[UR8][R8.64] ;  /* 0x0000000808087981 */ /* 0x001f64000c1e1b00 */
.L_x_617:
[----:B------:R-:W0:Y:S01]  /*6650*/  LDCU.64 UR12, c[0x0][0x390] ;  /* 0x00007200ff0c77ac */ /* 0x000e220008000a00 */
[----:B-----5:R-:W-:-:S04]  /*6660*/  IADD3 R10, P0, PT, R43, R8, RZ ;  /* 0x000000082b0a7210 */ /* 0x020fc80007f1e0ff */
[----:B------:R-:W-:Y:S02]  /*6670*/  LEA.HI.X.SX32 R9, R43, R9, 0x1, P0 ;  /* 0x000000092b097211 */ /* 0x000fe400000f0eff */
[----:B0-----:R-:W-:-:S04]  /*6680*/  LEA R8, P0, R10, UR12, 0x2 ;  /* 0x0000000c0a087c11 */ /* 0x001fc8000f8010ff */
[----:B------:R-:W-:-:S05]  /*6690*/  LEA.HI.X R9, R10, UR13, R9, 0x2, P0 ;  /* 0x0000000d0a097c11 */ /* 0x000fca00080f1409 */
[----:B------:R1:W-:Y:S04]  /*66a0*/  STG.E desc[UR8][R8.64], R41 ;  /* 0x0000002908007986 */ /* 0x0003e8000c101908 */
.L_x_616:
[----:B------:R-:W-:Y:S05]  /*66b0*/  BSYNC.RECONVERGENT B2 ;  /* 0x0000000000027941 */ /* 0x000fea0003800200 */
.L_x_615:
[----:B------:R-:W-:Y:S01]  /*66c0*/  LOP3.LUT P0, RZ, R36, 0x4, RZ, 0xc0, !PT ;  /* 0x0000000424ff7812 */ /* 0x000fe2000780c0ff */
[----:B------:R-:W-:Y:S03]  /*66d0*/  BSSY.RECONVERGENT B2, `(.L_x_618) ;  /* 0x000000e000027945 */ /* 0x000fe60003800200 */
[----:B------:R-:W-:-:S13]  /*66e0*/  ISETP.GE.OR P0, PT, R26, R14, !P0 ;  /* 0x0000000e1a00720c */ /* 0x000fda0004706670 */
[----:B------:R-:W-:Y:S05]  /*66f0*/  @P0 BRA `(.L_x_619) ;  /* 0x00000000002c0947 */ /* 0x000fea0003800000 */
[----:B------:R-:W-:Y:S01]  /*6700*/  UISETP.NE.AND UP0, UPT, UR11, URZ, UPT ;  /* 0x000000ff0b00728c */ /* 0x000fe2000bf05270 */
[----:B01----:R-:W-:-:S08]  /*6710*/  CS2R R8, SRZ ;  /* 0x0000000000087805 */ /* 0x003fd0000001ff00 */
[----:B------:R-:W-:Y:S05]  /*6720*/  BRA.U UP0, `(.L_x_620) ;  /* 0x0000000100087547 */ /* 0x000fea000b800000 */
[----:B------:R-:W0:Y:S02]  /*6730*/  LDC.64 R8, c[0x0][0x3d0] ;  /* 0x0000f400ff087b82 */ /* 0x000e240000000a00 */
[----:B0-----:R-:W5:Y:S02]  /*6740*/  LDG.E.64 R8, desc[UR8][R8.64] ;  /* 0x0000000808087981 */ /* 0x001f64000c1e1b00 */
.L_x_620:
[----:B------:R-:W0:Y:S01]  /*6750*/  LDCU.64 UR12, c[0x0][0x390] ;  /* 0x00007200ff0c77ac */ /* 0x000e220008000a00 */
[----:B-----5:R-:W-:-:S04]  /*6760*/  IADD3 R10, P0, PT, R26, R8, RZ ;  /* 0x000000081a0a7210 */ /* 0x020fc80007f1e0ff */
[----:B------:R-:W-:Y:S02]  /*6770*/  LEA.HI.X.SX32 R9, R26, R9, 0x1, P0 ;  /* 0x000000091a097211 */ /* 0x000fe400000f0eff */
[----:B0-----:R-:W-:-:S04]  /*6780*/  LEA R8, P0, R10, UR12, 0x2 ;  /* 0x0000000c0a087c11 */ /* 0x001fc8000f8010ff */
[----:B------:R-:W-:-:S05]  /*6790*/  LEA.HI.X R9, R10, UR13, R9, 0x2, P0 ;  /* 0x0000000d0a097c11 */ /* 0x000fca00080f1409 */
[----:B------:R2:W-:Y:S04]  /*67a0*/  STG.E desc[UR8][R8.64], R40 ;  /* 0x0000002808007986 */ /* 0x0005e8000c101908 */
.L_x_619:
[----:B------:R-:W-:Y:S05]  /*67b0*/  BSYNC.RECONVERGENT B2 ;  /* 0x0000000000027941 */ /* 0x000fea0003800200 */
.L_x_618:
[----:B------:R-:W-:Y:S01]  /*67c0*/  LOP3.LUT P0, RZ, R36, 0x8, RZ, 0xc0, !PT ;  /* 0x0000000824ff7812 */ /* 0x000fe2000780c0ff */
[----:B------:R-:W-:Y:S03]  /*67d0*/  BSSY.RECONVERGENT B2, `(.L_x_621) ;  /* 0x000000e000027945 */ /* 0x000fe60003800200 */
[----:B------:R-:W-:-:S13]  /*67e0*/  ISETP.GE.OR P0, PT, R25, R14, !P0 ;  /* 0x0000000e1900720c */ /* 0x000fda0004706670 */
[----:B------:R-:W-:Y:S05]  /*67f0*/  @P0 BRA `(.L_x_622) ;  /* 0x00000000002c0947 */ /* 0x000fea0003800000 */
[----:B------:R-:W-:Y:S01]  /*6800*/  UISETP.NE.AND UP0, UPT, UR11, URZ, UPT ;  /* 0x000000ff0b00728c */ /* 0x000fe2000bf05270 */
[----:B012---:R-:W-:-:S08]  /*6810*/  CS2R R8, SRZ ;  /* 0x0000000000087805 */ /* 0x007fd0000001ff00 */
[----:B------:R-:W-:Y:S05]  /*6820*/  BRA.U UP0, `(.L_x_623) ;  /* 0x0000000100087547 */ /* 0x000fea000b800000 */
[----:B------:R-:W0:Y:S02]  /*6830*/  LDC.64 R8, c[0x0][0x3d0] ;  /* 0x0000f400ff087b82 */ /* 0x000e240000000a00 */
[----:B0-----:R-:W5:Y:S02]  /*6840*/  LDG.E.64 R8, desc[UR8][R8.64] ;  /* 0x0000000808087981 */ /* 0x001f64000c1e1b00 */
.L_x_623:
[----:B------:R-:W0:Y:S01]  /*6850*/  LDCU.64 UR12, c[0x0][0x390] ;  /* 0x00007200ff0c77ac */ /* 0x000e220008000a00 */
[----:B-----5:R-:W-:-:S04]  /*6860*/  IADD3 R10, P0, PT, R25, R8, RZ ;  /* 0x00000008190a7210 */ /* 0x020fc80007f1e0ff */
[----:B------:R-:W-:Y:S02]  /*6870*/  LEA.HI.X.SX32 R9, R25, R9, 0x1, P0 ;  /* 0x0000000919097211 */ /* 0x000fe400000f0eff */
[----:B0-----:R-:W-:-:S04]  /*6880*/  LEA R8, P0, R10, UR12, 0x2 ;  /* 0x0000000c0a087c11 */ /* 0x001fc8000f8010ff */
[----:B------:R-:W-:-:S05]  /*6890*/  LEA.HI.X R9, R10, UR13, R9, 0x2, P0 ;  /* 0x0000000d0a097c11 */ /* 0x000fca00080f1409 */
[----:B------:R3:W-:Y:S04]  /*68a0*/  STG.E desc[UR8][R8.64], R39 ;  /* 0x0000002708007986 */ /* 0x0007e8000c101908 */
.L_x_622:
[----:B------:R-:W-:Y:S05]  /*68b0*/  BSYNC.RECONVERGENT B2 ;  /* 0x0000000000027941 */ /* 0x000fea0003800200 */
.L_x_621:
[----:B------:R-:W-:Y:S01]  /*68c0*/  LOP3.LUT P0, RZ, R36, 0x10, RZ, 0xc0, !PT ;  /* 0x0000001024ff7812 */ /* 0x000fe2000780c0ff */
[----:B------:R-:W-:Y:S03]  /*68d0*/  BSSY.RECONVERGENT B2, `(.L_x_624) ;  /* 0x000000e000027945 */ /* 0x000fe60003800200 */
[----:B------:R-:W-:-:S13]  /*68e0*/  ISETP.GE.OR P0, PT, R24, R14, !P0 ;  /* 0x0000000e1800720c */ /* 0x000fda0004706670 */
[----:B------:R-:W-:Y:S05]  /*68f0*/  @P0 BRA `(.L_x_625) ;  /* 0x00000000002c0947 */ /* 0x000fea0003800000 */
[----:B------:R-:W-:Y:S01]  /*6900*/  UISETP.NE.AND UP0, UPT, UR11, URZ, UPT ;  /* 0x000000ff0b00728c */ /* 0x000fe2000bf05270 */
[----:B0123--:R-:W-:-:S08]  /*6910*/  CS2R R8, SRZ ;  /* 0x0000000000087805 */ /* 0x00ffd0000001ff00 */
[----:B------:R-:W-:Y:S05]  /*6920*/  BRA.U UP0, `(.L_x_626) ;  /* 0x0000000100087547 */ /* 0x000fea000b800000 */
[----:B------:R-:W0:Y:S02]  /*6930*/  LDC.64 R8, c[0x0][0x3d0] ;  /* 0x0000f400ff087b82 */ /* 0x000e240000000a00 */
[----:B0-----:R-:W5:Y:S02]  /*6940*/  LDG.E.64 R8, desc[UR8][R8.64] ;  /* 0x0000000808087981 */ /* 0x001f64000c1e1b00 */
.L_x_626:
[----:B------:R-:W0:Y:S01]  /*6950*/  LDCU.64 UR12, c[0x0][0x390] ;  /* 0x00007200ff0c77ac */ /* 0x000e220008000a00 */
[----:B-----5:R-:W-:-:S04]  /*6960*/  IADD3 R10, P0, PT, R24, R8, RZ ;  /* 0x00000008180a7210 */ /* 0x020fc80007f1e0ff */
[----:B------:R-:W-:Y:S02]  /*6970*/  LEA.HI.X.SX32 R9, R24, R9, 0x1, P0 ;  /* 0x0000000918097211 */ /* 0x000fe400000f0eff */
[----:B0-----:R-:W-:-:S04]  /*6980*/  LEA R8, P0, R10, UR12, 0x2 ;  /* 0x0000000c0a087c11 */ /* 0x001fc8000f8010ff */
[----:B------:R-:W-:-:S05]  /*6990*/  LEA.HI.X R9, R10, UR13, R9, 0x2, P0 ;  /* 0x0000000d0a097c11 */ /* 0x000fca00080f1409 */
[----:B------:R4:W-:Y:S04]  /*69a0*/  STG.E desc[UR8][R8.64], R38 ;  /* 0x0000002608007986 */ /* 0x0009e8000c101908 */
.L_x_625:
[----:B------:R-:W-:Y:S05]  /*69b0*/  BSYNC.RECONVERGENT B2 ;  /* 0x0000000000027941 */ /* 0x000fea0003800200 */
.L_x_624:
[----:B------:R-:W-:Y:S01]  /*69c0*/  LOP3.LUT P0, RZ, R36, 0x20, RZ, 0xc0, !PT ;  /* 0x0000002024ff7812 */ /* 0x000fe2000780c0ff */
[----:B------:R-:W-:Y:S03]  /*69d0*/  BSSY.RECONVERGENT B2, `(.L_x_627) ;  /* 0x000000e000027945 */ /* 0x000fe60003800200 */
[----:B------:R-:W-:-:S13]  /*69e0*/  ISETP.GE.OR P0, PT, R15, R14, !P0 ;  /* 0x0000000e0f00720c */ /* 0x000fda0004706670 */
[----:B------:R-:W-:Y:S05]  /*69f0*/  @P0 BRA `(.L_x_628) ;  /* 0x00000000002c0947 */ /* 0x000fea0003800000 */
[----:B------:R-:W-:Y:S01]  /*6a00*/  UISETP.NE.AND UP0, UPT, UR11, URZ, UPT ;  /* 0x000000ff0b00728c */ /* 0x000fe2000bf05270 */
[----:B01234-:R-:W-:-:S08]  /*6a10*/  CS2R R8, SRZ ;  /* 0x0000000000087805 */ /* 0x01ffd0000001ff00 */
[----:B------:R-:W-:Y:S05]  /*6a20*/  BRA.U UP0, `(.L_x_629) ;  /* 0x0000000100087547 */ /* 0x000fea000b800000 */
[----:B------:R-:W0:Y:S02]  /*6a30*/  LDC.64 R8, c[0x0][0x3d0] ;  /* 0x0000f400ff087b82 */ /* 0x000e240000000a00 */
[----:B0-----:R-:W5:Y:S02]  /*6a40*/  LDG.E.64 R8, desc[UR8][R8.64] ;  /* 0x0000000808087981 */ /* 0x001f64000c1e1b00 */
.L_x_629:
[----:B------:R-:W0:Y:S01]  /*6a50*/  LDCU.64 UR12, c[0x0][0x390] ;  /* 0x00007200ff0c77ac */ /* 0x000e220008000a00 */
[----:B-----5:R-:W-:-:S04]  /*6a60*/  IADD3 R10, P0, PT, R15, R8, RZ ;  /* 0x000000080f0a7210 */ /* 0x020fc80007f1e0ff */
[----:B------:R-:W-:Y:S02]  /*6a70*/  LEA.HI.X.SX32 R9, R15, R9, 0x1, P0 ;  /* 0x000000090f097211 */ /* 0x000fe400000f0eff */
[----:B0-----:R-:W-:-:S04]  /*6a80*/  LEA R8, P0, R10, UR12, 0x2 ;  /* 0x0000000c0a087c11 */ /* 0x001fc8000f8010ff */
[----:B------:R-:W-:-:S05]  /*6a90*/  LEA.HI.X R9, R10, UR13, R9, 0x2, P0 ;  /* 0x0000000d0a097c11 */ /* 0x000fca00080f1409 */
[----:B------:R0:W-:Y:S04]  /*6aa0*/  STG.E desc[UR8][R8.64], R37 ;  /* 0x0000002508007986 */ /* 0x0001e8000c101908 */
.L_x_628:
[----:B------:R-:W-:Y:S05]  /*6ab0*/  BSYNC.RECONVERGENT B2 ;  /* 0x0000000000027941 */ /* 0x000fea0003800200 */
.L_x_627:
        /* <DEDUP_REMOVED lines=9> */
.L_x_632:
[----:B------:R-:W0:Y:S01]  /*6b50*/  LDCU.64 UR12, c[0x0][0x390] ;  /* 0x00007200ff0c77ac */ /* 0x000e220008000a00 */
[----:B-----5:R-:W-:-:S04]  /*6b60*/  IADD3 R10, P0, PT, R13, R8, RZ ;  /* 0x000000080d0a7210 */ /* 0x020fc80007f1e0ff */
[----:B------:R-:W-:Y:S02]  /*6b70*/  LEA.HI.X.SX32 R9, R13, R9, 0x1, P0 ;  /* 0x000000090d097211 */ /* 0x000fe400000f0eff */
[----:B0-----:R-:W-:-:S04]  /*6b80*/  LEA R8, P0, R10, UR12, 0x2 ;  /* 0x0000000c0a087c11 */ /* 0x001fc8000f8010ff */
[----:B------:R-:W-:-:S05]  /*6b90*/  LEA.HI.X R9, R10, UR13, R9, 0x2, P0 ;  /* 0x0000000d0a097c11 */ /* 0x000fca00080f1409 */
[----:B------:R0:W-:Y:S04]  /*6ba0*/  STG.E desc[UR8][R8.64], R35 ;  /* 0x0000002308007986 */ /* 0x0001e8000c101908 */
.L_x_631:
[----:B------:R-:W-:Y:S05]  /*6bb0*/  BSYNC.RECONVERGENT B2 ;  /* 0x0000000000027941 */ /* 0x000fea0003800200 */
.L_x_630:
        /* <DEDUP_REMOVED lines=9> */
.L_x_635:
[----:B------:R-:W0:Y:S01]  /*6c50*/  LDCU.64 UR12, c[0x0][0x390] ;  /* 0x00007200ff0c77ac */ /* 0x000e220008000a00 */
[----:B-----5:R-:W-:-:S04]  /*6c60*/  IADD3 R10, P0, PT, R12, R8, RZ ;  /* 0x000000080c0a7210 */ /* 0x020fc80007f1e0ff */
[----:B------:R-:W-:Y:S02]  /*6c70*/  LEA.HI.X.SX32 R9, R12, R9, 0x1, P0 ;  /* 0x000000090c097211 */ /* 0x000fe400000f0eff */
[----:B0-----:R-:W-:-:S04]  /*6c80*/  LEA R8, P0, R10, UR12, 0x2 ;  /* 0x0000000c0a087c11 */ /* 0x001fc8000f8010ff */
[----:B------:R-:W-:-:S05]  /*6c90*/  LEA.HI.X R9, R10, UR13, R9, 0x2, P0 ;  /* 0x0000000d0a097c11 */ /* 0x000fca00080f1409 */
[----:B------:R0:W-:Y:S04]  /*6ca0*/  STG.E desc[UR8][R8.64], R34 ;  /* 0x0000002208007986 */ /* 0x0001e8000c101908 */
.L_x_634:
[----:B------:R-:W-:Y:S05]  /*6cb0*/  BSYNC.RECONVERGENT B2 ;  /* 0x0000000000027941 */ /* 0x000fea0003800200 */
.L_x_633:
[----:B------:R-:W-:Y:S01]  /*6cc0*/  LOP3.LUT P0, RZ, R36, 0x100, RZ, 0xc0, !PT ;  /* 0x0000010024ff7812 */ /* 0x000fe2000780c0ff */
[----:B------:R-:W-:Y:S03]  /*6cd0*/  BSSY.RECONVERGENT B2, `(.L_x_636) ;  /* 0x000000e000027945 */ /* 0x000fe60003800200 */
[----:B------:R-:W-:-:S13]  /*6ce0*/  ISETP.GE.OR P0, PT, R7, R14, !P0 ;  /* 0x0000000e0700720c */ /* 0x000fda0004706670 */
[----:B------:R-:W-:Y:S05]  /*6cf0*/  @P0 BRA `(.L_x_637) ;  /* 0x00000000002c0947 */ /* 0x000fea0003800000 */
[----:B------:R-:W-:Y:S01]  /*6d00*/  UISETP.NE.AND UP0, UPT, UR11, URZ, UPT ;  /* 0x000000ff0b00728c */ /* 0x000fe2000bf05270 */
[----:B01234-:R-:W-:Y:S01]  /*6d10*/  CS2R R8, SRZ ;  /* 0x0000000000087805 */ /* 0x01ffe2000001ff00 */
[----:B------:R-:W0:Y:S07]  /*6d20*/  LDCU.64 UR12, c[0x0][0x390] ;  /* 0x00007200ff0c77ac */ /* 0x000e2e0008000a00 */
[----:B------:R-:W-:Y:S05]  /*6d30*/  BRA.U UP0, `(.L_x_638) ;  /* 0x0000000100087547 */ /* 0x000fea000b800000 */
[----:B------:R-:W1:Y:S02]  /*6d40*/  LDC.64 R8, c[0x0][0x3d0] ;  /* 0x0000f400ff087b82 */ /* 0x000e640000000a00 */
[----:B-1----:R-:W5:Y:S02]  /*6d50*/  LDG.E.64 R8, desc[UR8][R8.64] ;  /* 0x0000000808087981 */ /* 0x002f64000c1e1b00 */
.L_x_638:
[----:B-----5:R-:W-:-:S04]  /*6d60*/  IADD3 R10, P0, PT, R7, R8, RZ ;  /* 0x00000008070a7210 */ /* 0x020fc80007f1e0ff */
[----:B------:R-:W-:Y:S02]  /*6d70*/  LEA.HI.X.SX32 R7, R7, R9, 0x1, P0 ;  /* 0x0000000907077211 */ /* 0x000fe400000f0eff */
[----:B0-----:R-:W-:-:S04]  /*6d80*/  LEA R8, P0, R10, UR12, 0x2 ;  /* 0x0000000c0a087c11 */ /* 0x001fc8000f8010ff */
[----:B------:R-:W-:-:S05]  /*6d90*/  LEA.HI.X R9, R10, UR13, R7, 0x2, P0 ;  /* 0x0000000d0a097c11 */ /* 0x000fca00080f1407 */
[----:B------:R0:W-:Y:S04]  /*6da0*/  STG.E desc[UR8][R8.64], R33 ;  /* 0x0000002108007986 */ /* 0x0001e8000c101908 */
.L_x_637:
[----:B------:R-:W-:Y:S05]  /*6db0*/  BSYNC.RECONVERGENT B2 ;  /* 0x0000000000027941 */ /* 0x000fea0003800200 */
.L_x_636:
        /* <DEDUP_REMOVED lines=10> */
.L_x_641:
[----:B-----5:R-:W-:-:S04]  /*6e60*/  IADD3 R7, P0, PT, R6, R8, RZ ;  /* 0x0000000806077210 */ /* 0x020fc80007f1e0ff */
[----:B------:R-:W-:Y:S02]  /*6e70*/  LEA.HI.X.SX32 R8, R6, R9, 0x1, P0 ;  /* 0x0000000906087211 */ /* 0x000fe400000f0eff */
[----:B0-----:R-:W-:-:S04]  /*6e80*/  LEA R6, P0, R7, UR12, 0x2 ;  /* 0x0000000c07067c11 */ /* 0x001fc8000f8010ff */
[----:B------:R-:W-:-:S05]  /*6e90*/  LEA.HI.X R7, R7, UR13, R8, 0x2, P0 ;  /* 0x0000000d07077c11 */ /* 0x000fca00080f1408 */
[----:B------:R0:W-:Y:S04]  /*6ea0*/  STG.E desc[UR8][R6.64], R32 ;  /* 0x0000002006007986 */ /* 0x0001e8000c101908 */
.L_x_640:
[----:B------:R-:W-:Y:S05]  /*6eb0*/  BSYNC.RECONVERGENT B2 ;  /* 0x0000000000027941 */ /* 0x000fea0003800200 */
.L_x_639:
[----:B------:R-:W-:Y:S01]  /*6ec0*/  ISETP.GE.OR P1, PT, R5, R14, !P1 ;  /* 0x0000000e0500720c */ /* 0x000fe20004f26670 */
[----:B------:R-:W-:-:S12]  /*6ed0*/  BSSY.RECONVERGENT B2, `(.L_x_642) ;  /* 0x000000d000027945 */ /* 0x000fd80003800200 */
[----:B------:R-:W-:Y:S05]  /*6ee0*/  @P1 BRA `(.L_x_643) ;  /* 0x00000000002c1947 */ /* 0x000fea0003800000 */
[----:B------:R-:W-:Y:S01]  /*6ef0*/  UISETP.NE.AND UP0, UPT, UR11, URZ, UPT ;  /* 0x000000ff0b00728c */ /* 0x000fe2000bf05270 */
[----:B0-----:R-:W-:Y:S01]  /*6f00*/  CS2R R6, SRZ ;  /* 0x0000000000067805 */ /* 0x001fe2000001ff00 */
[----:B------:R-:W0:Y:S07]  /*6f10*/  LDCU.64 UR12, c[0x0][0x390] ;  /* 0x00007200ff0c77ac */ /* 0x000e2e0008000a00 */
[----:B------:R-:W-:Y:S05]  /*6f20*/  BRA.U UP0, `(.L_x_644) ;  /* 0x0000000100087547 */ /* 0x000fea000b800000 */
[----:B------:R-:W1:Y:S02]  /*6f30*/  LDC.64 R6, c[0x0][0x3d0] ;  /* 0x0000f400ff067b82 */ /* 0x000e640000000a00 */
[----:B-1----:R-:W5:Y:S02]  /*6f40*/  LDG.E.64 R6, desc[UR8][R6.64] ;  /* 0x0000000806067981 */ /* 0x002f64000c1e1b00 */
.L_x_644:
[----:B-12345:R-:W-:-:S04]  /*6f50*/  IADD3 R8, P0, PT, R5, R6, RZ ;  /* 0x0000000605087210 */ /* 0x03efc80007f1e0ff */
[----:B------:R-:W-:Y:S02]  /*6f60*/  LEA.HI.X.SX32 R5, R5, R7, 0x1, P0 ;  /* 0x0000000705057211 */ /* 0x000fe400000f0eff */
[----:B0-----:R-:W-:-:S04]  /*6f70*/  LEA R6, P0, R8, UR12, 0x2 ;  /* 0x0000000c08067c11 */ /* 0x001fc8000f8010ff */
[----:B------:R-:W-:-:S05]  /*6f80*/  LEA.HI.X R7, R8, UR13, R5, 0x2, P0 ;  /* 0x0000000d08077c11 */ /* 0x000fca00080f1405 */
[----:B------:R0:W-:Y:S04]  /*6f90*/  STG.E desc[UR8][R6.64], R31 ;  /* 0x0000001f06007986 */ /* 0x0001e8000c101908 */
.L_x_643:
[----:B------:R-:W-:Y:S05]  /*6fa0*/  BSYNC.RECONVERGENT B2 ;  /* 0x0000000000027941 */ /* 0x000fea0003800200 */
.L_x_642:
        /* <DEDUP_REMOVED lines=9> */
.L_x_647:
[----:B-----5:R-:W-:-:S04]  /*7040*/  IADD3 R5, P0, PT, R4, R6, RZ ;  /* 0x0000000604057210 */ /* 0x020fc80007f1e0ff */
[----:B------:R-:W-:Y:S02]  /*7050*/  LEA.HI.X.SX32 R6, R4, R7, 0x1, P0 ;  /* 0x0000000704067211 */ /* 0x000fe400000f0eff */
[----:B0-----:R-:W-:-:S04]  /*7060*/  LEA R4, P0, R5, UR12, 0x2 ;  /* 0x0000000c05047c11 */ /* 0x001fc8000f8010ff */
[----:B------:R-:W-:-:S05]  /*7070*/  LEA.HI.X R5, R5, UR13, R6, 0x2, P0 ;  /* 0x0000000d05057c11 */ /* 0x000fca00080f1406 */
[----:B------:R0:W-:Y:S04]  /*7080*/  STG.E desc[UR8][R4.64], R30 ;  /* 0x0000001e04007986 */ /* 0x0001e8000c101908 */
.L_x_646:
[----:B------:R-:W-:Y:S05]  /*7090*/  BSYNC.RECONVERGENT B2 ;  /* 0x0000000000027941 */ /* 0x000fea0003800200 */
.L_x_645:
        /* <DEDUP_REMOVED lines=9> */
.L_x_650:
[----:B-----5:R-:W-:-:S04]  /*7130*/  IADD3 R6, P0, PT, R3, R4, RZ ;  /* 0x0000000403067210 */ /* 0x020fc80007f1e0ff */
[----:B------:R-:W-:Y:S02]  /*7140*/  LEA.HI.X.SX32 R3, R3, R5, 0x1, P0 ;  /* 0x0000000503037211 */ /* 0x000fe400000f0eff */
[----:B0-----:R-:W-:-:S04]  /*7150*/  LEA R4, P0, R6, UR12, 0x2 ;  /* 0x0000000c06047c11 */ /* 0x001fc8000f8010ff */
[----:B------:R-:W-:-:S05]  /*7160*/  LEA.HI.X R5, R6, UR13, R3, 0x2, P0 ;  /* 0x0000000d06057c11 */ /* 0x000fca00080f1403 */
[----:B------:R0:W-:Y:S04]  /*7170*/  STG.E desc[UR8][R4.64], R29 ;  /* 0x0000001d04007986 */ /* 0x0001e8000c101908 */
.L_x_649:
[----:B------:R-:W-:Y:S05]  /*7180*/  BSYNC.RECONVERGENT B2 ;  /* 0x0000000000027941 */ /* 0x000fea0003800200 */
.L_x_648:
        /* <DEDUP_REMOVED lines=9> */
.L_x_653:
[----:B-----5:R-:W-:-:S04]  /*7220*/  IADD3 R3, P0, PT, R2, R4, RZ ;  /* 0x0000000402037210 */ /* 0x020fc80007f1e0ff */
[----:B------:R-:W-:Y:S02]  /*7230*/  LEA.HI.X.SX32 R4, R2, R5, 0x1, P0 ;  /* 0x0000000502047211 */ /* 0x000fe400000f0eff */
[----:B0-----:R-:W-:-:S04]  /*7240*/  LEA R2, P0, R3, UR12, 0x2 ;  /* 0x0000000c03027c11 */ /* 0x001fc8000f8010ff */
[----:B------:R-:W-:-:S05]  /*7250*/  LEA.HI.X R3, R3, UR13, R4, 0x2, P0 ;  /* 0x0000000d03037c11 */ /* 0x000fca00080f1404 */
[----:B------:R0:W-:Y:S04]  /*7260*/  STG.E desc[UR8][R2.64], R28 ;  /* 0x0000001c02007986 */ /* 0x0001e8000c101908 */
.L_x_652:
[----:B------:R-:W-:Y:S05]  /*7270*/  BSYNC.RECONVERGENT B2 ;  /* 0x0000000000027941 */ /* 0x000fea0003800200 */
.L_x_651:
[----:B------:R-:W-:-:S13]  /*7280*/  ISETP.GE.OR P5, PT, R0, R14, !P5 ;  /* 0x0000000e0000720c */ /* 0x000fda0006fa6670 */
[----:B------:R-:W-:Y:S05]  /*7290*/  @P5 BRA `(.L_x_654) ;  /* 0x0000000800905947 */ /* 0x000fea0003800000 */
[----:B------:R-:W-:Y:S01]  /*72a0*/  UISETP.NE.AND UP0, UPT, UR11, URZ, UPT ;  /* 0x000000ff0b00728c */ /* 0x000fe2000bf05270 */
[----:B0-----:R-:W-:Y:S01]  /*72b0*/  CS2R R2, SRZ ;  /* 0x0000000000027805 */ /* 0x001fe2000001ff00 */
[----:B------:R-:W0:Y:S07]  /*72c0*/  LDCU.64 UR12, c[0x0][0x390] ;  /* 0x00007200ff0c77ac */ /* 0x000e2e0008000a00 */
[----:B------:R-:W-:Y:S05]  /*72d0*/  BRA.U UP0, `(.L_x_655) ;  /* 0x0000000100087547 */ /* 0x000fea000b800000 */
[----:B------:R-:W1:Y:S02]  /*72e0*/  LDC.64 R2, c[0x0][0x3d0] ;  /* 0x0000f400ff027b82 */ /* 0x000e640000000a00 */
[----:B-1----:R-:W5:Y:S02]  /*72f0*/  LDG.E.64 R2, desc[UR8][R2.64] ;  /* 0x0000000802027981 */ /* 0x002f64000c1e1b00 */
.L_x_655:
[----:B-----5:R-:W-:-:S04]  /*7300*/  IADD3 R4, P0, PT, R0, R2, RZ ;  /* 0x0000000200047210 */ /* 0x020fc80007f1e0ff */
[----:B------:R-:W-:Y:S02]  /*7310*/  LEA.HI.X.SX32 R3, R0, R3, 0x1, P0 ;  /* 0x0000000300037211 */ /* 0x000fe400000f0eff */
[----:B0-----:R-:W-:-:S04]  /*7320*/  LEA R2, P0, R4, UR12, 0x2 ;  /* 0x0000000c04027c11 */ /* 0x001fc8000f8010ff */
[----:B------:R-:W-:-:S05]  /*7330*/  LEA.HI.X R3, R4, UR13, R3, 0x2, P0 ;  /* 0x0000000d04037c11 */ /* 0x000fca00080f1403 */
[----:B------:R0:W-:Y:S01]  /*7340*/  STG.E desc[UR8][R2.64], R27 ;  /* 0x0000001b02007986 */ /* 0x0001e2000c101908 */
[----:B------:R-:W-:Y:S05]  /*7350*/  BRA `(.L_x_654) ;  /* 0x0000000800607947 */ /* 0x000fea0003800000 */
.L_x_611:
[----:B------:R-:W-:Y:S01]  /*7360*/  BAR.SYNC.DEFER_BLOCKING 0x0 ;  /* 0x0000000000007b1d */ /* 0x000fe20000010000 */
[----:B------:R-:W-:Y:S02]  /*7370*/  P2R R51, PR, RZ, 0x2 ;  /* 0x00000002ff337803 */ /* 0x000fe40000000000 */
[C---:B------:R-:W-:Y:S02]  /*7380*/  LOP3.LUT P1, RZ, R36.reuse, 0x8, RZ, 0xc0, !PT ;  /* 0x0000000824ff7812 */ /* 0x040fe4000782c0ff */
[----:B------:R-:W-:Y:S01]  /*7390*/  @P0 LEA R42, R47, UR5, 0x2 ;  /* 0x000000052f2a0c11 */ /* 0x000fe2000f8e10ff */
[----:B------:R-:W0:Y:S01]  /*73a0*/  LDCU.64 UR12, c[0x0][0x390] ;  /* 0x00007200ff0c77ac */ /* 0x000e220008000a00 */
        /* <DEDUP_REMOVED lines=8> */
[C---:B------:R-:W-:Y:S01]  /*7430*/  LOP3.LUT P2, RZ, R36.reuse, 0x10, RZ, 0xc0, !PT ;  /* 0x0000001024ff7812 */ /* 0x040fe2000784c0ff */
[----:B------:R1:W-:Y:S01]  /*7440*/  @P0 STS [R42], R45 ;  /* 0x0000002d2a000388 */ /* 0x0003e20000000800 */
[----:B------:R-:W-:-:S02]  /*7450*/  LOP3.LUT P3, RZ, R36, 0x20, RZ, 0xc0, !PT ;  /* 0x0000002024ff7812 */ /* 0x000fc4000786c0ff */
[C---:B------:R-:W-:Y:S02]  /*7460*/  LOP3.LUT P4, RZ, R36.reuse, 0x40, RZ, 0xc0, !PT ;  /* 0x0000004024ff7812 */ /* 0x040fe4000788c0ff */
[C---:B------:R-:W-:Y:S02]  /*7470*/  LOP3.LUT P5, RZ, R36.reuse, 0x80, RZ, 0xc0, !PT ;  /* 0x0000008024ff7812 */ /* 0x040fe400078ac0ff */
[C---:B------:R-:W-:Y:S02]  /*7480*/  LOP3.LUT P6, RZ, R36.reuse, 0x1, RZ, 0xc0, !PT ;  /* 0x0000000124ff7812 */ /* 0x040fe400078cc0ff */
[----:B------:R-:W-:Y:S02]  /*7490*/  LOP3.LUT P0, RZ, R36, 0x100, RZ, 0xc0, !PT ;  /* 0x0000010024ff7812 */ /* 0x000fe4000780c0ff */
[----:B------:R-:W-:-:S05]  /*74a0*/  @P1 LEA R36, R43, UR5, 0x2 ;  /* 0x000000052b241c11 */ /* 0x000fca000f8e10ff */
[----:B------:R2:W-:Y:S01]  /*74b0*/  @P1 STS [R36], R41 ;  /* 0x0000002924001388 */ /* 0x0005e20000000800 */
[----:B------:R-:W-:Y:S02]  /*74c0*/  ISETP.NE.AND P1, PT, R53, RZ, PT ;  /* 0x000000ff3500720c */ /* 0x000fe40003f25270 */
[----:B-1----:R-:W-:Y:S02]  /*74d0*/  @P4 LEA R42, R13, UR5, 0x2 ;  /* 0x000000050d2a4c11 */ /* 0x002fe4000f8e10ff */
[----:B------:R-:W-:Y:S02]  /*74e0*/  @P5 LEA R13, R12, UR5, 0x2 ;  /* 0x000000050c0d5c11 */ /* 0x000fe4000f8e10ff */
[----:B------:R-:W-:Y:S02]  /*74f0*/  @P0 LEA R12, R7, UR5, 0x2 ;  /* 0x00000005070c0c11 */ /* 0x000fe4000f8e10ff */
[----:B------:R-:W-:-:S05]  /*7500*/  @P6 LEA R7, R6, UR5, 0x2 ;  /* 0x0000000506076c11 */ /* 0x000fca000f8e10ff */
[----:B------:R-:W-:-:S05]  /*7510*/  @P1 LEA R43, R26, UR5, 0x2 ;  /* 0x000000051a2b1c11 */ /* 0x000fca000f8e10ff */
[----:B------:R2:W-:Y:S01]  /*7520*/  @P1 STS [R43], R40 ;  /* 0x000000282b001388 */ /* 0x0005e20000000800 */
        /* <DEDUP_REMOVED lines=12> */
[----:B------:R-:W-:Y:S01]  /*75f0*/  @P1 LEA R6, R5, UR5, 0x2 ;  /* 0x0000000505061c11 */ /* 0x000fe2000f8e10ff */
[----:B------:R2:W-:Y:S01]  /*7600*/  @P5 STS [R13], R34 ;  /* 0x000000220d005388 */ /* 0x0005e20000000800 */
[----:B------:R-:W-:Y:S02]  /*7610*/  ISETP.NE.AND P5, PT, R44, RZ, PT ;  /* 0x000000ff2c00720c */ /* 0x000fe40003fa5270 */
[----:B------:R-:W-:Y:S01]  /*7620*/  @P2 LEA R5, R4, UR5, 0x2 ;  /* 0x0000000504052c11 */ /* 0x000fe2000f8e10ff */
[----:B------:R2:W-:Y:S01]  /*7630*/  @P0 STS [R12], R33 ;  /* 0x000000210c000388 */ /* 0x0005e20000000800 */
[----:B------:R-:W-:Y:S02]  /*7640*/  ISETP.GE.U32.AND P0, PT, R49, R14, PT ;  /* 0x0000000e3100720c */ /* 0x000fe40003f06070 */
[----:B------:R-:W-:Y:S01]  /*7650*/  @P3 LEA R4, R3, UR5, 0x2 ;  /* 0x0000000503043c11 */ /* 0x000fe2000f8e10ff */
[----:B------:R2:W-:Y:S02]  /*7660*/  @P6 STS [R7], R32 ;  /* 0x0000002007006388 */ /* 0x0005e40000000800 */
[----:B------:R-:W-:-:S02]  /*7670*/  @P4 LEA R3, R2, UR5, 0x2 ;  /* 0x0000000502034c11 */ /* 0x000fc4000f8e10ff */
[----:B------:R2:W-:Y:S02]  /*7680*/  @P1 STS [R6], R31 ;  /* 0x0000001f06001388 */ /* 0x0005e40000000800 */
[----:B------:R-:W-:Y:S02]  /*7690*/  @P5 LEA R0, R0, UR5, 0x2 ;  /* 0x0000000500005c11 */ /* 0x000fe4000f8e10ff */
[----:B------:R2:W-:Y:S04]  /*76a0*/  @P2 STS [R5], R30 ;  /* 0x0000001e05002388 */ /* 0x0005e80000000800 */
[----:B------:R2:W-:Y:S04]  /*76b0*/  @P3 STS [R4], R29 ;  /* 0x0000001d04003388 */ /* 0x0005e80000000800 */
[----:B------:R2:W-:Y:S04]  /*76c0*/  @P4 STS [R3], R28 ;  /* 0x0000001c03004388 */ /* 0x0005e80000000800 */
[----:B------:R2:W-:Y:S01]  /*76d0*/  @P5 STS [R0], R27 ;  /* 0x0000001b00005388 */ /* 0x0005e20000000800 */
[----:B------:R-:W-:Y:S06]  /*76e0*/  BAR.SYNC.DEFER_BLOCKING 0x0 ;  /* 0x0000000000007b1d */ /* 0x000fec0000010000 */
[----:B0-----:R-:W-:Y:S05]  /*76f0*/  @P0 BRA `(.L_x_654) ;  /* 0x0000000400780947 */ /* 0x001fea0003800000 */
[----:B------:R-:W-:Y:S01]  /*7700*/  IADD3 R21, PT, PT, R23, R21, R22 ;  /* 0x0000001517157210 */ /* 0x000fe20007ffe016 */
[----:B------:R-:W-:Y:S03]  /*7710*/  BSSY.RECONVERGENT B2, `(.L_x_656) ;  /* 0x0000023000027945 */ /* 0x000fe60003800200 */
[----:B------:R-:W-:-:S04]  /*7720*/  IADD3 R21, PT, PT, R17, R21, R16 ;  /* 0x0000001511157210 */ /* 0x000fc80007ffe010 */
[----:B------:R-:W-:-:S04]  /*7730*/  IADD3 R21, PT, PT, R19, R21, R18 ;  /* 0x0000001513157210 */ /* 0x000fc80007ffe012 */
[----:B------:R-:W-:-:S04]  /*7740*/  IADD3 R21, PT, PT, R9, R21, R8 ;  /* 0x0000001509157210 */ /* 0x000fc80007ffe008 */
[----:B------:R-:W-:-:S04]  /*7750*/  IADD3 R21, PT, PT, R11, R21, R10 ;  /* 0x000000150b157210 */ /* 0x000fc80007ffe00a */
[----:B------:R-:W-:-:S04]  /*7760*/  IADD3 R20, PT, PT, R21, UR10, R20 ;  /* 0x0000000a15147c10 */ /* 0x000fc8000fffe014 */
[----:B------:R-:W-:-:S05]  /*7770*/  IADD3 R20, PT, PT, R20, -0x1681, -R49 ;  /* 0xffffe97f14147810 */ /* 0x000fca0007ffe831 */
[----:B--2---:R-:W-:-:S05]  /*7780*/  IMAD.HI.U32 R0, R20, -0x55555555, RZ ;  /* 0xaaaaaaab14007827 */ /* 0x004fca00078e00ff */
[----:B------:R-:W-:-:S04]  /*7790*/  SHF.R.U32.HI R0, RZ, 0x8, R0 ;  /* 0x00000008ff007819 */ /* 0x000fc80000011600 */
[----:B------:R-:W-:-:S04]  /*77a0*/  LOP3.LUT R2, R0, 0x3, RZ, 0xc0, !PT ;  /* 0x0000000300027812 */ /* 0x000fc800078ec0ff */
[----:B------:R-:W-:-:S13]  /*77b0*/  ISETP.NE.AND P0, PT, R2, 0x3, PT ;  /* 0x000000030200780c */ /* 0x000fda0003f05270 */
[----:B------:R-:W-:Y:S05]  /*77c0*/  @!P0 BRA `(.L_x_657) ;  /* 0x00000000005c8947 */ /* 0x000fea0003800000 */
[----:B------:R-:W-:Y:S01]  /*77d0*/  VIADD R0, R0, 0x1 ;  /* 0x0000000100007836 */ /* 0x000fe20000000000 */
[----:B------:R-:W-:Y:S01]  /*77e0*/  BSSY.RECONVERGENT B3, `(.L_x_657) ;  /* 0x0000015000037945 */ /* 0x000fe20003800200 */
[----:B------:R-:W-:Y:S01]  /*77f0*/  LEA R6, R49, UR5, 0x2 ;  /* 0x0000000531067c11 */ /* 0x000fe2000f8e10ff */
[----:B------:R-:W-:Y:S02]  /*7800*/  IMAD.MOV.U32 R9, RZ, RZ, RZ ;  /* 0x000000ffff097224 */ /* 0x000fe400078e00ff */
[----:B------:R-:W-:-:S05]  /*7810*/  LOP3.LUT R0, R0, 0x3, RZ, 0xc0, !PT ;  /* 0x0000000300007812 */ /* 0x000fca00078ec0ff */
[----:B------:R-:W-:-:S07]  /*7820*/  IMAD.MOV R0, RZ, RZ, -R0 ;  /* 0x000000ffff007224 */ /* 0x000fce00078e0a00 */
.L_x_658:
        /* <DEDUP_REMOVED lines=17> */
.L_x_657:
[----:B------:R-:W-:Y:S05]  /*7940*/  BSYNC.RECONVERGENT B2 ;  /* 0x0000000000027941 */ /* 0x000fea0003800200 */
.L_x_656:
[----:B------:R-:W-:-:S13]  /*7950*/  ISETP.GE.U32.AND P0, PT, R20, 0x480, PT ;  /* 0x000004801400780c */ /* 0x000fda0003f06070 */
[----:B------:R-:W-:Y:S05]  /*7960*/  @!P0 BRA `(.L_x_654) ;  /* 0x0000000000dc8947 */ /* 0x000fea0003800000 */
[----:B------:R-:W1:Y:S01]  /*7970*/  S2UR UR6, SR_CgaCtaId ;  /* 0x00000000000679c3 */ /* 0x000e620000008800 */
[----:B------:R-:W-:Y:S01]  /*7980*/  UMOV UR4, 0x400 ;  /* 0x0000040000047882 */ /* 0x000fe20000000000 */
[----:B------:R-:W-:Y:S02]  /*7990*/  UISETP.NE.AND UP0, UPT, UR11, URZ, UPT ;  /* 0x000000ff0b00728c */ /* 0x000fe4000bf05270 */
[----:B------:R-:W-:Y:S01]  /*79a0*/  ISETP.NE.AND P0, PT, RZ, UR11, PT ;  /* 0x0000000bff007c0c */ /* 0x000fe2000bf05270 */
[----:B------:R-:W-:Y:S02]  /*79b0*/  IMAD.MOV.U32 R15, RZ, RZ, RZ ;  /* 0x000000ffff0f7224 */ /* 0x000fe400078e00ff */
[----:B------:R-:W-:Y:S01]  /*79c0*/  IMAD.MOV.U32 R17, RZ, RZ, RZ ;  /* 0x000000ffff117224 */ /* 0x000fe200078e00ff */
[----:B0-----:R-:W0:Y:S01]  /*79d0*/  LDC.64 R2, c[0x0][0x390] ;  /* 0x0000e400ff027b82 */ /* 0x001e220000000a00 */
[----:B------:R-:W-:Y:S01]  /*79e0*/  PLOP3.LUT P1, PT, PT, PT, UP0, 0x80, 0x8 ;  /* 0x000000000008781c */ /* 0x000fe20003f2f008 */
[----:B-1----:R-:W-:-:S06]  /*79f0*/  ULEA UR4, UR6, UR4, 0x18 ;  /* 0x0000000406047291 */ /* 0x002fcc000f8ec0ff */
[C---:B------:R-:W-:Y:S01]  /*7a00*/  LEA R0, R49.reuse, UR4, 0x2 ;  /* 0x0000000431007c11 */ /* 0x040fe2000f8e10ff */
[----:B0-----:R-:W-:-:S04]  /*7a10*/  IMAD.WIDE.U32 R2, R49, 0x4, R2 ;  /* 0x0000000431027825 */ /* 0x001fc800078e0002 */
[----:B------:R-:W-:-:S07]  /*7a20*/  VIADD R0, R0, 0xc00 ;  /* 0x00000c0000007836 */ /* 0x000fce0000000000 */
.L_x_659:
[----:B------:R-:W0:Y:S01]  /*7a30*/  @!P1 LDC.64 R8, c[0x0][0x3d0] ;  /* 0x0000f400ff089b82 */ /* 0x000e220000000a00 */
[----:B-1----:R-:W-:Y:S01]  /*7a40*/  CS2R R4, SRZ ;  /* 0x0000000000047805 */ /* 0x002fe2000001ff00 */
[----:B------:R-:W1:Y:S04]  /*7a50*/  LDS R19, [R0+-0xc00] ;  /* 0xfff4000000137984 */ /* 0x000e680000000800 */
[----:B------:R-:W2:Y:S04]  /*7a60*/  LDS R21, [R0+-0x600] ;  /* 0xfffa000000157984 */ /* 0x000ea80000000800 */
[----:B0-----:R-:W3:Y:S01]  /*7a70*/  @!P1 LDG.E.64 R4, desc[UR8][R8.64] ;  /* 0x0000000808049981 */ /* 0x001ee2000c1e1b00 */
[----:B------:R-:W-:-:S13]  /*7a80*/  PLOP3.LUT P1, PT, P0, PT, PT, 0x80, 0x8 ;  /* 0x000000000008781c */ /* 0x000fda000072f070 */
        /* <DEDUP_REMOVED lines=37> */
.L_x_654:
[----:B------:R-:W-:Y:S05]  /*7ce0*/  BSYNC.RECONVERGENT B0 ;  /* 0x0000000000007941 */ /* 0x000fea0003800200 */
.L_x_610:
[----:B------:R-:W-:Y:S05]  /*7cf0*/  BRA `(.L_x_660) ;  /* 0x0000003400447947 */ /* 0x000fea0003800000 */
.L_x_609:
[----:B------:R-:W0:Y:S01]  /*7d00*/  S2R R35, SR_TID.X ;  /* 0x0000000000237919 */ /* 0x000e220000002100 */
[----:B------:R-:W1:Y:S01]  /*7d10*/  LDC.64 R2, c[0x0][0x3c8] ;  /* 0x0000f200ff027b82 */ /* 0x000e620000000a00 */
[----:B------:R-:W2:Y:S01]  /*7d20*/  LDCU.U8 UR5, c[0x0][0x3b8] ;  /* 0x00007700ff0577ac */ /* 0x000ea20008000000 */
[----:B------:R-:W3:Y:S01]  /*7d30*/  LDCU.64 UR12, c[0x0][0x380] ;  /* 0x00007000ff0c77ac */ /* 0x000ee20008000a00 */
[----:B--2---:R-:W-:Y:S01]  /*7d40*/  ISETP.NE.AND P1, PT, RZ, UR5, PT ;  /* 0x00000005ff007c0c */ /* 0x004fe2000bf25270 */
[----:B------:R-:W-:-:S03]  /*7d50*/  USHF.R.S32.HI UR5, URZ, 0x1f, UR7 ;  /* 0x0000001fff057899 */ /* 0x000fc60008011407 */
        /* <DEDUP_REMOVED lines=8> */
[C---:B------:R-:W-:Y:S01]  /*7de0*/  VIADD R21, R19.reuse, 0xa0 ;  /* 0x000000a013157836 */ /* 0x040fe20000000000 */
[----:B------:R-:W-:Y:S01]  /*7df0*/  ISETP.GE.AND P0, PT, R18, UR4, PT ;  /* 0x0000000412007c0c */ /* 0x000fe2000bf06270 */
[C---:B------:R-:W-:Y:S01]  /*7e00*/  VIADD R22, R19.reuse, 0xc0 ;  /* 0x000000c013167836 */ /* 0x040fe20000000000 */
[C---:B------:R-:W-:Y:S02]  /*7e10*/  IADD3 R18, P2, P3, R19.reuse, UR7, R2 ;  /* 0x0000000713127c10 */ /* 0x040fe4000fb5e002 */
[----:B------:R-:W-:Y:S01]  /*7e20*/  ISETP.GE.AND P4, PT, R20, UR4, PT ;  /* 0x0000000414007c0c */ /* 0x000fe2000bf86270 */
[----:B------:R-:W-:Y:S01]  /*7e30*/  VIADD R20, R19, 0x60 ;  /* 0x0000006013147836 */ /* 0x000fe20000000000 */
[----:B------:R-:W-:-:S02]  /*7e40*/  IADD3.X R3, PT, PT, RZ, UR5, R3, P2, P3 ;  /* 0x00000005ff037c10 */ /* 0x000fc400097e6403 */
[----:B---3--:R-:W-:Y:S02]  /*7e50*/  LEA R2, P2, R18, UR12, 0x2 ;  /* 0x0000000c12027c11 */ /* 0x008fe4000f8410ff */
[----:B------:R-:W-:Y:S01]  /*7e60*/  ISETP.GE.AND P6, PT, R20, UR4, PT ;  /* 0x0000000414007c0c */ /* 0x000fe2000bfc6270 */
[C---:B------:R-:W-:Y:S01]  /*7e70*/  VIADD R20, R19.reuse, 0x80 ;  /* 0x0000008013147836 */ /* 0x040fe20000000000 */
[----:B------:R-:W-:Y:S01]  /*7e80*/  LEA.HI.X R3, R18, UR13, R3, 0x2, P2 ;  /* 0x0000000d12037c11 */ /* 0x000fe200090f1403 */
[----:B------:R-:W-:Y:S01]  /*7e90*/  VIADD R18, R19, 0xe0 ;  /* 0x000000e013127836 */ /* 0x000fe20000000000 */
[----:B------:R-:W-:Y:S02]  /*7ea0*/  ISETP.GE.AND P3, PT, R21, UR4, PT ;  /* 0x0000000415007c0c */ /* 0x000fe4000bf66270 */
[----:B------:R-:W-:Y:S01]  /*7eb0*/  ISETP.GE.AND P5, PT, R20, UR4, PT ;  /* 0x0000000414007c0c */ /* 0x000fe2000bfa6270 */
[----:B------:R-:W2:Y:S01]  /*7ec0*/  @!P1 LDG.E R0, desc[UR8][R2.64] ;  /* 0x0000000802009981 */ /* 0x000ea2000c1e1900 */
[----:B------:R-:W-:Y:S01]  /*7ed0*/  ISETP.GE.AND P1, PT, R18, UR4, PT ;  /* 0x0000000412007c0c */ /* 0x000fe2000bf26270 */
[C---:B------:R-:W-:Y:S01]  /*7ee0*/  VIADD R20, R19.reuse, 0x100 ;  /* 0x0000010013147836 */ /* 0x040fe20000000000 */
[----:B------:R-:W-:Y:S01]  /*7ef0*/  ISETP.GE.AND P2, PT, R22, UR4, PT ;  /* 0x0000000416007c0c */ /* 0x000fe2000bf46270 */
[----:B------:R-:W-:Y:S01]  /*7f00*/  VIADD R18, R19, 0x120 ;  /* 0x0000012013127836 */ /* 0x000fe20000000000 */
[----:B------:R-:W3:Y:S02]  /*7f10*/  @!P0 LDG.E R4, desc[UR8][R2.64+0x80] ;  /* 0x0000800802048981 */ /* 0x000ee4000c1e1900 */
[----:B------:R-:W-:-:S02]  /*7f20*/  ISETP.GE.AND P0, PT, R20, UR4, PT ;  /* 0x0000000414007c0c */ /* 0x000fc4000bf06270 */
[----:B------:R-:W4:Y:S01]  /*7f30*/  @!P4 LDG.E R5, desc[UR8][R2.64+0x100] ;  /* 0x000100080205c981 */ /* 0x000f22000c1e1900 */
[----:B------:R-:W-:Y:S01]  /*7f40*/  ISETP.GE.AND P4, PT, R18, UR4, PT ;  /* 0x0000000412007c0c */ /* 0x000fe2000bf86270 */
[C---:B------:R-:W-:Y:S02]  /*7f50*/  VIADD R20, R19.reuse, 0x140 ;  /* 0x0000014013147836 */ /* 0x040fe40000000000 */
[C---:B------:R-:W-:Y:S01]  /*7f60*/  VIADD R18, R19.reuse, 0x160 ;  /* 0x0000016013127836 */ /* 0x040fe20000000000 */
[----:B------:R-:W5:Y:S02]  /*7f70*/  @!P6 LDG.E R6, desc[UR8][R2.64+0x180] ;  /* 0x000180080206e981 */ /* 0x000f64000c1e1900 */
[----:B------:R-:W-:Y:S02]  /*7f80*/  ISETP.GE.AND P6, PT, R20, UR4, PT ;  /* 0x0000000414007c0c */ /* 0x000fe4000bfc6270 */
[----:B------:R-:W5:Y:S01]  /*7f90*/  @!P5 LDG.E R7, desc[UR8][R2.64+0x200] ;  /* 0x000200080207d981 */ /* 0x000f62000c1e1900 */
[----:B------:R-:W-:Y:S01]  /*7fa0*/  ISETP.GE.AND P5, PT, R18, UR4, PT ;  /* 0x0000000412007c0c */ /* 0x000fe2000bfa6270 */
[----:B------:R-:W-:-:S02]  /*7fb0*/  VIADD R20, R19, 0x180 ;  /* 0x0000018013147836 */ /* 0x000fc40000000000 */
[C---:B------:R-:W-:Y:S01]  /*7fc0*/  VIADD R18, R19.reuse, 0x1a0 ;  /* 0x000001a013127836 */ /* 0x040fe20000000000 */
[----:B------:R-:W5:Y:S01]  /*7fd0*/  @!P3 LDG.E R8, desc[UR8][R2.64+0x280] ;  /* 0x000280080208b981 */ /* 0x000f62000c1e1900 */
[----:B------:R-:W-:Y:S01]  /*7fe0*/  VIADD R19, R19, 0x1c0 ;  /* 0x000001c013137836 */ /* 0x000fe20000000000 */
[----:B------:R-:W-:Y:S02]  /*7ff0*/  ISETP.GE.AND P3, PT, R20, UR4, PT ;  /* 0x0000000414007c0c */ /* 0x000fe4000bf66270 */
        /* <DEDUP_REMOVED lines=19> */
[----:B------:R-:W-:Y:S01]  /*8130*/  LOP3.LUT R36, R36, 0xfffffffd, RZ, 0xc0, !PT ;  /* 0xfffffffd24247812 */ /* 0x000fe200078ec0ff */
[----:B------:R-:W-:Y:S02]  /*8140*/  IMAD.MOV.U32 R34, RZ, RZ, 0x2 ;  /* 0x00000002ff227424 */ /* 0x000fe400078e00ff */
[----:B--2---:R0:W-:Y:S04]  /*8150*/  STS [R18], R0 ;  /* 0x0000000012007388 */ /* 0x0041e80000000800 */
[----:B---3--:R-:W-:Y:S01]  /*8160*/  STS [R18+0x80], R4 ;  /* 0x0000800412007388 */ /* 0x008fe20000000800 */
[----:B0-----:R-:W-:-:S03]  /*8170*/  IMAD R0, R37, 0x38, R18 ;  /* 0x0000003825007824 */ /* 0x001fc600078e0212 */
[----:B----4-:R-:W-:Y:S04]  /*8180*/  STS [R18+0x100], R5 ;  /* 0x0001000512007388 */ /* 0x010fe80000000800 */
[----:B-----5:R-:W-:Y:S04]  /*8190*/  STS [R18+0x180], R6 ;  /* 0x0001800612007388 */ /* 0x020fe80000000800 */
[----:B------:R-:W-:Y:S04]  /*81a0*/  STS [R18+0x200], R7 ;  /* 0x0002000712007388 */ /* 0x000fe80000000800 */
[----:B------:R-:W-:Y:S04]  /*81b0*/  STS [R18+0x280], R8 ;  /* 0x0002800812007388 */ /* 0x000fe80000000800 */
[----:B------:R-:W-:Y:S04]  /*81c0*/  STS [R18+0x300], R9 ;  /* 0x0003000912007388 */ /* 0x000fe80000000800 */
[----:B------:R-:W-:Y:S04]  /*81d0*/  STS [R18+0x380], R10 ;  /* 0x0003800a12007388 */ /* 0x000fe80000000800 */
[----:B------:R-:W-:Y:S04]  /*81e0*/  STS [R18+0x400], R11 ;  /* 0x0004000b12007388 */ /* 0x000fe80000000800 */
[----:B------:R0:W-:Y:S04]  /*81f0*/  STS [R18+0x480], R12 ;  /* 0x0004800c12007388 */ /* 0x0001e80000000800 */
[----:B------:R-:W-:Y:S04]  /*8200*/  STS [R18+0x500], R13 ;  /* 0x0005000d12007388 */ /* 0x000fe80000000800 */
[----:B------:R-:W-:Y:S04]  /*8210*/  STS [R18+0x580], R14 ;  /* 0x0005800e12007388 */ /* 0x000fe80000000800 */
[----:B------:R-:W-:Y:S04]  /*8220*/  STS [R18+0x600], R15 ;  /* 0x0006000f12007388 */ /* 0x000fe80000000800 */
[----:B------:R-:W-:Y:S04]  /*8230*/  STS [R18+0x680], R16 ;  /* 0x0006801012007388 */ /* 0x000fe80000000800 */
[----:B------:R-:W-:Y:S01]  /*8240*/  STS [R18+0x700], R17 ;  /* 0x0007001112007388 */ /* 0x000fe20000000800 */
[----:B------:R-:W-:-:S03]  /*8250*/  NOP ;  /* 0x0000000000007918 */ /* 0x000fc60000000000 */
[----:B------:R-:W1:Y:S04]  /*8260*/  LDS R27, [R0+0x4] ;  /* 0x00000400001b7984 */ /* 0x000e680000000800 */
[----:B------:R-:W2:Y:S04]  /*8270*/  LDS R30, [R0] ;  /* 0x00000000001e7984 */ /* 0x000ea80000000800 */
[----:B------:R-:W3:Y:S04]  /*8280*/  LDS R26, [R0+0x8] ;  /* 0x00000800001a7984 */ /* 0x000ee80000000800 */
        /* <DEDUP_REMOVED lines=11> */
[----:B--2---:R-:W-:-:S03]  /*8340*/  FSETP.GT.AND P0, PT, R30, UR6, PT ;  /* 0x000000061e007c0b */ /* 0x004fc6000bf04000 */
[----:B------:R-:W2:Y:S01]  /*8350*/  LDS R16, [R0+0x2c] ;  /* 0x00002c0000107984 */ /* 0x000ea20000000800 */
[----:B------:R-:W-:Y:S01]  /*8360*/  ISETP.GE.OR P6, PT, R2, UR4, P1 ;  /* 0x0000000402007c0c */ /* 0x000fe20008fc6670 */
[C---:B------:R-:W-:Y:S01]  /*8370*/  VIADD R2, R12.reuse, 0x2 ;  /* 0x000000020c027836 */ /* 0x040fe20000000000 */
[----:B------:R-:W-:Y:S01]  /*8380*/  ISETP.GE.OR P0, PT, R12, UR4, P0 ;  /* 0x000000040c007c0c */ /* 0x000fe20008706670 */
[----:B------:R-:W2:Y:S01]  /*8390*/  LDS R9, [R0+0x30] ;  /* 0x0000300000097984 */ /* 0x000ea20000000800 */
[----:B---3--:R-:W-:Y:S01]  /*83a0*/  FSETP.GT.AND P1, PT, R26, UR6, PT ;  /* 0x000000061a007c0b */ /* 0x008fe2000bf24000 */
[----:B------:R-:W-:Y:S02]  /*83b0*/  VIADD R3, R12, 0x3 ;  /* 0x000000030c037836 */ /* 0x000fe40000000000 */
[----:B------:R-:W3:Y:S01]  /*83c0*/  LDS R7, [R0+0x34] ;  /* 0x0000340000077984 */ /* 0x000ee20000000800 */
[----:B------:R-:W-:Y:S02]  /*83d0*/  ISETP.GE.OR P4, PT, R2, UR4, P1 ;  /* 0x0000000402007c0c */ /* 0x000fe40008f86670 */
[----:B----4-:R-:W-:Y:S01]  /*83e0*/  FSETP.GT.AND P1, PT, R25, UR6, PT ;  /* 0x0000000619007c0b */ /* 0x010fe2000bf24000 */
[----:B------:R4:W4:Y:S01]  /*83f0*/  LDS R6, [R0+0x38] ;  /* 0x0000380000067984 */ /* 0x0009220000000800 */
[----:B------:R-:W-:-:S02]  /*8400*/  SEL R2, RZ, 0x1, !P0 ;  /* 0x00000001ff027807 */ /* 0x000fc40004000000 */
[----:B------:R-:W-:Y:S01]  /*8410*/  @P6 LOP3.LUT R36, R36, 0x2, RZ, 0xfc, !PT ;  /* 0x0000000224246812 */ /* 0x000fe200078efcff */
[----:B------:R-:W-:Y:S01]  /*8420*/  @!P0 IMAD.MOV R34, RZ, RZ, 0x1 ;  /* 0x00000001ff228424 */ /* 0x000fe200078e02ff */
[----:B------:R-:W-:Y:S01]  /*8430*/  BAR.SYNC.DEFER_BLOCKING 0x0 ;  /* 0x0000000000007b1d */ /* 0x000fe20000010000 */
[----:B------:R-:W-:Y:S01]  /*8440*/  ISETP.GE.OR P2, PT, R3, UR4, P1 ;  /* 0x0000000403007c0c */ /* 0x000fe20008f46670 */
[----:B------:R-:W-:Y:S01]  /*8450*/  @!P6 IMAD.MOV R34, RZ, RZ, R2 ;  /* 0x000000ffff22e224 */ /* 0x000fe200078e0202 */
[----:B------:R-:W-:Y:S01]  /*8460*/  LOP3.LUT R36, R36, 0xfffffffb, RZ, 0xc0, !PT ;  /* 0xfffffffb24247812 */ /* 0x000fe200078ec0ff */
[----:B------:R-:W-:Y:S01]  /*8470*/  VIADD R2, R12, 0x4 ;  /* 0x000000040c027836 */ /* 0x000fe20000000000 */
[----:B-----5:R-:W-:Y:S02]  /*8480*/  FSETP.GT.AND P1, PT, R24, UR6, PT ;  /* 0x0000000618007c0b */ /* 0x020fe4000bf24000 */
[----:B------:R-:W-:Y:S01]  /*8490*/  @P4 LOP3.LUT R36, R36, 0x4, RZ, 0xfc, !PT ;  /* 0x0000000424244812 */ /* 0x000fe200078efcff */
[----:B------:R-:W-:Y:S01]  /*84a0*/  VIADD R33, R34, 0x1 ;  /* 0x0000000122217836 */ /* 0x000fe20000000000 */
[----:B------:R-:W-:Y:S01]  /*84b0*/  ISETP.GE.OR P3, PT, R2, UR4, P1 ;  /* 0x0000000402007c0c */ /* 0x000fe20008f66670 */
[----:B------:R-:W-:Y:S01]  /*84c0*/  @!P4 IMAD.MOV R33, RZ, RZ, R34 ;  /* 0x000000ffff21c224 */ /* 0x000fe200078e0222 */
[----:B------:R-:W-:Y:S01]  /*84d0*/  LOP3.LUT R36, R36, 0xfffffff7, RZ, 0xc0, !PT ;  /* 0xfffffff724247812 */ /* 0x000fe200078ec0ff */
[----:B------:R-:W-:Y:S01]  /*84e0*/  VIADD R2, R12, 0x5 ;  /* 0x000000050c027836 */ /* 0x000fe20000000000 */
[----:B0-----:R-:W-:Y:S01]  /*84f0*/  FSETP.GT.AND P1, PT, R23, UR6, PT ;  /* 0x0000000617007c0b */ /* 0x001fe2000bf24000 */
        /* <DEDUP_REMOVED lines=45> */
[----:B------:R-:W-:-:S04]  /*87d0*/  FSETP.GT.AND P3, PT, R9, UR6, PT ;  /* 0x0000000609007c0b */ /* 0x000fc8000bf64000 */
[----:B------:R-:W-:Y:S01]  /*87e0*/  ISETP.GE.OR P2, PT, R2, UR4, P2 ;  /* 0x0000000402007c0c */ /* 0x000fe20009746670 */
[C---:B------:R-:W-:Y:S01]  /*87f0*/  VIADD R2, R12.reuse, 0xc ;  /* 0x0000000c0c027836 */ /* 0x040fe20000000000 */
[----:B---3--:R-:W-:Y:S01]  /*8800*/  FSETP.GT.AND P4, PT, R7, UR6, PT ;  /* 0x0000000607007c0b */ /* 0x008fe2000bf84000 */
[----:B----4-:R-:W-:-:S03]  /*8810*/  VIADD R0, R12, 0xd ;  /* 0x0000000d0c007836 */ /* 0x010fc60000000000 */
        /* <DEDUP_REMOVED lines=28> */
[----:B------:R-:W-:Y:S06]  /*89e0*/  BAR.SYNC.DEFER_BLOCKING 0x0 ;  /* 0x0000000000007b1d */ /* 0x000fec0000010000 */
[----:B------:R-:W0:Y:S01]  /*89f0*/  LDS.128 R12, [UR5] ;  /* 0x00000005ff0c7984 */ /* 0x000e220008000c00 */
[----:B------:R-:W-:Y:S01]  /*8a00*/  IMAD.IADD R40, R39, 0x1, -R40 ;  /* 0x0000000127287824 */ /* 0x000fe200078e0a28 */
[----:B------:R-:W-:-:S04]  /*8a10*/  ISETP.NE.AND P6, PT, R37, RZ, PT ;  /* 0x000000ff2500720c */ /* 0x000fc80003fc5270 */
[----:B------:R-:W-:Y:S02]  /*8a20*/  SEL R29, R40, RZ, P6 ;  /* 0x000000ff281d7207 */ /* 0x000fe40003000000 */
[----:B------:R-:W-:Y:S01]  /*8a30*/  ISETP.NE.AND P6, PT, R28, 0x2, PT ;  /* 0x000000021c00780c */ /* 0x000fe20003fc5270 */
[----:B0-----:R-:W-:-:S04]  /*8a40*/  IMAD.IADD R13, R12, 0x1, R13 ;  /* 0x000000010c0d7824 */ /* 0x001fc800078e020d */
[----:B------:R-:W-:Y:S01]  /*8a50*/  IMAD.IADD R14, R14, 0x1, R13 ;  /* 0x000000010e0e7824 */ /* 0x000fe200078e020d */
[----:B------:R-:W-:Y:S02]  /*8a60*/  SEL R12, R13, R12, !P6 ;  /* 0x0000000c0d0c7207 */ /* 0x000fe40007000000 */
[----:B------:R-:W-:Y:S01]  /*8a70*/  ISETP.NE.AND P6, PT, R28, 0x3, PT ;  /* 0x000000031c00780c */ /* 0x000fe20003fc5270 */
[----:B------:R-:W-:-:S03]  /*8a80*/  IMAD.IADD R39, R15, 0x1, R14 ;  /* 0x000000010f277824 */ /* 0x000fc600078e020e */
[----:B------:R-:W-:Y:S02]  /*8a90*/  SEL R12, R14, R12, !P6 ;  /* 0x0000000c0e0c7207 */ /* 0x000fe40007000000 */
[----:B------:R-:W-:-:S04]  /*8aa0*/  ISETP.NE.AND P6, PT, R28, 0x4, PT ;  /* 0x000000041c00780c */ /* 0x000fc80003fc5270 */
[C---:B------:R-:W-:Y:S02]  /*8ab0*/  SEL R41, R39.reuse, R12, !P6 ;  /* 0x0000000c27297207 */ /* 0x040fe40007000000 */
[----:B------:R-:W0:Y:S01]  /*8ac0*/  LDS.128 R12, [UR5+0x10] ;  /* 0x00001005ff0c7984 */ /* 0x000e220008000c00 */
[----:B------:R-:W-:Y:S01]  /*8ad0*/  ISETP.NE.AND P6, PT, R28, 0x5, PT ;  /* 0x000000051c00780c */ /* 0x000fe20003fc5270 */
[----:B0-----:R-:W-:-:S04]  /*8ae0*/  IMAD.IADD R12, R39, 0x1, R12 ;  /* 0x00000001270c7824 */ /* 0x001fc800078e020c */
[----:B------:R-:W-:Y:S01]  /*8af0*/  IMAD.IADD R13, R13, 0x1, R12 ;  /* 0x000000010d0d7824 */ /* 0x000fe200078e020c */
[----:B------:R-:W-:Y:S02]  /*8b00*/  SEL R41, R12, R41, !P6 ;  /* 0x000000290c297207 */ /* 0x000fe40007000000 */
[----:B------:R-:W-:Y:S01]  /*8b10*/  ISETP.NE.AND P6, PT, R28, 0x6, PT ;  /* 0x000000061c00780c */ /* 0x000fe20003fc5270 */
[----:B------:R-:W-:-:S03]  /*8b20*/  IMAD.IADD R14, R14, 0x1, R13 ;  /* 0x000000010e0e7824 */ /* 0x000fc600078e020d */
[----:B------:R-:W-:Y:S02]  /*8b30*/  SEL R41, R13, R41, !P6 ;  /* 0x000000290d297207 */ /* 0x000fe40007000000 */
[----:B------:R-:W-:Y:S01]  /*8b40*/  ISETP.NE.AND P6, PT, R28, 0x7, PT ;  /* 0x000000071c00780c */ /* 0x000fe20003fc5270 */
[----:B------:R-:W-:-:S03]  /*8b50*/  IMAD.IADD R39, R15, 0x1, R14 ;  /* 0x000000010f277824 */ /* 0x000fc600078e020e */
[----:B------:R-:W-:Y:S02]  /*8b60*/  SEL R41, R14, R41, !P6 ;  /* 0x000000290e297207 */ /* 0x000fe40007000000 */
[----:B------:R-:W0:Y:S01]  /*8b70*/  LDS.128 R12, [UR5+0x20] ;  /* 0x00002005ff0c7984 */ /* 0x000e220008000c00 */
[----:B------:R-:W-:-:S04]  /*8b80*/  ISETP.NE.AND P6, PT, R28, 0x8, PT ;  /* 0x000000081c00780c */ /* 0x000fc80003fc5270 */
[C---:B------:R-:W-:Y:S02]  /*8b90*/  SEL R41, R39.reuse, R41, !P6 ;  /* 0x0000002927297207 */ /* 0x040fe40007000000 */
        /* <DEDUP_REMOVED lines=8> */
[----:B------:R-:W-:Y:S02]  /*8c20*/  SEL R12, R14, R41, !P6 ;  /* 0x000000290e0c7207 */ /* 0x000fe40007000000 */
[----:B------:R-:W-:-:S03]  /*8c30*/  ISETP.GE.U32.AND P6, PT, R35, 0x20, PT ;  /* 0x000000202300780c */ /* 0x000fc60003fc6070 */
[----:B------:R-:W-:-:S05]  /*8c40*/  IMAD.IADD R29, R12, 0x1, R29 ;  /* 0x000000010c1d7824 */ /* 0x000fca00078e021d */
[----:B------:R-:W-:Y:S02]  /*8c50*/  SEL R40, R40, R29, !P6 ;  /* 0x0000001d28287207 */ /* 0x000fe40007000000 */
[----:B------:R-:W-:Y:S01]  /*8c60*/  ISETP.GT.U32.AND P6, PT, R35, 0x1f, PT ;  /* 0x0000001f2300780c */ /* 0x000fe20003fc4070 */
[----:B------:R-:W-:-:S12]  /*8c70*/  IMAD.IADD R15, R15, 0x1, R14 ;  /* 0x000000010f0f7824 */ /* 0x000fd800078e020e */
        /* <DEDUP_REMOVED lines=16> */
.L_x_757:
[----:B------:R-:W-:Y:S05]  /*8d80*/  @!P6 BRA `(.L_x_663) ;  /* 0x00000000007ce947 */ /* 0x000fea0003800000 */
[----:B------:R-:W-:-:S07]  /*8d90*/  IMAD.MOV.U32 R39, RZ, RZ, 0x2f2 ;  /* 0x000002f2ff277424 */ /* 0x000fce00078e00ff */
.L_x_665:
[----:B------:R-:W-:Y:S01]  /*8da0*/  SHF.R.U32.HI R14, RZ, 0x1, R39 ;  /* 0x00000001ff0e7819 */ /* 0x000fe20000011627 */
[----:B------:R-:W-:-:S03]  /*8db0*/  IMAD R38, R38, 0x41a7, RZ ;  /* 0x000041a726267824 */ /* 0x000fc600078e02ff */
[----:B------:R-:W-:Y:S02]  /*8dc0*/  IADD3 R39, PT, PT, R39, 0x1, -R14 ;  /* 0x0000000127277810 */ /* 0x000fe40007ffe80e */
[----:B------:R-:W-:Y:S02]  /*8dd0*/  LOP3.LUT R38, R38, 0x7fffffff, RZ, 0xc0, !PT ;  /* 0x7fffffff26267812 */ /* 0x000fe400078ec0ff */
[----:B------:R-:W0:Y:S01]  /*8de0*/  I2F.U32.RP R42, R39 ;  /* 0x00000027002a7306 */ /* 0x000e220000209000 */
[----:B------:R-:W-:-:S07]  /*8df0*/  IMAD.MOV R43, RZ, RZ, -R39 ;  /* 0x000000ffff2b7224 */ /* 0x000fce00078e0a27 */
        /* <DEDUP_REMOVED lines=13> */
[----:B------:R-:W-:-:S13]  /*8ed0*/  ISETP.NE.U32.AND P6, PT, R39, RZ, PT ;  /* 0x000000ff2700720c */ /* 0x000fda0003fc5070 */
        /* <DEDUP_REMOVED lines=9> */
.L_x_760:
[----:B------:R-:W-:Y:S05]  /*8f70*/  @P6 BRA `(.L_x_665) ;  /* 0xfffffffc00886947 */ /* 0x000fea000383ffff */
.L_x_663:
[----:B------:R-:W-:Y:S01]  /*8f80*/  UMOV UR6, 0xffffffff ;  /* 0xffffffff00067882 */ /* 0x000fe20000000000 */
[----:B------:R-:W-:Y:S02]  /*8f90*/  ISETP.NE.AND P6, PT, R12, 0x65, PT ;  /* 0x000000650c00780c */ /* 0x000fe40003fc5270 */
[----:B------:R-:W-:Y:S11]  /*8fa0*/  BRA.DIV UR6, `(.L_x_666) ;  /* 0x0000002e06a47947 */ /* 0x000ff6000b800000 */
[----:B------:R-:W0:Y:S01]  /*8fb0*/  S2R R42, SR_GEMASK ;  /* 0x00000000002a7919 */ /* 0x000e220000003c00 */
[----:B------:R-:W-:Y:S01]  /*8fc0*/  VOTE.ANY R14, PT, !P6 ;  /* 0x00000000000e7806 */ /* 0x000fe200070e0100 */
[C---:B------:R-:W-:Y:S02]  /*8fd0*/  VIADD R45, R37.reuse, 0x2 ;  /* 0x00000002252d7836 */ /* 0x040fe40000000000 */
[C---:B------:R-:W-:Y:S02]  /*8fe0*/  VIADD R43, R37.reuse, 0x4 ;  /* 0x00000004252b7836 */ /* 0x040fe40000000000 */
[----:B------:R-:W-:Y:S01]  /*8ff0*/  VIADD R51, R37, 0x10 ;  /* 0x0000001025337836 */ /* 0x000fe20000000000 */
[----:B0-----:R-:W-:-:S05]  /*9000*/  LOP3.LUT R14, R14, 0x80000000, R42, 0xec, !PT ;  /* 0x800000000e0e7812 */ /* 0x001fca00078eec2a */
[----:B------:R-:W-:-:S05]  /*9010*/  VIADD R29, R14, 0xffffffff ;  /* 0xffffffff0e1d7836 */ /* 0x000fca0000000000 */
[----:B------:R-:W-:-:S04]  /*9020*/  LOP3.LUT R29, R14, R29, RZ, 0xc, !PT ;  /* 0x0000001d0e1d7212 */ /* 0x000fc800078e0cff */
[----:B------:R0:W1:Y:S02]  /*9030*/  POPC R47, R29 ;  /* 0x0000001d002f7309 */ /* 0x0000640000000000 */
[----:B0-----:R-:W0:Y:S01]  /*9040*/  LDC.64 R28, c[0x0][0x3a0] ;  /* 0x0000e800ff1c7b82 */ /* 0x001e220000000a00 */
[----:B-1----:R-:W1:Y:S01]  /*9050*/  SHFL.DOWN PT, R39, R13, 0x1, R47 ;  /* 0x082000000d277989 */ /* 0x002e6200000e002f */
[----:B------:R-:W-:-:S04]  /*9060*/  ISETP.GE.AND P6, PT, R37, R47, PT ;  /* 0x0000002f2500720c */ /* 0x000fc80003fc6270 */
[----:B-1----:R-:W-:Y:S02]  /*9070*/  SEL R14, R39, RZ, !P6 ;  /* 0x000000ff270e7207 */ /* 0x002fe40007000000 */
[----:B------:R-:W-:-:S03]  /*9080*/  ISETP.GT.AND P6, PT, R45, R47, PT ;  /* 0x0000002f2d00720c */ /* 0x000fc60003fc4270 */
[----:B------:R-:W-:-:S05]  /*9090*/  IMAD.IADD R44, R14, 0x1, R13 ;  /* 0x000000010e2c7824 */ /* 0x000fca00078e020d */
[----:B------:R-:W1:Y:S02]  /*90a0*/  SHFL.DOWN PT, R39, R44, 0x2, R47 ;  /* 0x084000002c277989 */ /* 0x000e6400000e002f */
[----:B-1----:R-:W-:Y:S02]  /*90b0*/  SEL R39, R39, RZ, !P6 ;  /* 0x000000ff27277207 */ /* 0x002fe40007000000 */
[----:B------:R-:W-:-:S03]  /*90c0*/  ISETP.GT.AND P6, PT, R43, R47, PT ;  /* 0x0000002f2b00720c */ /* 0x000fc60003fc4270 */
[----:B------:R-:W-:Y:S02]  /*90d0*/  IMAD.IADD R50, R44, 0x1, R39 ;  /* 0x000000012c327824 */ /* 0x000fe400078e0227 */
[----:B------:R-:W-:-:S03]  /*90e0*/  VIADD R44, R37, 0x8 ;  /* 0x00000008252c7836 */ /* 0x000fc60000000000 */
[----:B------:R-:W1:Y:S02]  /*90f0*/  SHFL.DOWN PT, R39, R50, 0x4, R47 ;  /* 0x0880000032277989 */ /* 0x000e6400000e002f */
[----:B-1----:R-:W-:Y:S02]  /*9100*/  SEL R13, R39, RZ, !P6 ;  /* 0x000000ff270d7207 */ /* 0x002fe40007000000 */
[----:B------:R-:W-:-:S03]  /*9110*/  ISETP.GT.AND P6, PT, R44, R47, PT ;  /* 0x0000002f2c00720c */ /* 0x000fc60003fc4270 */
[----:B------:R-:W-:-:S05]  /*9120*/  IMAD.IADD R13, R50, 0x1, R13 ;  /* 0x00000001320d7824 */ /* 0x000fca00078e020d */
[----:B------:R-:W1:Y:S02]  /*9130*/  SHFL.DOWN PT, R39, R13, 0x8, R47 ;  /* 0x090000000d277989 */ /* 0x000e6400000e002f */
[----:B-1----:R-:W-:Y:S02]  /*9140*/  SEL R52, R39, RZ, !P6 ;  /* 0x000000ff27347207 */ /* 0x002fe40007000000 */
[----:B0-----:R-:W-:-:S03]  /*9150*/  IADD3 R46, P6, PT, R28, 0x100, RZ ;  /* 0x000001001c2e7810 */ /* 0x001fc60007fde0ff */
[----:B------:R-:W-:Y:S02]  /*9160*/  IMAD.IADD R52, R13, 0x1, R52 ;  /* 0x000000010d347824 */ /* 0x000fe400078e0234 */
[----:B------:R-:W-:Y:S01]  /*9170*/  IMAD.X R50, RZ, RZ, R29, P6 ;  /* 0x000000ffff327224 */ /* 0x000fe200030e061d */
[----:B------:R-:W-:Y:S02]  /*9180*/  ISETP.GT.AND P6, PT, R51, R47, PT ;  /* 0x0000002f3300720c */ /* 0x000fe40003fc4270 */
[----:B------:R-:W0:Y:S02]  /*9190*/  SHFL.DOWN PT, R39, R52, 0x10, R47 ;  /* 0x0a00000034277989 */ /* 0x000e2400000e002f */
[----:B0-----:R-:W-:Y:S02]  /*91a0*/  SEL R39, R39, RZ, !P6 ;  /* 0x000000ff27277207 */ /* 0x001fe40007000000 */
[----:B------:R-:W-:-:S03]  /*91b0*/  ISETP.NE.AND P6, PT, R12, 0x65, PT ;  /* 0x000000650c00780c */ /* 0x000fc60003fc5270 */
[----:B------:R-:W-:-:S10]  /*91c0*/  IMAD.IADD R47, R52, 0x1, R39 ;  /* 0x00000001342f7824 */ /* 0x000fd400078e0227 */
[----:B------:R-:W-:-:S13]  /*91d0*/  VOTE.ALL P6, P6 ;  /* 0x0000000000ff7806 */ /* 0x000fda00030c0000 */
.L_x_769:
[----:B------:R-:W-:Y:S05]  /*91e0*/  @!P6 BRA `(.L_x_667) ;  /* 0x00000004002ce947 */ /* 0x000fea0003800000 */
[----:B------:R-:W-:-:S07]  /*91f0*/  IMAD.MOV.U32 R52, RZ, RZ, 0x2f2 ;  /* 0x000002f2ff347424 */ /* 0x000fce00078e00ff */
.L_x_673:
        /* <DEDUP_REMOVED lines=10> */
.L_x_772:
[----:B------:R-:W-:Y:S05]  /*92a0*/  @!P6 BRA `(.L_x_669) ;  /* 0x00000000007ce947 */ /* 0x000fea0003800000 */
[----:B------:R-:W-:-:S07]  /*92b0*/  IMAD.MOV.U32 R39, RZ, RZ, R52 ;  /* 0x000000ffff277224 */ /* 0x000fce00078e0034 */
.L_x_671:
        /* <DEDUP_REMOVED lines=29> */
.L_x_775:
[----:B------:R-:W-:Y:S05]  /*9490*/  @P6 BRA `(.L_x_671) ;  /* 0xfffffffc00886947 */ /* 0x000fea000383ffff */
.L_x_669:
[----:B------:R-:W-:Y:S01]  /*94a0*/  UMOV UR6, 0xffffffff ;  /* 0xffffffff00067882 */ /* 0x000fe20000000000 */
[----:B------:R-:W-:Y:S02]  /*94b0*/  ISETP.NE.AND P6, PT, R12, 0x65, PT ;  /* 0x000000650c00780c */ /* 0x000fe40003fc5270 */
[----:B------:R-:W-:Y:S11]  /*94c0*/  BRA.DIV UR6, `(.L_x_672) ;  /* 0x0000002e06a07947 */ /* 0x000ff6000b800000 */
[----:B------:R-:W-:Y:S01]  /*94d0*/  VOTE.ANY R14, PT, !P6 ;  /* 0x00000000000e7806 */ /* 0x000fe200070e0100 */
[----:B------:R-:W-:-:S03]  /*94e0*/  VIADD R41, R41, 0xffffffe0 ;  /* 0xffffffe029297836 */ /* 0x000fc60000000000 */
[----:B------:R-:W-:-:S05]  /*94f0*/  LOP3.LUT R14, R14, 0x80000000, R42, 0xec, !PT ;  /* 0x800000000e0e7812 */ /* 0x000fca00078eec2a */
[----:B------:R-:W-:-:S05]  /*9500*/  VIADD R29, R14, 0xffffffff ;  /* 0xffffffff0e1d7836 */ /* 0x000fca0000000000 */
[----:B------:R-:W-:-:S06]  /*9510*/  LOP3.LUT R29, R14, R29, RZ, 0xc, !PT ;  /* 0x0000001d0e1d7212 */ /* 0x000fcc00078e0cff */
        /* <DEDUP_REMOVED lines=20> */
[----:B------:R-:W-:Y:S02]  /*9660*/  ISETP.NE.AND P6, PT, R12, 0x65, PT ;  /* 0x000000650c00780c */ /* 0x000fe40003fc5270 */
[----:B------:R-:W-:-:S11]  /*9670*/  IADD3 R47, PT, PT, R53, R14, R47 ;  /* 0x0000000e352f7210 */ /* 0x000fd60007ffe02f */
[----:B------:R-:W-:-:S13]  /*9680*/  VOTE.ALL P6, P6 ;  /* 0x0000000000ff7806 */ /* 0x000fda00030c0000 */
.L_x_784:
[----:B------:R-:W-:Y:S05]  /*9690*/  @P6 BRA `(.L_x_673) ;  /* 0xfffffff800d86947 */ /* 0x000fea000383ffff */
.L_x_667:
[----:B------:R-:W-:Y:S01]  /*96a0*/  ISETP.NE.AND P6, PT, R35, RZ, PT ;  /* 0x000000ff2300720c */ /* 0x000fe20003fc5270 */
[----:B------:R-:W-:-:S12]  /*96b0*/  IMAD.MOV.U32 R29, RZ, RZ, R40 ;  /* 0x000000ffff1d7224 */ /* 0x000fd800078e0028 */
[----:B------:R-:W0:Y:S01]  /*96c0*/  @!P6 S2R R13, SR_CgaCtaId ;  /* 0x00000000000de919 */ /* 0x000e220000008800 */
[----:B------:R-:W-:Y:S01]  /*96d0*/  @!P6 MOV R12, 0x400 ;  /* 0x00000400000ce802 */ /* 0x000fe20000000f00 */
[----:B------:R-:W-:Y:S02]  /*96e0*/  @!P6 IMAD.IADD R15, R15, 0x1, R47 ;  /* 0x000000010f0fe824 */ /* 0x000fe400078e022f */
[----:B------:R-:W-:-:S05]  /*96f0*/  @!P6 IMAD.MOV.U32 R14, RZ, RZ, 0x65 ;  /* 0x00000065ff0ee424 */ /* 0x000fca00078e00ff */
[----:B------:R1:W-:Y:S01]  /*9700*/  @!P6 ST.E.64.STRONG.GPU desc[UR8][R48.64+0x100], R14 ;  /* 0x0001000e3000e985 */ /* 0x0003e2000c10fb08 */
[----:B0-----:R-:W-:-:S05]  /*9710*/  @!P6 LEA R12, R13, R12, 0x18 ;  /* 0x0000000c0d0ce211 */ /* 0x001fca00078ec0ff */
[----:B------:R1:W-:Y:S04]  /*9720*/  @!P6 STS [R12+0x48], R15 ;  /* 0x0000480f0c00e388 */ /* 0x0003e80000000800 */
[----:B------:R1:W-:Y:S01]  /*9730*/  @!P6 STS [R12+0x44], R47 ;  /* 0x0000442f0c00e388 */ /* 0x0003e20000000800 */
[----:B------:R-:W-:-:S13]  /*9740*/  ISETP.NE.AND P6, PT, R37, RZ, PT ;  /* 0x000000ff2500720c */ /* 0x000fda0003fc5270 */
[----:B------:R-:W0:Y:S01]  /*9750*/  @!P6 S2R R28, SR_CgaCtaId ;  /* 0x00000000001ce919 */ /* 0x000e220000008800 */
[----:B------:R-:W-:Y:S01]  /*9760*/  @!P6 MOV R13, 0x400 ;  /* 0x00000400000de802 */ /* 0x000fe20000000f00 */
[----:B------:R-:W-:-:S03]  /*9770*/  @!P6 IMAD.MOV.U32 R29, RZ, RZ, R47 ;  /* 0x000000ffff1de224 */ /* 0x000fc600078e002f */
[----:B0-----:R-:W-:-:S05]  /*9780*/  @!P6 LEA R28, R28, R13, 0x18 ;  /* 0x0000000d1c1ce211 */ /* 0x001fca00078ec0ff */
[----:B------:R1:W-:Y:S02]  /*9790*/  @!P6 STS [R28+0x3c], R47 ;  /* 0x00003c2f1c00e388 */ /* 0x0003e40000000800 */
.L_x_661:
[----:B------:R-:W-:Y:S05]  /*97a0*/  WARPSYNC.ALL ;  /* 0x0000000000007948 */ /* 0x000fea0003800000 */
[----:B------:R-:W0:Y:S08]  /*97b0*/  S2UR UR6, SR_CgaCtaId ;  /* 0x00000000000679c3 */ /* 0x000e300000008800 */
[----:B------:R-:W-:Y:S01]  /*97c0*/  BAR.SYNC.DEFER_BLOCKING 0x0 ;  /* 0x0000000000007b1d */ /* 0x000fe20000010000 */
[----:B------:R-:W-:Y:S01]  /*97d0*/  ISETP.NE.AND P6, PT, R35, RZ, PT ;  /* 0x000000ff2300720c */ /* 0x000fe20003fc5270 */
[----:B------:R-:W-:-:S04]  /*97e0*/  UIADD3 UR4, UPT, UPT, -UR4, 0x1680, URZ ;  /* 0x0000168004047890 */ /* 0x000fc8000fffe1ff */
[----:B------:R-:W-:Y:S02]  /*97f0*/  UMOV UR5, 0x400 ;  /* 0x0000040000057882 */ /* 0x000fe40000000000 */
[----:B0-----:R-:W-:-:S09]  /*9800*/  ULEA UR5, UR6, UR5, 0x18 ;  /* 0x0000000506057291 */ /* 0x001fd2000f8ec0ff */
[----:B-1----:R-:W0:Y:S02]  /*9810*/  LDS R12, [UR5+0x3c] ;  /* 0x00003c05ff0c7984 */ /* 0x002e240008000800 */
[----:B0-----:R-:W-:Y:S02]  /*9820*/  SEL R28, R12, RZ, P6 ;  /* 0x000000ff0c1c7207 */ /* 0x001fe40003000000 */
[----:B------:R-:W0:Y:S03]  /*9830*/  LDS.128 R12, [UR5+0x40] ;  /* 0x00004005ff0c7984 */ /* 0x000e260008000c00 */
[----:B------:R-:W-:-:S04]  /*9840*/  IMAD.IADD R29, R28, 0x1, R29 ;  /* 0x000000011c1d7824 */ /* 0x000fc800078e021d */
[----:B------:R-:W-:Y:S02]  /*9850*/  VIADD R37, R29, 0x1 ;  /* 0x000000011d257836 */ /* 0x000fe40000000000 */
        /* <DEDUP_REMOVED lines=12> */
[--C-:B------:R-:W-:Y:S02]  /*9920*/  @!P0 IMAD.MOV R37, RZ, RZ, R29.reuse ;  /* 0x000000ffff258224 */ /* 0x100fe400078e021d */
[----:B0-----:R-:W-:Y:S02]  /*9930*/  VIADD R38, R15, -UR4 ;  /* 0x800000040f267c36 */ /* 0x001fe40008000000 */
[----:B------:R-:W-:Y:S02]  /*9940*/  VIADD R14, R14, -UR4 ;  /* 0x800000040e0e7c36 */ /* 0x000fe40008000000 */
[----:B------:R-:W-:Y:S01]  /*9950*/  IMAD.IADD R12, R3, 0x1, R29 ;  /* 0x00000001030c7824 */ /* 0x000fe200078e021d */
[----:B------:R-:W-:-:S13]  /*9960*/  ISETP.GT.AND P6, PT, R38, 0x180, PT ;  /* 0x000001802600780c */ /* 0x000fda0003fc4270 */
[----:B------:R-:W-:Y:S05]  /*9970*/  @P6 BRA `(.L_x_674) ;  /* 0x0000000c00a86947 */ /* 0x000fea0003800000 */
[----:B------:R-:W-:Y:S01]  /*9980*/  ISETP.LT.AND P0, PT, R29, R14, P0 ;  /* 0x0000000e1d00720c */ /* 0x000fe20000701270 */
[----:B------:R-:W0:Y:S01]  /*9990*/  LDCU.U8 UR4, c[0x0][0x3b8] ;  /* 0x00007700ff0477ac */ /* 0x000e220008000000 */
[----:B------:R-:W-:Y:S11]  /*99a0*/  BSSY.RECONVERGENT B0, `(.L_x_675) ;  /* 0x000000d000007945 */ /* 0x000ff60003800200 */
[----:B------:R-:W-:Y:S05]  /*99b0*/  @!P0 BRA `(.L_x_676) ;  /* 0x00000000002c8947 */ /* 0x000fea0003800000 */
[----:B0-----:R-:W-:Y:S01]  /*99c0*/  UISETP.NE.AND UP0, UPT, UR4, URZ, UPT ;  /* 0x000000ff0400728c */ /* 0x001fe2000bf05270 */
[----:B------:R-:W-:-:S08]  /*99d0*/  CS2R R2, SRZ ;  /* 0x0000000000027805 */ /* 0x000fd0000001ff00 */
[----:B------:R-:W-:Y:S05]  /*99e0*/  BRA.U UP0, `(.L_x_677) ;  /* 0x0000000100087547 */ /* 0x000fea000b800000 */
[----:B------:R-:W0:Y:S02]  /*99f0*/  LDC.64 R2, c[0x0][0x3d0] ;  /* 0x0000f400ff027b82 */ /* 0x000e240000000a00 */
[----:B0-----:R-:W5:Y:S02]  /*9a00*/  LDG.E.64 R2, desc[UR8][R2.64] ;  /* 0x0000000802027981 */ /* 0x001f64000c1e1b00 */
.L_x_677:
[----:B------:R-:W0:Y:S01]  /*9a10*/  LDCU.64 UR12, c[0x0][0x390] ;  /* 0x00007200ff0c77ac */ /* 0x000e220008000a00 */
[----:B-----5:R-:W-:-:S04]  /*9a20*/  IADD3 R13, P0, PT, R29, R2, RZ ;  /* 0x000000021d0d7210 */ /* 0x020fc80007f1e0ff */
[----:B------:R-:W-:Y:S02]  /*9a30*/  LEA.HI.X.SX32 R38, R29, R3, 0x1, P0 ;  /* 0x000000031d267211 */ /* 0x000fe400000f0eff */
[----:B0-----:R-:W-:-:S04]  /*9a40*/  LEA R2, P0, R13, UR12, 0x2 ;  /* 0x0000000c0d027c11 */ /* 0x001fc8000f8010ff */
[----:B------:R-:W-:-:S05]  /*9a50*/  LEA.HI.X R3, R13, UR13, R38, 0x2, P0 ;  /* 0x0000000d0d037c11 */ /* 0x000fca00080f1426 */
[----:B------:R1:W-:Y:S04]  /*9a60*/  STG.E desc[UR8][R2.64], R30 ;  /* 0x0000001e02007986 */ /* 0x0003e8000c101908 */
.L_x_676:
[----:B0-----:R-:W-:Y:S05]  /*9a70*/  BSYNC.RECONVERGENT B0 ;  /* 0x0000000000007941 */ /* 0x001fea0003800200 */
.L_x_675:
[----:B------:R-:W-:Y:S01]  /*9a80*/  LOP3.LUT P0, RZ, R36, 0x2, RZ, 0xc0, !PT ;  /* 0x0000000224ff7812 */ /* 0x000fe2000780c0ff */
[----:B------:R-:W-:Y:S03]  /*9a90*/  BSSY.RECONVERGENT B0, `(.L_x_678) ;  /* 0x000000e000007945 */ /* 0x000fe60003800200 */
[----:B------:R-:W-:-:S13]  /*9aa0*/  ISETP.GE.OR P0, PT, R37, R14, !P0 ;  /* 0x0000000e2500720c */ /* 0x000fda0004706670 */
[----:B------:R-:W-:Y:S05]  /*9ab0*/  @P0 BRA `(.L_x_679) ;  /* 0x00000000002c0947 */ /* 0x000fea0003800000 */
[----:B------:R-:W-:Y:S01]  /*9ac0*/  UISETP.NE.AND UP0, UPT, UR4, URZ, UPT ;  /* 0x000000ff0400728c */ /* 0x000fe2000bf05270 */
[----:B-1----:R-:W-:-:S08]  /*9ad0*/  CS2R R2, SRZ ;  /* 0x0000000000027805 */ /* 0x002fd0000001ff00 */
[----:B------:R-:W-:Y:S05]  /*9ae0*/  BRA.U UP0, `(.L_x_680) ;  /* 0x0000000100087547 */ /* 0x000fea000b800000 */
[----:B------:R-:W0:Y:S02]  /*9af0*/  LDC.64 R2, c[0x0][0x3d0] ;  /* 0x0000f400ff027b82 */ /* 0x000e240000000a00 */
[----:B0-----:R-:W5:Y:S02]  /*9b00*/  LDG.E.64 R2, desc[UR8][R2.64] ;  /* 0x0000000802027981 */ /* 0x001f64000c1e1b00 */
.L_x_680:
[----:B------:R-:W0:Y:S01]  /*9b10*/  LDCU.64 UR12, c[0x0][0x390] ;  /* 0x00007200ff0c77ac */ /* 0x000e220008000a00 */
[----:B-----5:R-:W-:-:S04]  /*9b20*/  IADD3 R13, P0, PT, R37, R2, RZ ;  /* 0x00000002250d7210 */ /* 0x020fc80007f1e0ff */
[----:B------:R-:W-:Y:S02]  /*9b30*/  LEA.HI.X.SX32 R30, R37, R3, 0x1, P0 ;  /* 0x00000003251e7211 */ /* 0x000fe400000f0eff */
[----:B0-----:R-:W-:-:S04]  /*9b40*/  LEA R2, P0, R13, UR12, 0x2 ;  /* 0x0000000c0d027c11 */ /* 0x001fc8000f8010ff */
[----:B------:R-:W-:-:S05]  /*9b50*/  LEA.HI.X R3, R13, UR13, R30, 0x2, P0 ;  /* 0x0000000d0d037c11 */ /* 0x000fca00080f141e */
[----:B------:R0:W-:Y:S04]  /*9b60*/  STG.E desc[UR8][R2.64], R27 ;  /* 0x0000001b02007986 */ /* 0x0001e8000c101908 */
.L_x_679:
[----:B------:R-:W-:Y:S05]  /*9b70*/  BSYNC.RECONVERGENT B0 ;  /* 0x0000000000007941 */ /* 0x000fea0003800200 */
.L_x_678:
        /* <DEDUP_REMOVED lines=9> */
.L_x_683:
[----:B------:R-:W0:Y:S01]  /*9c10*/  LDCU.64 UR12, c[0x0][0x390] ;  /* 0x00007200ff0c77ac */ /* 0x000e220008000a00 */
[----:B-----5:R-:W-:-:S04]  /*9c20*/  IADD3 R13, P0, PT, R34, R2, RZ ;  /* 0x00000002220d7210 */ /* 0x020fc80007f1e0ff */
[----:B------:R-:W-:Y:S02]  /*9c30*/  LEA.HI.X.SX32 R34, R34, R3, 0x1, P0 ;  /* 0x0000000322227211 */ /* 0x000fe400000f0eff */
[----:B0-----:R-:W-:-:S04]  /*9c40*/  LEA R2, P0, R13, UR12, 0x2 ;  /* 0x0000000c0d027c11 */ /* 0x001fc8000f8010ff */
[----:B------:R-:W-:-:S05]  /*9c50*/  LEA.HI.X R3, R13, UR13, R34, 0x2, P0 ;  /* 0x0000000d0d037c11 */ /* 0x000fca00080f1422 */
[----:B------:R2:W-:Y:S04]  /*9c60*/  STG.E desc[UR8][R2.64], R26 ;  /* 0x0000001a02007986 */ /* 0x0005e8000c101908 */
.L_x_682:
[----:B------:R-:W-:Y:S05]  /*9c70*/  BSYNC.RECONVERGENT B0 ;  /* 0x0000000000007941 */ /* 0x000fea0003800200 */
.L_x_681:
        /* <DEDUP_REMOVED lines=9> */
.L_x_686:
[----:B------:R-:W0:Y:S01]  /*9d10*/  LDCU.64 UR12, c[0x0][0x390] ;  /* 0x00007200ff0c77ac */ /* 0x000e220008000a00 */
[----:B-----5:R-:W-:-:S04]  /*9d20*/  IADD3 R13, P0, PT, R33, R2, RZ ;  /* 0x00000002210d7210 */ /* 0x020fc80007f1e0ff */
[----:B------:R-:W-:Y:S02]  /*9d30*/  LEA.HI.X.SX32 R26, R33, R3, 0x1, P0 ;  /* 0x00000003211a7211 */ /* 0x000fe400000f0eff */
[----:B0-----:R-:W-:-:S04]  /*9d40*/  LEA R2, P0, R13, UR12, 0x2 ;  /* 0x0000000c0d027c11 */ /* 0x001fc8000f8010ff */
[----:B------:R-:W-:-:S05]  /*9d50*/  LEA.HI.X R3, R13, UR13, R26, 0x2, P0 ;  /* 0x0000000d0d037c11 */ /* 0x000fca00080f141a */
[----:B------:R3:W-:Y:S04]  /*9d60*/  STG.E desc[UR8][R2.64], R25 ;  /* 0x0000001902007986 */ /* 0x0007e8000c101908 */
.L_x_685:
[----:B------:R-:W-:Y:S05]  /*9d70*/  BSYNC.RECONVERGENT B0 ;  /* 0x0000000000007941 */ /* 0x000fea0003800200 */
.L_x_684:
        /* <DEDUP_REMOVED lines=9> */
.L_x_689:
[----:B------:R-:W0:Y:S01]  /*9e10*/  LDCU.64 UR12, c[0x0][0x390] ;  /* 0x00007200ff0c77ac */ /* 0x000e220008000a00 */
[----:B-----5:R-:W-:-:S04]  /*9e20*/  IADD3 R13, P0, PT, R32, R2, RZ ;  /* 0x00000002200d7210 */ /* 0x020fc80007f1e0ff */
[----:B------:R-:W-:Y:S02]  /*9e30*/  LEA.HI.X.SX32 R32, R32, R3, 0x1, P0 ;  /* 0x0000000320207211 */ /* 0x000fe400000f0eff */
[----:B0-----:R-:W-:-:S04]  /*9e40*/  LEA R2, P0, R13, UR12, 0x2 ;  /* 0x0000000c0d027c11 */ /* 0x001fc8000f8010ff */
[----:B------:R-:W-:-:S05]  /*9e50*/  LEA.HI.X R3, R13, UR13, R32, 0x2, P0 ;  /* 0x0000000d0d037c11 */ /* 0x000fca00080f1420 */
[----:B------:R4:W-:Y:S04]  /*9e60*/  STG.E desc[UR8][R2.64], R24 ;  /* 0x0000001802007986 */ /* 0x0009e8000c101908 */
.L_x_688:
[----:B------:R-:W-:Y:S05]  /*9e70*/  BSYNC.RECONVERGENT B0 ;  /* 0x0000000000007941 */ /* 0x000fea0003800200 */
.L_x_687:
        /* <DEDUP_REMOVED lines=9> */
.L_x_692:
[----:B------:R-:W0:Y:S01]  /*9f10*/  LDCU.64 UR12, c[0x0][0x390] ;  /* 0x00007200ff0c77ac */ /* 0x000e220008000a00 */
[----:B-----5:R-:W-:-:S04]  /*9f20*/  IADD3 R13, P0, PT, R31, R2, RZ ;  /* 0x000000021f0d7210 */ /* 0x020fc80007f1e0ff */
[----:B------:R-:W-:Y:S02]  /*9f30*/  LEA.HI.X.SX32 R24, R31, R3, 0x1, P0 ;  /* 0x000000031f187211 */ /* 0x000fe400000f0eff */
[----:B0-----:R-:W-:-:S04]  /*9f40*/  LEA R2, P0, R13, UR12, 0x2 ;  /* 0x0000000c0d027c11 */ /* 0x001fc8000f8010ff */
[----:B------:R-:W-:-:S05]  /*9f50*/  LEA.HI.X R3, R13, UR13, R24, 0x2, P0 ;  /* 0x0000000d0d037c11 */ /* 0x000fca00080f1418 */
[----:B------:R0:W-:Y:S04]  /*9f60*/  STG.E desc[UR8][R2.64], R23 ;  /* 0x0000001702007986 */ /* 0x0001e8000c101908 */
.L_x_691:
[----:B------:R-:W-:Y:S05]  /*9f70*/  BSYNC.RECONVERGENT B0 ;  /* 0x0000000000007941 */ /* 0x000fea0003800200 */
.L_x_690:
        /* <DEDUP_REMOVED lines=9> */
.L_x_695:
[----:B------:R-:W0:Y:S01]  /*a010*/  LDCU.64 UR12, c[0x0][0x390] ;  /* 0x00007200ff0c77ac */ /* 0x000e220008000a00 */
[----:B-----5:R-:W-:-:S04]  /*a020*/  IADD3 R13, P0, PT, R18, R2, RZ ;  /* 0x00000002120d7210 */ /* 0x020fc80007f1e0ff */
[----:B------:R-:W-:Y:S02]  /*a030*/  LEA.HI.X.SX32 R18, R18, R3, 0x1, P0 ;  /* 0x0000000312127211 */ /* 0x000fe400000f0eff */
[----:B0-----:R-:W-:-:S04]  /*a040*/  LEA R2, P0, R13, UR12, 0x2 ;  /* 0x0000000c0d027c11 */ /* 0x001fc8000f8010ff */
[----:B------:R-:W-:-:S05]  /*a050*/  LEA.HI.X R3, R13, UR13, R18, 0x2, P0 ;  /* 0x0000000d0d037c11 */ /* 0x000fca00080f1412 */
[----:B------:R0:W-:Y:S04]  /*a060*/  STG.E desc[UR8][R2.64], R22 ;  /* 0x0000001602007986 */ /* 0x0001e8000c101908 */
.L_x_694:
[----:B------:R-:W-:Y:S05]  /*a070*/  BSYNC.RECONVERGENT B0 ;  /* 0x0000000000007941 */ /* 0x000fea0003800200 */
.L_x_693:
        /* <DEDUP_REMOVED lines=9> */
.L_x_698:
[----:B------:R-:W0:Y:S01]  /*a110*/  LDCU.64 UR12, c[0x0][0x390] ;  /* 0x00007200ff0c77ac */ /* 0x000e220008000a00 */
[----:B-----5:R-:W-:-:S04]  /*a120*/  IADD3 R13, P0, PT, R11, R2, RZ ;  /* 0x000000020b0d7210 */ /* 0x020fc80007f1e0ff */
[----:B------:R-:W-:Y:S02]  /*a130*/  LEA.HI.X.SX32 R18, R11, R3, 0x1, P0 ;  /* 0x000000030b127211 */ /* 0x000fe400000f0eff */
[----:B0-----:R-:W-:-:S04]  /*a140*/  LEA R2, P0, R13, UR12, 0x2 ;  /* 0x0000000c0d027c11 */ /* 0x001fc8000f8010ff */
[----:B------:R-:W-:-:S05]  /*a150*/  LEA.HI.X R3, R13, UR13, R18, 0x2, P0 ;  /* 0x0000000d0d037c11 */ /* 0x000fca00080f1412 */
[----:B------:R0:W-:Y:S04]  /*a160*/  STG.E desc[UR8][R2.64], R21 ;  /* 0x0000001502007986 */ /* 0x0001e8000c101908 */
.L_x_697:
[----:B------:R-:W-:Y:S05]  /*a170*/  BSYNC.RECONVERGENT B0 ;  /* 0x0000000000007941 */ /* 0x000fea0003800200 */
.L_x_696:
        /* <DEDUP_REMOVED lines=10> */
.L_x_701:
[----:B-----5:R-:W-:-:S04]  /*a220*/  IADD3 R11, P0, PT, R10, R2, RZ ;  /* 0x000000020a0b7210 */ /* 0x020fc80007f1e0ff */
[----:B------:R-:W-:Y:S02]  /*a230*/  LEA.HI.X.SX32 R10, R10, R3, 0x1, P0 ;  /* 0x000000030a0a7211 */ /* 0x000fe400000f0eff */
[----:B0-----:R-:W-:-:S04]  /*a240*/  LEA R2, P0, R11, UR12, 0x2 ;  /* 0x0000000c0b027c11 */ /* 0x001fc8000f8010ff */
[----:B------:R-:W-:-:S05]  /*a250*/  LEA.HI.X R3, R11, UR13, R10, 0x2, P0 ;  /* 0x0000000d0b037c11 */ /* 0x000fca00080f140a */
[----:B------:R0:W-:Y:S04]  /*a260*/  STG.E desc[UR8][R2.64], R20 ;  /* 0x0000001402007986 */ /* 0x0001e8000c101908 */
.L_x_700:
[----:B------:R-:W-:Y:S05]  /*a270*/  BSYNC.RECONVERGENT B0 ;  /* 0x0000000000007941 */ /* 0x000fea0003800200 */
.L_x_699:
        /* <DEDUP_REMOVED lines=10> */
.L_x_704:
[----:B-----5:R-:W-:-:S04]  /*a320*/  IADD3 R10, P0, PT, R8, R2, RZ ;  /* 0x00000002080a7210 */ /* 0x020fc80007f1e0ff */
[----:B------:R-:W-:Y:S02]  /*a330*/  LEA.HI.X.SX32 R3, R8, R3, 0x1, P0 ;  /* 0x0000000308037211 */ /* 0x000fe400000f0eff */
[----:B0-----:R-:W-:-:S04]  /*a340*/  LEA R2, P0, R10, UR12, 0x2 ;  /* 0x0000000c0a027c11 */ /* 0x001fc8000f8010ff */
[----:B------:R-:W-:-:S05]  /*a350*/  LEA.HI.X R3, R10, UR13, R3, 0x2, P0 ;  /* 0x0000000d0a037c11 */ /* 0x000fca00080f1403 */
[----:B------:R0:W-:Y:S04]  /*a360*/  STG.E desc[UR8][R2.64], R19 ;  /* 0x0000001302007986 */ /* 0x0001e8000c101908 */
.L_x_703:
[----:B------:R-:W-:Y:S05]  /*a370*/  BSYNC.RECONVERGENT B0 ;  /* 0x0000000000007941 */ /* 0x000fea0003800200 */
.L_x_702:
[----:B------:R-:W-:Y:S01]  /*a380*/  ISETP.GE.OR P1, PT, R5, R14, !P1 ;  /* 0x0000000e0500720c */ /* 0x000fe20004f26670 */
[----:B------:R-:W-:-:S12]  /*a390*/  BSSY.RECONVERGENT B0, `(.L_x_705) ;  /* 0x000000d000007945 */ /* 0x000fd80003800200 */
[----:B------:R-:W-:Y:S05]  /*a3a0*/  @P1 BRA `(.L_x_706) ;  /* 0x00000000002c1947 */ /* 0x000fea0003800000 */
[----:B------:R-:W-:Y:S01]  /*a3b0*/  UISETP.NE.AND UP0, UPT, UR4, URZ, UPT ;  /* 0x000000ff0400728c */ /* 0x000fe2000bf05270 */
[----:B01234-:R-:W-:Y:S01]  /*a3c0*/  CS2R R2, SRZ ;  /* 0x0000000000027805 */ /* 0x01ffe2000001ff00 */
[----:B------:R-:W0:Y:S07]  /*a3d0*/  LDCU.64 UR12, c[0x0][0x390] ;  /* 0x00007200ff0c77ac */ /* 0x000e2e0008000a00 */
[----:B------:R-:W-:Y:S05]  /*a3e0*/  BRA.U UP0, `(.L_x_707) ;  /* 0x0000000100087547 */ /* 0x000fea000b800000 */
[----:B------:R-:W1:Y:S02]  /*a3f0*/  LDC.64 R2, c[0x0][0x3d0] ;  /* 0x0000f400ff027b82 */ /* 0x000e640000000a00 */
[----:B-1----:R-:W5:Y:S02]  /*a400*/  LDG.E.64 R2, desc[UR8][R2.64] ;  /* 0x0000000802027981 */ /* 0x002f64000c1e1b00 */
.L_x_707:
[----:B-----5:R-:W-:-:S04]  /*a410*/  IADD3 R8, P0, PT, R5, R2, RZ ;  /* 0x0000000205087210 */ /* 0x020fc80007f1e0ff */
[----:B------:R-:W-:Y:S02]  /*a420*/  LEA.HI.X.SX32 R3, R5, R3, 0x1, P0 ;  /* 0x0000000305037211 */ /* 0x000fe400000f0eff */
[----:B0-----:R-:W-:-:S04]  /*a430*/  LEA R2, P0, R8, UR12, 0x2 ;  /* 0x0000000c08027c11 */ /* 0x001fc8000f8010ff */
[----:B------:R-:W-:-:S05]  /*a440*/  LEA.HI.X R3, R8, UR13, R3, 0x2, P0 ;  /* 0x0000000d08037c11 */ /* 0x000fca00080f1403 */
[----:B------:R0:W-:Y:S04]  /*a450*/  STG.E desc[UR8][R2.64], R17 ;  /* 0x0000001102007986 */ /* 0x0001e8000c101908 */
.L_x_706:
[----:B------:R-:W-:Y:S05]  /*a460*/  BSYNC.RECONVERGENT B0 ;  /* 0x0000000000007941 */ /* 0x000fea0003800200 */
.L_x_705:
        /* <DEDUP_REMOVED lines=9> */
.L_x_710:
[----:B-----5:R-:W-:-:S04]  /*a500*/  IADD3 R5, P0, PT, R4, R2, RZ ;  /* 0x0000000204057210 */ /* 0x020fc80007f1e0ff */
[----:B------:R-:W-:Y:S02]  /*a510*/  LEA.HI.X.SX32 R4, R4, R3, 0x1, P0 ;  /* 0x0000000304047211 */ /* 0x000fe400000f0eff */
[----:B0-----:R-:W-:-:S04]  /*a520*/  LEA R2, P0, R5, UR12, 0x2 ;  /* 0x0000000c05027c11 */ /* 0x001fc8000f8010ff */
[----:B------:R-:W-:-:S05]  /*a530*/  LEA.HI.X R3, R5, UR13, R4, 0x2, P0 ;  /* 0x0000000d05037c11 */ /* 0x000fca00080f1404 */
[----:B------:R0:W-:Y:S04]  /*a540*/  STG.E desc[UR8][R2.64], R16 ;  /* 0x0000001002007986 */ /* 0x0001e8000c101908 */
.L_x_709:
[----:B------:R-:W-:Y:S05]  /*a550*/  BSYNC.RECONVERGENT B0 ;  /* 0x0000000000007941 */ /* 0x000fea0003800200 */
.L_x_708:
        /* <DEDUP_REMOVED lines=9> */
.L_x_713:
[----:B-----5:R-:W-:-:S04]  /*a5f0*/  IADD3 R4, P0, PT, R12, R2, RZ ;  /* 0x000000020c047210 */ /* 0x020fc80007f1e0ff */
[----:B------:R-:W-:Y:S02]  /*a600*/  LEA.HI.X.SX32 R3, R12, R3, 0x1, P0 ;  /* 0x000000030c037211 */ /* 0x000fe400000f0eff */
[----:B0-----:R-:W-:-:S04]  /*a610*/  LEA R2, P0, R4, UR12, 0x2 ;  /* 0x0000000c04027c11 */ /* 0x001fc8000f8010ff */
[----:B------:R-:W-:-:S05]  /*a620*/  LEA.HI.X R3, R4, UR13, R3, 0x2, P0 ;  /* 0x0000000d04037c11 */ /* 0x000fca00080f1403 */
[----:B------:R0:W-:Y:S04]  /*a630*/  STG.E desc[UR8][R2.64], R9 ;  /* 0x0000000902007986 */ /* 0x0001e8000c101908 */
.L_x_712:
[----:B------:R-:W-:Y:S05]  /*a640*/  BSYNC.RECONVERGENT B0 ;  /* 0x0000000000007941 */ /* 0x000fea0003800200 */
.L_x_711:
        /* <DEDUP_REMOVED lines=9> */
.L_x_716:
[----:B-----5:R-:W-:-:S04]  /*a6e0*/  IADD3 R4, P0, PT, R28, R2, RZ ;  /* 0x000000021c047210 */ /* 0x020fc80007f1e0ff */
[----:B------:R-:W-:Y:S02]  /*a6f0*/  LEA.HI.X.SX32 R3, R28, R3, 0x1, P0 ;  /* 0x000000031c037211 */ /* 0x000fe400000f0eff */
[----:B0-----:R-:W-:-:S04]  /*a700*/  LEA R2, P0, R4, UR12, 0x2 ;  /* 0x0000000c04027c11 */ /* 0x001fc8000f8010ff */
[----:B------:R-:W-:-:S05]  /*a710*/  LEA.HI.X R3, R4, UR13, R3, 0x2, P0 ;  /* 0x0000000d04037c11 */ /* 0x000fca00080f1403 */
[----:B------:R0:W-:Y:S04]  /*a720*/  STG.E desc[UR8][R2.64], R7 ;  /* 0x0000000702007986 */ /* 0x0001e8000c101908 */
.L_x_715:
[----:B------:R-:W-:Y:S05]  /*a730*/  BSYNC.RECONVERGENT B0 ;  /* 0x0000000000007941 */ /* 0x000fea0003800200 */
.L_x_714:
        /* <DEDUP_REMOVED lines=8> */
.L_x_717:
[----:B-----5:R-:W-:-:S04]  /*a7c0*/  IADD3 R4, P0, PT, R0, R2, RZ ;  /* 0x0000000200047210 */ /* 0x020fc80007f1e0ff */
[----:B------:R-:W-:Y:S02]  /*a7d0*/  LEA.HI.X.SX32 R3, R0, R3, 0x1, P0 ;  /* 0x0000000300037211 */ /* 0x000fe400000f0eff */
[----:B0-----:R-:W-:-:S04]  /*a7e0*/  LEA R2, P0, R4, UR12, 0x2 ;  /* 0x0000000c04027c11 */ /* 0x001fc8000f8010ff */
[----:B------:R-:W-:-:S05]  /*a7f0*/  LEA.HI.X R3, R4, UR13, R3, 0x2, P0 ;  /* 0x0000000d04037c11 */ /* 0x000fca00080f1403 */
[----:B------:R0:W-:Y:S01]  /*a800*/  STG.E desc[UR8][R2.64], R6 ;  /* 0x0000000602007986 */ /* 0x0001e2000c101908 */
[----:B------:R-:W-:Y:S05]  /*a810*/  BRA `(.L_x_660) ;  /* 0x00000008007c7947 */ /* 0x000fea0003800000 */
.L_x_674:
[----:B------:R-:W-:Y:S01]  /*a820*/  P2R R43, PR, RZ, 0x2 ;  /* 0x00000002ff2b7803 */ /* 0x000fe20000000000 */
[----:B------:R-:W-:Y:S01]  /*a830*/  BAR.SYNC.DEFER_BLOCKING 0x0 ;  /* 0x0000000000007b1d */ /* 0x000fe20000010000 */
[C---:B------:R-:W-:Y:S01]  /*a840*/  LOP3.LUT P1, RZ, R36.reuse, 0x8, RZ, 0xc0, !PT ;  /* 0x0000000824ff7812 */ /* 0x040fe2000782c0ff */
[----:B------:R-:W-:Y:S01]  /*a850*/  @P0 IMAD.IADD R29, R29, 0x1, -R13 ;  /* 0x000000011d1d0824 */ /* 0x000fe200078e0a0d */
[----:B------:R-:W-:Y:S02]  /*a860*/  P2R R44, PR, RZ, 0x4 ;  /* 0x00000004ff2c7803 */ /* 0x000fe40000000000 */
[----:B------:R-:W-:Y:S01]  /*a870*/  P2R R42, PR, RZ, 0x2 ;  /* 0x00000002ff2a7803 */ /* 0x000fe20000000000 */
[----:B------:R-:W0:Y:S01]  /*a880*/  LDCU.64 UR14, c[0x0][0x390] ;  /* 0x00007200ff0e77ac */ /* 0x000e220008000a00 */
[----:B------:R-:W-:Y:S02]  /*a890*/  LOP3.LUT P1, RZ, R36, 0x4, RZ, 0xc0, !PT ;  /* 0x0000000424ff7812 */ /* 0x000fe4000782c0ff */
[----:B------:R-:W-:Y:S01]  /*a8a0*/  @P0 LEA R29, R29, UR5, 0x2 ;  /* 0x000000051d1d0c11 */ /* 0x000fe2000f8e10ff */
[----:B------:R-:W1:Y:S01]  /*a8b0*/  LDCU.64 UR12, c[0x0][0x390] ;  /* 0x00007200ff0c77ac */ /* 0x000e620008000a00 */
[----:B------:R-:W-:-:S02]  /*a8c0*/  P2R R3, PR, RZ, 0x2 ;  /* 0x00000002ff037803 */ /* 0x000fc40000000000 */
[C---:B------:R-:W-:Y:S02]  /*a8d0*/  LOP3.LUT P1, RZ, R36.reuse, 0x2, RZ, 0xc0, !PT ;  /* 0x0000000224ff7812 */ /* 0x040fe4000782c0ff */
[C---:B------:R-:W-:Y:S02]  /*a8e0*/  LOP3.LUT P2, RZ, R36.reuse, 0x10, RZ, 0xc0, !PT ;  /* 0x0000001024ff7812 */ /* 0x040fe4000784c0ff */
[----:B------:R-:W-:Y:S02]  /*a8f0*/  P2R R41, PR, RZ, 0x8 ;  /* 0x00000008ff297803 */ /* 0x000fe40000000000 */
[C---:B------:R-:W-:Y:S02]  /*a900*/  LOP3.LUT P3, RZ, R36.reuse, 0x20, RZ, 0xc0, !PT ;  /* 0x0000002024ff7812 */ /* 0x040fe4000786c0ff */
[----:B------:R-:W-:Y:S02]  /*a910*/  P2R R40, PR, RZ, 0x10 ;  /* 0x00000010ff287803 */ /* 0x000fe40000000000 */
[C---:B------:R-:W-:Y:S01]  /*a920*/  LOP3.LUT P4, RZ, R36.reuse, 0x40, RZ, 0xc0, !PT ;  /* 0x0000004024ff7812 */ /* 0x040fe2000788c0ff */
[----:B------:R2:W-:Y:S01]  /*a930*/  @P0 STS [R29], R30 ;  /* 0x0000001e1d000388 */ /* 0x0005e20000000800 */
[----:B------:R-:W-:Y:S01]  /*a940*/  P2R R39, PR, RZ, 0x20 ;  /* 0x00000020ff277803 */ /* 0x000fe20000000000 */
[--C-:B------:R-:W-:Y:S01]  /*a950*/  @P1 IMAD.IADD R37, R37, 0x1, -R13.reuse ;  /* 0x0000000125251824 */ /* 0x100fe200078e0a0d */
[----:B------:R-:W-:Y:S01]  /*a960*/  LOP3.LUT P5, RZ, R36, 0x80, RZ, 0xc0, !PT ;  /* 0x0000008024ff7812 */ /* 0x000fe200078ac0ff */
[----:B------:R-:W-:Y:S01]  /*a970*/  @P2 IMAD.IADD R32, R32, 0x1, -R13 ;  /* 0x0000000120202824 */ /* 0x000fe200078e0a0d */
[----:B------:R-:W-:-:S02]  /*a980*/  LOP3.LUT P0, RZ, R36, 0x100, RZ, 0xc0, !PT ;  /* 0x0000010024ff7812 */ /* 0x000fc4000780c0ff */
[----:B------:R-:W-:Y:S01]  /*a990*/  @P1 LEA R2, R37, UR5, 0x2 ;  /* 0x0000000525021c11 */ /* 0x000fe2000f8e10ff */
[--C-:B------:R-:W-:Y:S01]  /*a9a0*/  @P3 IMAD.IADD R31, R31, 0x1, -R13.reuse ;  /* 0x000000011f1f3824 */ /* 0x100fe200078e0a0d */
[----:B------:R-:W-:Y:S02]  /*a9b0*/  LOP3.LUT P6, RZ, R36, 0x1, RZ, 0xc0, !PT ;  /* 0x0000000124ff7812 */ /* 0x000fe400078cc0ff */
[----:B--2---:R-:W-:Y:S01]  /*a9c0*/  @P2 LEA R29, R32, UR5, 0x2 ;  /* 0x00000005201d2c11 */ /* 0x004fe2000f8e10ff */
[----:B------:R2:W-:Y:S01]  /*a9d0*/  @P1 STS [R2], R27 ;  /* 0x0000001b02001388 */ /* 0x0005e20000000800 */
[----:B------:R-:W-:Y:S01]  /*a9e0*/  ISETP.NE.AND P1, PT, R3, RZ, PT ;  /* 0x000000ff0300720c */ /* 0x000fe20003f25270 */
[--C-:B------:R-:W-:Y:S02]  /*a9f0*/  @P4 IMAD.IADD R18, R18, 0x1, -R13.reuse ;  /* 0x0000000112124824 */ /* 0x100fe400078e0a0d */
[--C-:B------:R-:W-:Y:S02]  /*aa00*/  @P5 IMAD.IADD R11, R11, 0x1, -R13.reuse ;  /* 0x000000010b0b5824 */ /* 0x100fe400078e0a0d */
[----:B------:R-:W-:Y:S01]  /*aa10*/  @P0 IMAD.IADD R10, R10, 0x1, -R13 ;  /* 0x000000010a0a0824 */ /* 0x000fe200078e0a0d */
[----:B--2---:R-:W-:-:S03]  /*aa20*/  @P3 LEA R2, R31, UR5, 0x2 ;  /* 0x000000051f023c11 */ /* 0x004fc6000f8e10ff */
[----:B------:R-:W-:-:S04]  /*aa30*/  @P6 IMAD.IADD R8, R8, 0x1, -R13 ;  /* 0x0000000108086824 */ /* 0x000fc800078e0a0d */
[----:B------:R-:W-:Y:S01]  /*aa40*/  @P1 IMAD.IADD R34, R34, 0x1, -R13 ;  /* 0x0000000122221824 */ /* 0x000fe200078e0a0d */
[----:B------:R-:W-:-:S04]  /*aa50*/  @P6 LEA R8, R8, UR5, 0x2 ;  /* 0x0000000508086c11 */ /* 0x000fc8000f8e10ff */
[----:B------:R-:W-:-:S05]  /*aa60*/  @P1 LEA R3, R34, UR5, 0x2 ;  /* 0x0000000522031c11 */ /* 0x000fca000f8e10ff */
[----:B------:R2:W-:Y:S01]  /*aa70*/  @P1 STS [R3], R26 ;  /* 0x0000001a03001388 */ /* 0x0005e20000000800 */
[----:B------:R-:W-:Y:S02]  /*aa80*/  ISETP.NE.AND P1, PT, R42, RZ, PT ;  /* 0x000000ff2a00720c */ /* 0x000fe40003f25270 */
[----:B--2---:R-:W-:Y:S02]  /*aa90*/  @P4 LEA R3, R18, UR5, 0x2 ;  /* 0x0000000512034c11 */ /* 0x004fe4000f8e10ff */
[----:B------:R-:W-:-:S09]  /*aaa0*/  @P5 LEA R18, R11, UR5, 0x2 ;  /* 0x000000050b125c11 */ /* 0x000fd2000f8e10ff */
[----:B------:R-:W-:Y:S01]  /*aab0*/  @P1 IMAD.IADD R33, R33, 0x1, -R13 ;  /* 0x0000000121211824 */ /* 0x000fe200078e0a0d */
[----:B------:R-:W-:-:S04]  /*aac0*/  @P0 LEA R11, R10, UR5, 0x2 ;  /* 0x000000050a0b0c11 */ /* 0x000fc8000f8e10ff */
[----:B------:R-:W-:-:S05]  /*aad0*/  @P1 LEA R34, R33, UR5, 0x2 ;  /* 0x0000000521221c11 */ /* 0x000fca000f8e10ff */
[----:B------:R-:W-:Y:S01]  /*aae0*/  @P1 STS [R34], R25 ;  /* 0x0000001922001388 */ /* 0x000fe20000000800 */
[----:B------:R-:W-:-:S03]  /*aaf0*/  ISETP.NE.AND P1, PT, R43, RZ, PT ;  /* 0x000000ff2b00720c */ /* 0x000fc60003f25270 */
[----:B------:R-:W-:Y:S01]  /*ab00*/  @P2 STS [R29], R24 ;  /* 0x000000181d002388 */ /* 0x000fe20000000800 */
[----:B------:R-:W-:-:S03]  /*ab10*/  ISETP.NE.AND P2, PT, R44, RZ, PT ;  /* 0x000000ff2c00720c */ /* 0x000fc60003f45270 */
[----:B------:R-:W-:Y:S01]  /*ab20*/  @P3 STS [R2], R23 ;  /* 0x0000001702003388 */ /* 0x000fe20000000800 */
[----:B------:R-:W-:-:S03]  /*ab30*/  ISETP.NE.AND P3, PT, R41, RZ, PT ;  /* 0x000000ff2900720c */ /* 0x000fc60003f65270 */
[----:B------:R2:W-:Y:S01]  /*ab40*/  @P4 STS [R3], R22 ;  /* 0x0000001603004388 */ /* 0x0005e20000000800 */
[----:B------:R-:W-:Y:S01]  /*ab50*/  ISETP.NE.AND P4, PT, R40, RZ, PT ;  /* 0x000000ff2800720c */ /* 0x000fe20003f85270 */
[--C-:B------:R-:W-:Y:S02]  /*ab60*/  @P1 IMAD.IADD R5, R5, 0x1, -R13.reuse ;  /* 0x0000000105051824 */ /* 0x100fe400078e0a0d */
[----:B------:R3:W-:Y:S01]  /*ab70*/  @P5 STS [R18], R21 ;  /* 0x0000001512005388 */ /* 0x0007e20000000800 */
[----:B------:R-:W-:Y:S01]  /*ab80*/  ISETP.NE.AND P5, PT, R39, RZ, PT ;  /* 0x000000ff2700720c */ /* 0x000fe20003fa5270 */
[--C-:B------:R-:W-:Y:S02]  /*ab90*/  @P2 IMAD.IADD R4, R4, 0x1, -R13.reuse ;  /* 0x0000000104042824 */ /* 0x100fe400078e0a0d */
[----:B------:R3:W-:Y:S01]  /*aba0*/  @P0 STS [R11], R20 ;  /* 0x000000140b000388 */ /* 0x0007e20000000800 */
[----:B------:R-:W-:Y:S01]  /*abb0*/  ISETP.GE.AND P0, PT, R35, R38, PT ;  /* 0x000000262300720c */ /* 0x000fe20003f06270 */
[--C-:B------:R-:W-:Y:S01]  /*abc0*/  @P3 IMAD.IADD R12, R12, 0x1, -R13.reuse ;  /* 0x000000010c0c3824 */ /* 0x100fe200078e0a0d */
[----:B--2---:R-:W-:Y:S01]  /*abd0*/  @P2 LEA R3, R4, UR5, 0x2 ;  /* 0x0000000504032c11 */ /* 0x004fe2000f8e10ff */
[----:B------:R3:W-:Y:S02]  /*abe0*/  @P6 STS [R8], R19 ;  /* 0x0000001308006388 */ /* 0x0007e40000000800 */
[----:B------:R-:W-:Y:S01]  /*abf0*/  @P4 IMAD.IADD R28, R28, 0x1, -R13 ;  /* 0x000000011c1c4824 */ /* 0x000fe200078e0a0d */
[----:B------:R-:W-:-:S03]  /*ac00*/  @P3 LEA R12, R12, UR5, 0x2 ;  /* 0x000000050c0c3c11 */ /* 0x000fc6000f8e10ff */
[----:B------:R-:W-:Y:S01]  /*ac10*/  @P5 IMAD.IADD R2, R0, 0x1, -R13 ;  /* 0x0000000100025824 */ /* 0x000fe200078e0a0d */
[----:B------:R-:W-:Y:S02]  /*ac20*/  @P1 LEA R0, R5, UR5, 0x2 ;  /* 0x0000000505001c11 */ /* 0x000fe4000f8e10ff */
[----:B------:R-:W-:Y:S02]  /*ac30*/  @P4 LEA R28, R28, UR5, 0x2 ;  /* 0x000000051c1c4c11 */ /* 0x000fe4000f8e10ff */
[----:B------:R-:W-:Y:S01]  /*ac40*/  @P5 LEA R5, R2, UR5, 0x2 ;  /* 0x0000000502055c11 */ /* 0x000fe2000f8e10ff */
[----:B------:R3:W-:Y:S04]  /*ac50*/  @P1 STS [R0], R17 ;  /* 0x0000001100001388 */ /* 0x0007e80000000800 */
[----:B------:R3:W-:Y:S04]  /*ac60*/  @P2 STS [R3], R16 ;  /* 0x0000001003002388 */ /* 0x0007e80000000800 */
[----:B------:R3:W-:Y:S04]  /*ac70*/  @P3 STS [R12], R9 ;  /* 0x000000090c003388 */ /* 0x0007e80000000800 */
[----:B------:R3:W-:Y:S04]  /*ac80*/  @P4 STS [R28], R7 ;  /* 0x000000071c004388 */ /* 0x0007e80000000800 */
[----:B------:R3:W-:Y:S01]  /*ac90*/  @P5 STS [R5], R6 ;  /* 0x0000000605005388 */ /* 0x0007e20000000800 */
[----:B------:R-:W-:Y:S06]  /*aca0*/  BAR.SYNC.DEFER_BLOCKING 0x0 ;  /* 0x0000000000007b1d */ /* 0x000fec0000010000 */
[----:B01----:R-:W-:Y:S05]  /*acb0*/  @P0 BRA `(.L_x_660) ;  /* 0x0000000400540947 */ /* 0x003fea0003800000 */
[----:B------:R-:W0:Y:S01]  /*acc0*/  LDCU UR4, c[0x0][0x3b0] ;  /* 0x00007600ff0477ac */ /* 0x000e220008000800 */
[----:B---3--:R-:W-:Y:S01]  /*acd0*/  VIADD R0, R35, UR7 ;  /* 0x0000000723007c36 */ /* 0x008fe20008000000 */
[----:B------:R-:W1:Y:S01]  /*ace0*/  LDC.U8 R12, c[0x0][0x3b8] ;  /* 0x0000ee00ff0c7b82 */ /* 0x000e620000000000 */
[----:B------:R-:W-:Y:S03]  /*acf0*/  BSSY.RECONVERGENT B0, `(.L_x_718) ;  /* 0x000001e000007945 */ /* 0x000fe60003800200 */
[----:B0-----:R-:W-:-:S05]  /*ad00*/  IADD3 R0, PT, PT, -R0, UR4, R15 ;  /* 0x0000000400007c10 */ /* 0x001fca000fffe10f */
[----:B------:R-:W-:-:S04]  /*ad10*/  VIADD R2, R0, 0xffffe97f ;  /* 0xffffe97f00027836 */ /* 0x000fc80000000000 */
[C---:B------:R-:W-:Y:S01]  /*ad20*/  IMAD.HI.U32 R0, R2.reuse, -0x55555555, RZ ;  /* 0xaaaaaaab02007827 */ /* 0x040fe200078e00ff */
[----:B------:R-:W-:-:S04]  /*ad30*/  ISETP.GE.U32.AND P1, PT, R2, 0x480, PT ;  /* 0x000004800200780c */ /* 0x000fc80003f26070 */
[----:B------:R-:W-:-:S04]  /*ad40*/  SHF.R.U32.HI R0, RZ, 0x8, R0 ;  /* 0x00000008ff007819 */ /* 0x000fc80000011600 */
[----:B------:R-:W-:-:S04]  /*ad50*/  LOP3.LUT R3, R0, 0x3, RZ, 0xc0, !PT ;  /* 0x0000000300037812 */ /* 0x000fc800078ec0ff */
[----:B------:R-:W-:-:S13]  /*ad60*/  ISETP.NE.AND P0, PT, R3, 0x3, PT ;  /* 0x000000030300780c */ /* 0x000fda0003f05270 */
[----:B-1----:R-:W-:Y:S05]  /*ad70*/  @!P0 BRA `(.L_x_719) ;  /* 0x0000000000548947 */ /* 0x002fea0003800000 */
[----:B------:R-:W-:Y:S01]  /*ad80*/  VIADD R0, R0, 0x1 ;  /* 0x0000000100007836 */ /* 0x000fe20000000000 */
[C---:B------:R-:W-:Y:S01]  /*ad90*/  LEA R6, R35.reuse, UR5, 0x2 ;  /* 0x0000000523067c11 */ /* 0x040fe2000f8e10ff */
[----:B------:R-:W-:Y:S01]  /*ada0*/  IMAD.IADD R7, R35, 0x1, R13 ;  /* 0x0000000123077824 */ /* 0x000fe200078e020d */
[----:B------:R-:W-:Y:S02]  /*adb0*/  ISETP.NE.AND P2, PT, R12, RZ, PT ;  /* 0x000000ff0c00720c */ /* 0x000fe40003f45270 */
[----:B------:R-:W-:-:S05]  /*adc0*/  LOP3.LUT R0, R0, 0x3, RZ, 0xc0, !PT ;  /* 0x0000000300007812 */ /* 0x000fca00078ec0ff */
[----:B------:R-:W-:Y:S02]  /*add0*/  IMAD R35, R0, 0x180, R35 ;  /* 0x0000018000237824 */ /* 0x000fe400078e0223 */
[----:B------:R-:W-:-:S07]  /*ade0*/  IMAD.MOV R0, RZ, RZ, -R0 ;  /* 0x000000ffff007224 */ /* 0x000fce00078e0a00 */
.L_x_720:
        /* <DEDUP_REMOVED lines=14> */
.L_x_719:
[----:B------:R-:W-:Y:S05]  /*aed0*/  BSYNC.RECONVERGENT B0 ;  /* 0x0000000000007941 */ /* 0x000fea0003800200 */
.L_x_718:
[----:B------:R-:W-:Y:S05]  /*aee0*/  @!P1 BRA `(.L_x_660) ;  /* 0x0000000000c89947 */ /* 0x000fea0003800000 */
[----:B------:R-:W1:Y:S01]  /*aef0*/  S2UR UR6, SR_CgaCtaId ;  /* 0x00000000000679c3 */ /* 0x000e620000008800 */
[----:B------:R-:W-:Y:S01]  /*af00*/  UMOV UR4, 0x400 ;  /* 0x0000040000047882 */ /* 0x000fe20000000000 */
[----:B------:R-:W-:Y:S01]  /*af10*/  ISETP.NE.AND P0, PT, R12, RZ, PT ;  /* 0x000000ff0c00720c */ /* 0x000fe20003f05270 */
[----:B------:R-:W-:Y:S01]  /*af20*/  IMAD.IADD R13, R35, 0x1, R13 ;  /* 0x00000001230d7824 */ /* 0x000fe200078e020d */
[----:B-1----:R-:W-:-:S06]  /*af30*/  ULEA UR4, UR6, UR4, 0x18 ;  /* 0x0000000406047291 */ /* 0x002fcc000f8ec0ff */
[----:B------:R-:W-:-:S05]  /*af40*/  LEA R0, R35, UR4, 0x2 ;  /* 0x0000000423007c11 */ /* 0x000fca000f8e10ff */
[----:B------:R-:W-:-:S07]  /*af50*/  VIADD R0, R0, 0xc00 ;  /* 0x00000c0000007836 */ /* 0x000fce0000000000 */
.L_x_721:
[----:B0-----:R-:W1:Y:S01]  /*af60*/  @!P0 LDC.64 R6, c[0x0][0x3d0] ;  /* 0x0000f400ff068b82 */ /* 0x001e620000000a00 */
[----:B0-----:R-:W-:Y:S01]  /*af70*/  CS2R R2, SRZ ;  /* 0x0000000000027805 */ /* 0x001fe2000001ff00 */
[----:B------:R-:W0:Y:S01]  /*af80*/  LDS R17, [R0+-0xc00] ;  /* 0xfff4000000117984 */ /* 0x000e220000000800 */
[----:B------:R-:W-:-:S03]  /*af90*/  SHF.R.S32.HI R15, RZ, 0x1f, R13 ;  /* 0x0000001fff0f7819 */ /* 0x000fc6000001140d */
[----:B------:R-:W2:Y:S04]  /*afa0*/  LDS R19, [R0+-0x600] ;  /* 0xfffa000000137984 */ /* 0x000ea80000000800 */
[----:B-1----:R-:W3:Y:S01]  /*afb0*/  @!P0 LDG.E.64 R2, desc[UR8][R6.64] ;  /* 0x0000000806028981 */ /* 0x002ee2000c1e1b00 */
[----:B------:R-:W-:-:S13]  /*afc0*/  ISETP.NE.AND P0, PT, R12, RZ, PT ;  /* 0x000000ff0c00720c */ /* 0x000fda0003f05270 */
        /* <DEDUP_REMOVED lines=25> */
[----:B-1----:R-:W2:Y:S01]  /*b160*/  @!P0 LDG.E.64 R2, desc[UR8][R8.64] ;  /* 0x0000000808028981 */ /* 0x002ea2000c1e1b00 */
[----:B------:R-:W-:Y:S02]  /*b170*/  VIADD R35, R35, 0x600 ;  /* 0x0000060023237836 */ /* 0x000fe40000000000 */
[----:B---3--:R-:W-:Y:S01]  /*b180*/  VIADD R0, R0, 0x1800 ;  /* 0x0000180000007836 */ /* 0x008fe20000000000 */
[C---:B--2---:R-:W-:Y:S01]  /*b190*/  IADD3 R6, P1, PT, R13.reuse, R2, RZ ;  /* 0x000000020d067210 */ /* 0x044fe20007f3e0ff */
[----:B------:R-:W-:-:S04]  /*b1a0*/  VIADD R13, R13, 0x600 ;  /* 0x000006000d0d7836 */ /* 0x000fc80000000000 */
[----:B------:R-:W-:Y:S01]  /*b1b0*/  IMAD.X R3, R15, 0x1, R3, P1 ;  /* 0x000000010f037824 */ /* 0x000fe200008e0603 */
[----:B------:R-:W-:-:S04]  /*b1c0*/  LEA R2, P1, R6, UR14, 0x2 ;  /* 0x0000000e06027c11 */ /* 0x000fc8000f8210ff */
[----:B------:R-:W-:Y:S02]  /*b1d0*/  LEA.HI.X R3, R6, UR15, R3, 0x2, P1 ;  /* 0x0000000f06037c11 */ /* 0x000fe400088f1403 */
[----:B------:R-:W-:-:S03]  /*b1e0*/  ISETP.GE.AND P1, PT, R35, R38, PT ;  /* 0x000000262300720c */ /* 0x000fc60003f26270 */
[----:B-----5:R0:W-:Y:S10]  /*b1f0*/  STG.E desc[UR8][R2.64+0x1200], R7 ;  /* 0x0012000702007986 */ /* 0x0201f4000c101908 */
[----:B------:R-:W-:Y:S05]  /*b200*/  @!P1 BRA `(.L_x_721) ;  /* 0xfffffffc00549947 */ /* 0x000fea000383ffff */
.L_x_660:
[----:B------:R-:W-:Y:S05]  /*b210*/  BSYNC.RECONVERGENT B1 ;  /* 0x0000000000017941 */ /* 0x000fea0003800200 */
.L_x_608:
[----:B--23--:R-:W2:Y:S02]  /*b220*/  S2R R0, SR_TID.X ;  /* 0x0000000000007919 */ /* 0x00cea40000002100 */
[----:B--2---:R-:W-:-:S13]  /*b230*/  ISETP.NE.AND P0, PT, R0, RZ, PT ;  /* 0x000000ff0000720c */ /* 0x004fda0003f05270 */
[----:B------:R-:W-:Y:S05]  /*b240*/  @P0 EXIT ;  /* 0x000000000000094d */ /* 0x000fea0003800000 */
[----:B------:R-:W2:Y:S02]  /*b250*/  LDCU.U8 UR4, c[0x0][0x3b9] ;  /* 0x00007720ff0477ac */ /* 0x000ea40008000000 */
[----:B--2---:R-:W-:-:S09]  /*b260*/  UISETP.NE.AND UP0, UPT, UR4, URZ, UPT ;  /* 0x000000ff0400728c */ /* 0x004fd2000bf05270 */
[----:B------:R-:W-:Y:S05]  /*b270*/  BRA.U !UP0, `(.L_x_722) ;  /* 0x0000000108287547 */ /* 0x000fea000b800000 */
[----:B------:R-:W2:Y:S01]  /*b280*/  LDCU.U8 UR4, c[0x0][0x3b8] ;  /* 0x00007700ff0477ac */ /* 0x000ea20008000000 */
[----:B01--4-:R-:W0:Y:S01]  /*b290*/  LDC.64 R2, c[0x0][0x398] ;  /* 0x0000e600ff027b82 */ /* 0x013e220000000a00 */
[----:B------:R-:W-:Y:S01]  /*b2a0*/  IMAD.MOV.U32 R5, RZ, RZ, RZ ;  /* 0x000000ffff057224 */ /* 0x000fe200078e00ff */
[----:B--2---:R-:W-:-:S09]  /*b2b0*/  UISETP.NE.AND UP0, UPT, UR4, URZ, UPT ;  /* 0x000000ff0400728c */ /* 0x004fd2000bf05270 */
[----:B------:R-:W-:Y:S05]  /*b2c0*/  BRA.U UP0, `(.L_x_723) ;  /* 0x0000000100087547 */ /* 0x000fea000b800000 */
[----:B------:R-:W1:Y:S02]  /*b2d0*/  LDC.64 R4, c[0x0][0x3d0] ;  /* 0x0000f400ff047b82 */ /* 0x000e640000000a00 */
[----:B-1----:R1:W5:Y:S02]  /*b2e0*/  LDG.E R5, desc[UR8][R4.64] ;  /* 0x0000000804057981 */ /* 0x002364000c1e1900 */
.L_x_723:
[----:B-----5:R-:W-:-:S05]  /*b2f0*/  IMAD.IADD R5, R5, 0x1, R14 ;  /* 0x0000000105057824 */ /* 0x020fca00078e020e */
[----:B0-----:R-:W-:Y:S01]  /*b300*/  STG.E desc[UR8][R2.64], R5 ;  /* 0x0000000502007986 */ /* 0x001fe2000c101908 */
[----:B------:R-:W-:Y:S05]  /*b310*/  EXIT ;  /* 0x000000000000794d */ /* 0x000fea0003800000 */
.L_x_722:
[----:B------:R-:W2:Y:S01]  /*b320*/  LDCU.U8 UR4, c[0x0][0x3b8] ;  /* 0x00007700ff0477ac */ /* 0x000ea20008000000 */
[----:B01----:R-:W0:Y:S01]  /*b330*/  LDC.64 R4, c[0x0][0x3d8] ;  /* 0x0000f600ff047b82 */ /* 0x003e220000000a00 */
[----:B----4-:R-:W-:Y:S01]  /*b340*/  CS2R R2, SRZ ;  /* 0x0000000000027805 */ /* 0x010fe2000001ff00 */
[----:B--2---:R-:W-:-:S09]  /*b350*/  UISETP.NE.AND UP0, UPT, UR4, URZ, UPT ;  /* 0x000000ff0400728c */ /* 0x004fd2000bf05270 */
[----:B------:R-:W-:Y:S05]  /*b360*/  BRA.U UP0, `(.L_x_724) ;  /* 0x0000000100087547 */ /* 0x000fea000b800000 */
[----:B------:R-:W1:Y:S02]  /*b370*/  LDC.64 R2, c[0x0][0x3d0] ;  /* 0x0000f400ff027b82 */ /* 0x000e640000000a00 */
[----:B-1----:R-:W5:Y:S02]  /*b380*/  LDG.E.64 R2, desc[UR8][R2.64] ;  /* 0x0000000802027981 */ /* 0x002f64000c1e1b00 */
.L_x_724:
[----:B-----5:R-:W-:-:S04]  /*b390*/  IADD3 R2, P0, PT, R14, R2, RZ ;  /* 0x000000020e027210 */ /* 0x020fc80007f1e0ff */
[----:B------:R-:W-:-:S05]  /*b3a0*/  LEA.HI.X.SX32 R3, R14, R3, 0x1, P0 ;  /* 0x000000030e037211 */ /* 0x000fca00000f0eff */
[----:B0-----:R-:W-:Y:S01]  /*b3b0*/  STG.E.64 desc[UR8][R4.64], R2 ;  /* 0x0000000204007986 */ /* 0x001fe2000c101b08 */
[----:B------:R-:W-:Y:S05]  /*b3c0*/  EXIT ;  /* 0x000000000000794d */ /* 0x000fea0003800000 */
.L_x_548:
[----:B------:R-:W-:Y:S01]  /*b3d0*/  BSSY B0, `(.L_x_725) ;  /* 0x0000006000007945 */ /* 0x000fe20003800000 */
[----:B------:R-:W-:Y:S01]  /*b3e0*/  PLOP3.LUT P6, PT, P6, PT, PT, 0x8, 0x80 ;  /* 0x000000000080781c */ /* 0x000fe200037ce170 */
[----:B------:R-:W-:-:S12]  /*b3f0*/  IMAD.MOV.U32 R14, RZ, RZ, -0x1 ;  /* 0xffffffffff0e7424 */ /* 0x000fd800078e00ff */
[----:B------:R-:W-:Y:S05]  /*b400*/  WARPSYNC.COLLECTIVE R14, `(.L_x_726) ;  /* 0x000000000e087348 */ /* 0x000fea0003c00000 */
[----:B------:R-:W-:Y:S01]  /*b410*/  VOTE.ANY P6, P6 ;  /* 0x0000000000ff7806 */ /* 0x000fe200030c0100 */
[----:B------:R-:W-:-:S12]  /*b420*/  ENDCOLLECTIVE ;  /* 0x000000000000791b */ /* 0x000fd80003800000 */
.L_x_726:
[----:B------:R-:W-:Y:S05]  /*b430*/  BSYNC B0 ;  /* 0x0000000000007941 */ /* 0x000fea0003800000 */
.L_x_725:
[----:B------:R-:W-:Y:S05]  /*b440*/  BRA `(.L_x_727) ;  /* 0xffffff7c00107947 */ /* 0x000fea000383ffff */
.L_x_550:
[----:B------:R-:W-:Y:S01]  /*b450*/  BSSY B0, `(.L_x_728) ;  /* 0x0000006000007945 */ /* 0x000fe20003800000 */
[----:B------:R-:W-:Y:S01]  /*b460*/  PLOP3.LUT P6, PT, P6, PT, PT, 0x8, 0x80 ;  /* 0x000000000080781c */ /* 0x000fe200037ce170 */
[----:B------:R-:W-:-:S12]  /*b470*/  IMAD.MOV.U32 R14, RZ, RZ, -0x1 ;  /* 0xffffffffff0e7424 */ /* 0x000fd800078e00ff */
[----:B------:R-:W-:Y:S05]  /*b480*/  WARPSYNC.COLLECTIVE R14, `(.L_x_729) ;  /* 0x000000000e087348 */ /* 0x000fea0003c00000 */
[----:B------:R-:W-:Y:S01]  /*b490*/  VOTE.ANY P6, P6 ;  /* 0x0000000000ff7806 */ /* 0x000fe200030c0100 */
[----:B------:R-:W-:-:S12]  /*b4a0*/  ENDCOLLECTIVE ;  /* 0x000000000000791b */ /* 0x000fd80003800000 */
.L_x_729:
[----:B------:R-:W-:Y:S05]  /*b4b0*/  BSYNC B0 ;  /* 0x0000000000007941 */ /* 0x000fea0003800000 */
.L_x_728:
[----:B------:R-:W-:Y:S05]  /*b4c0*/  BRA `(.L_x_730) ;  /* 0xffffff7c006c7947 */ /* 0x000fea000383ffff */
.L_x_552:
[----:B------:R-:W0:Y:S01]  /*b4d0*/  S2R R20, SR_GEMASK ;  /* 0x0000000000147919 */ /* 0x000e220000003c00 */
[----:B------:R-:W-:Y:S01]  /*b4e0*/  BSSY B0, `(.L_x_731) ;  /* 0x0000006000007945 */ /* 0x000fe20003800000 */
[----:B------:R-:W-:Y:S01]  /*b4f0*/  PLOP3.LUT P6, PT, P6, PT, PT, 0x8, 0x80 ;  /* 0x000000000080781c */ /* 0x000fe200037ce170 */
[----:B------:R-:W-:-:S12]  /*b500*/  IMAD.MOV.U32 R14, RZ, RZ, -0x1 ;  /* 0xffffffffff0e7424 */ /* 0x000fd800078e00ff */
[----:B0-----:R-:W-:Y:S05]  /*b510*/  WARPSYNC.COLLECTIVE R14, `(.L_x_732) ;  /* 0x000000000e087348 */ /* 0x001fea0003c00000 */
[----:B------:R-:W-:Y:S01]  /*b520*/  VOTE.ANY R14, PT, P6 ;  /* 0x00000000000e7806 */ /* 0x000fe200030e0100 */
[----:B0-----:R-:W-:Y:S06]  /*b530*/  ENDCOLLECTIVE ;  /* 0x000000000000791b */ /* 0x001fec0003800000 */
.L_x_732:
[----:B------:R-:W-:Y:S05]  /*b540*/  BSYNC B0 ;  /* 0x0000000000007941 */ /* 0x000fea0003800000 */
.L_x_731:
[----:B------:R-:W-:Y:S01]  /*b550*/  LOP3.LUT R14, R14, 0x80000000, R20, 0xec, !PT ;  /* 0x800000000e0e7812 */ /* 0x000fe200078eec14 */
[----:B------:R-:W-:Y:S02]  /*b560*/  IMAD.MOV.U32 R28, RZ, RZ, 0x1 ;  /* 0x00000001ff1c7424 */ /* 0x000fe400078e00ff */
[C---:B------:R-:W-:Y:S02]  /*b570*/  VIADD R48, R47.reuse, 0x2 ;  /* 0x000000022f307836 */ /* 0x040fe40000000000 */
[C---:B------:R-:W-:Y:S02]  /*b580*/  VIADD R15, R14.reuse, 0xffffffff ;  /* 0xffffffff0e0f7836 */ /* 0x040fe40000000000 */
[C---:B------:R-:W-:Y:S02]  /*b590*/  VIADD R21, R47.reuse, 0x4 ;  /* 0x000000042f157836 */ /* 0x040fe40000000000 */
[----:B------:R-:W-:Y:S01]  /*b5a0*/  VIADD R22, R47, 0x8 ;  /* 0x000000082f167836 */ /* 0x000fe20000000000 */
[----:B------:R-:W-:Y:S01]  /*b5b0*/  LOP3.LUT R15, R14, R15, RZ, 0xc, !PT ;  /* 0x0000000f0e0f7212 */ /* 0x000fe200078e0cff */
[----:B------:R-:W-:-:S02]  /*b5c0*/  IMAD.MOV.U32 R14, RZ, RZ, -0x1 ;  /* 0xffffffffff0e7424 */ /* 0x000fc400078e00ff */
[----:B------:R-:W-:Y:S01]  /*b5d0*/  VIADD R49, R47, 0x10 ;  /* 0x000000102f317836 */ /* 0x000fe20000000000 */
[----:B------:R0:W1:Y:S06]  /*b5e0*/  POPC R29, R15 ;  /* 0x0000000f001d7309 */ /* 0x00006c0000000000 */
[----:B01----:R-:W-:Y:S05]  /*b5f0*/  WARPSYNC.COLLECTIVE R14, `(.L_x_733) ;  /* 0x000000000e087348 */ /* 0x003fea0003c00000 */
[----:B-1----:R1:W2:Y:S02]  /*b600*/  SHFL.DOWN P6, R39, R13, R28, R29 ;  /* 0x0800001c0d277389 */ /* 0x0022a400000c001d */
[----:B012---:R-:W-:Y:S05]  /*b610*/  ENDCOLLECTIVE ;  /* 0x000000000000791b */ /* 0x007fea0003800000 */
.L_x_733:
[----:B------:R-:W-:Y:S01]  /*b620*/  ISETP.GE.AND P0, PT, R47, R29, PT ;  /* 0x0000001d2f00720c */ /* 0x000fe20003f06270 */
[----:B------:R-:W-:-:S03]  /*b630*/  IMAD.MOV.U32 R28, RZ, RZ, 0x2 ;  /* 0x00000002ff1c7424 */ /* 0x000fc600078e00ff */
[----:B------:R-:W-:Y:S02]  /*b640*/  SEL R16, R39, RZ, !P0 ;  /* 0x000000ff27107207 */ /* 0x000fe40004000000 */
[----:B------:R-:W-:-:S03]  /*b650*/  ISETP.GT.AND P0, PT, R48, R29, PT ;  /* 0x0000001d3000720c */ /* 0x000fc60003f04270 */
[----:B------:R-:W-:-:S04]  /*b660*/  IMAD.IADD R16, R16, 0x1, R13 ;  /* 0x0000000110107824 */ /* 0x000fc800078e020d */
[----:B------:R-:W-:-:S07]  /*b670*/  IMAD.MOV.U32 R13, RZ, RZ, R16 ;  /* 0x000000ffff0d7224 */ /* 0x000fce00078e0010 */
[----:B------:R-:W-:Y:S05]  /*b680*/  WARPSYNC.COLLECTIVE R14, `(.L_x_734) ;  /* 0x000000000e087348 */ /* 0x000fea0003c00000 */
[----:B------:R0:W1:Y:S02]  /*b690*/  SHFL.DOWN P6, R39, R13, R28, R29 ;  /* 0x0800001c0d277389 */ /* 0x00006400000c001d */
[----:B01----:R-:W-:Y:S05]  /*b6a0*/  ENDCOLLECTIVE ;  /* 0x000000000000791b */ /* 0x003fea0003800000 */
.L_x_734:
[----:B------:R-:W-:Y:S01]  /*b6b0*/  IMAD.MOV.U32 R28, RZ, RZ, 0x4 ;  /* 0x00000004ff1c7424 */ /* 0x000fe200078e00ff */
[----:B------:R-:W-:Y:S02]  /*b6c0*/  SEL R39, R39, RZ, !P0 ;  /* 0x000000ff27277207 */ /* 0x000fe40004000000 */
[----:B------:R-:W-:-:S03]  /*b6d0*/  ISETP.GT.AND P0, PT, R21, R29, PT ;  /* 0x0000001d1500720c */ /* 0x000fc60003f04270 */
[----:B------:R-:W-:-:S04]  /*b6e0*/  IMAD.IADD R52, R16, 0x1, R39 ;  /* 0x0000000110347824 */ /* 0x000fc800078e0227 */
[----:B------:R-:W-:-:S07]  /*b6f0*/  IMAD.MOV.U32 R13, RZ, RZ, R52 ;  /* 0x000000ffff0d7224 */ /* 0x000fce00078e0034 */
[----:B------:R-:W-:Y:S05]  /*b700*/  WARPSYNC.COLLECTIVE R14, `(.L_x_735) ;  /* 0x000000000e087348 */ /* 0x000fea0003c00000 */
[----:B------:R0:W1:Y:S02]  /*b710*/  SHFL.DOWN P6, R39, R13, R28, R29 ;  /* 0x0800001c0d277389 */ /* 0x00006400000c001d */
[----:B01----:R-:W-:Y:S05]  /*b720*/  ENDCOLLECTIVE ;  /* 0x000000000000791b */ /* 0x003fea0003800000 */
.L_x_735:
        /* <DEDUP_REMOVED lines=8> */
.L_x_736:
[----:B------:R-:W-:Y:S01]  /*b7b0*/  IMAD.MOV.U32 R28, RZ, RZ, 0x10 ;  /* 0x00000010ff1c7424 */ /* 0x000fe200078e00ff */
[----:B------:R-:W-:Y:S02]  /*b7c0*/  SEL R16, R39, RZ, !P0 ;  /* 0x000000ff27107207 */ /* 0x000fe40004000000 */
[----:B------:R-:W-:-:S03]  /*b7d0*/  ISETP.GT.AND P0, PT, R49, R29, PT ;  /* 0x0000001d3100720c */ /* 0x000fc60003f04270 */
[----:B------:R-:W-:Y:S02]  /*b7e0*/  IMAD.IADD R13, R17, 0x1, R16 ;  /* 0x00000001110d7824 */ /* 0x000fe400078e0210 */
[----:B------:R-:W0:Y:S08]  /*b7f0*/  LDC.64 R16, c[0x0][0x3a0] ;  /* 0x0000e800ff107b82 */ /* 0x000e300000000a00 */
[----:B0-----:R-:W-:Y:S05]  /*b800*/  WARPSYNC.COLLECTIVE R14, `(.L_x_737) ;  /* 0x000000000e087348 */ /* 0x001fea0003c00000 */
[----:B------:R1:W2:Y:S02]  /*b810*/  SHFL.DOWN P6, R39, R13, R28, R29 ;  /* 0x0800001c0d277389 */ /* 0x0002a400000c001d */
[----:B012---:R-:W-:Y:S05]  /*b820*/  ENDCOLLECTIVE ;  /* 0x000000000000791b */ /* 0x007fea0003800000 */
.L_x_737:
[----:B------:R-:W-:Y:S02]  /*b830*/  IADD3 R16, P1, PT, R16, 0x100, RZ ;  /* 0x0000010010107810 */ /* 0x000fe40007f3e0ff */
[----:B------:R-:W-:Y:S02]  /*b840*/  ISETP.NE.AND P6, PT, R12, 0x65, PT ;  /* 0x000000650c00780c */ /* 0x000fe40003fc5270 */
[----:B------:R-:W-:Y:S01]  /*b850*/  SEL R12, R39, RZ, !P0 ;  /* 0x000000ff270c7207 */ /* 0x000fe20004000000 */
[----:B------:R-:W-:-:S04]  /*b860*/  IMAD.X R17, RZ, RZ, R17, P1 ;  /* 0x000000ffff117224 */ /* 0x000fc800008e0611 */
[----:B------:R-:W-:-:S07]  /*b870*/  IMAD.IADD R15, R13, 0x1, R12 ;  /* 0x000000010d0f7824 */ /* 0x000fce00078e020c */
[----:B------:R-:W-:Y:S05]  /*b880*/  WARPSYNC.COLLECTIVE R14, `(.L_x_738) ;  /* 0x000000000e087348 */ /* 0x000fea0003c00000 */
[----:B------:R-:W-:Y:S01]  /*b890*/  VOTE.ALL P6, P6 ;  /* 0x0000000000ff7806 */ /* 0x000fe200030c0000 */
[----:B------:R-:W-:-:S12]  /*b8a0*/  ENDCOLLECTIVE ;  /* 0x000000000000791b */ /* 0x000fd80003800000 */
.L_x_738:
[----:B------:R-:W-:Y:S05]  /*b8b0*/  BRA `(.L_x_739) ;  /* 0xffffff7c000c7947 */ /* 0x000fea000383ffff */
.L_x_554:
[----:B------:R-:W-:Y:S01]  /*b8c0*/  BSSY B0, `(.L_x_740) ;  /* 0x0000006000007945 */ /* 0x000fe20003800000 */
[----:B------:R-:W-:Y:S01]  /*b8d0*/  PLOP3.LUT P6, PT, P6, PT, PT, 0x8, 0x80 ;  /* 0x000000000080781c */ /* 0x000fe200037ce170 */
[----:B------:R-:W-:-:S12]  /*b8e0*/  IMAD.MOV.U32 R14, RZ, RZ, -0x1 ;  /* 0xffffffffff0e7424 */ /* 0x000fd800078e00ff */
[----:B------:R-:W-:Y:S05]  /*b8f0*/  WARPSYNC.COLLECTIVE R14, `(.L_x_741) ;  /* 0x000000000e087348 */ /* 0x000fea0003c00000 */
[----:B------:R-:W-:Y:S01]  /*b900*/  VOTE.ANY P6, P6 ;  /* 0x0000000000ff7806 */ /* 0x000fe200030c0100 */
[----:B------:R-:W-:-:S12]  /*b910*/  ENDCOLLECTIVE ;  /* 0x000000000000791b */ /* 0x000fd80003800000 */
.L_x_741:
[----:B------:R-:W-:Y:S05]  /*b920*/  BSYNC B0 ;  /* 0x0000000000007941 */ /* 0x000fea0003800000 */
.L_x_740:
[----:B------:R-:W-:Y:S05]  /*b930*/  BRA `(.L_x_742) ;  /* 0xffffff7c001c7947 */ /* 0x000fea000383ffff */
.L_x_556:
[----:B------:R-:W-:Y:S01]  /*b940*/  BSSY B0, `(.L_x_743) ;  /* 0x0000006000007945 */ /* 0x000fe20003800000 */
[----:B------:R-:W-:Y:S01]  /*b950*/  PLOP3.LUT P6, PT, P6, PT, PT, 0x8, 0x80 ;  /* 0x000000000080781c */ /* 0x000fe200037ce170 */
[----:B------:R-:W-:-:S12]  /*b960*/  IMAD.MOV.U32 R14, RZ, RZ, -0x1 ;  /* 0xffffffffff0e7424 */ /* 0x000fd800078e00ff */
[----:B------:R-:W-:Y:S05]  /*b970*/  WARPSYNC.COLLECTIVE R14, `(.L_x_744) ;  /* 0x000000000e087348 */ /* 0x000fea0003c00000 */
[----:B------:R-:W-:Y:S01]  /*b980*/  VOTE.ANY P6, P6 ;  /* 0x0000000000ff7806 */ /* 0x000fe200030c0100 */
[----:B------:R-:W-:-:S12]  /*b990*/  ENDCOLLECTIVE ;  /* 0x000000000000791b */ /* 0x000fd80003800000 */
.L_x_744:
[----:B------:R-:W-:Y:S05]  /*b9a0*/  BSYNC B0 ;  /* 0x0000000000007941 */ /* 0x000fea0003800000 */
.L_x_743:
[----:B------:R-:W-:Y:S05]  /*b9b0*/  BRA `(.L_x_745) ;  /* 0xffffff7c00787947 */ /* 0x000fea000383ffff */
.L_x_558:
[----:B------:R-:W-:Y:S01]  /*b9c0*/  BSSY B0, `(.L_x_746) ;  /* 0x0000006000007945 */ /* 0x000fe20003800000 */
[----:B------:R-:W-:Y:S01]  /*b9d0*/  PLOP3.LUT P6, PT, P6, PT, PT, 0x8, 0x80 ;  /* 0x000000000080781c */ /* 0x000fe200037ce170 */
[----:B------:R-:W-:-:S12]  /*b9e0*/  IMAD.MOV.U32 R14, RZ, RZ, -0x1 ;  /* 0xffffffffff0e7424 */ /* 0x000fd800078e00ff */
[----:B------:R-:W-:Y:S05]  /*b9f0*/  WARPSYNC.COLLECTIVE R14, `(.L_x_747) ;  /* 0x000000000e087348 */ /* 0x000fea0003c00000 */
[----:B------:R-:W-:Y:S01]  /*ba00*/  VOTE.ANY R14, PT, P6 ;  /* 0x00000000000e7806 */ /* 0x000fe200030e0100 */
[----:B------:R-:W-:Y:S06]  /*ba10*/  ENDCOLLECTIVE ;  /* 0x000000000000791b */ /* 0x000fec0003800000 */
.L_x_747:
[----:B------:R-:W-:Y:S05]  /*ba20*/  BSYNC B0 ;  /* 0x0000000000007941 */ /* 0x000fea0003800000 */
.L_x_746:
[----:B------:R-:W-:Y:S01]  /*ba30*/  LOP3.LUT R14, R14, 0x80000000, R20, 0xec, !PT ;  /* 0x800000000e0e7812 */ /* 0x000fe200078eec14 */
[----:B------:R-:W-:Y:S02]  /*ba40*/  IMAD.MOV.U32 R28, RZ, RZ, 0x1 ;  /* 0x00000001ff1c7424 */ /* 0x000fe400078e00ff */
[----:B------:R-:W-:Y:S02]  /*ba50*/  VIADD R19, R19, 0xffffffe0 ;  /* 0xffffffe013137836 */ /* 0x000fe40000000000 */
[----:B------:R-:W-:-:S05]  /*ba60*/  VIADD R29, R14, 0xffffffff ;  /* 0xffffffff0e1d7836 */ /* 0x000fca0000000000 */
[----:B------:R-:W-:Y:S01]  /*ba70*/  LOP3.LUT R29, R14, R29, RZ, 0xc, !PT ;  /* 0x0000001d0e1d7212 */ /* 0x000fe200078e0cff */
[----:B------:R-:W-:-:S05]  /*ba80*/  IMAD.MOV.U32 R14, RZ, RZ, -0x1 ;  /* 0xffffffffff0e7424 */ /* 0x000fca00078e00ff */
[----:B------:R-:W0:Y:S02]  /*ba90*/  POPC R29, R29 ;  /* 0x0000001d001d7309 */ /* 0x000e240000000000 */
[----:B0-----:R-:W-:Y:S05]  /*baa0*/  WARPSYNC.COLLECTIVE R14, `(.L_x_748) ;  /* 0x000000000e087348 */ /* 0x001fea0003c00000 */
[----:B0-----:R0:W1:Y:S02]  /*bab0*/  SHFL.DOWN P6, R39, R13, R28, R29 ;  /* 0x0800001c0d277389 */ /* 0x00106400000c001d */
[----:B01----:R-:W-:Y:S05]  /*bac0*/  ENDCOLLECTIVE ;  /* 0x000000000000791b */ /* 0x003fea0003800000 */
.L_x_748:
        /* <DEDUP_REMOVED lines=9> */
.L_x_749:
        /* <DEDUP_REMOVED lines=8> */
.L_x_750:
[----:B------:R-:W-:Y:S01]  /*bbe0*/  IMAD.MOV.U32 R28, RZ, RZ, 0x8 ;  /* 0x00000008ff1c7424 */ /* 0x000fe200078e00ff */
[----:B------:R-:W-:Y:S02]  /*bbf0*/  SEL R39, R39, RZ, !P0 ;  /* 0x000000ff27277207 */ /* 0x000fe40004000000 */
[----:B------:R-:W-:-:S03]  /*bc00*/  ISETP.GT.AND P0, PT, R22, R29, PT ;  /* 0x0000001d1600720c */ /* 0x000fc60003f04270 */
[----:B------:R-:W-:-:S10]  /*bc10*/  IMAD.IADD R13, R53, 0x1, R39 ;  /* 0x00000001350d7824 */ /* 0x000fd400078e0227 */
[----:B------:R-:W-:Y:S05]  /*bc20*/  WARPSYNC.COLLECTIVE R14, `(.L_x_751) ;  /* 0x000000000e087348 */ /* 0x000fea0003c00000 */
[----:B------:R0:W1:Y:S02]  /*bc30*/  SHFL.DOWN P6, R39, R13, R28, R29 ;  /* 0x0800001c0d277389 */ /* 0x00006400000c001d */
[----:B01----:R-:W-:Y:S05]  /*bc40*/  ENDCOLLECTIVE ;  /* 0x000000000000791b */ /* 0x003fea0003800000 */
.L_x_751:
        /* <DEDUP_REMOVED lines=8> */
.L_x_752:
[----:B------:R-:W-:Y:S02]  /*bcd0*/  ISETP.NE.AND P6, PT, R12, 0x65, PT ;  /* 0x000000650c00780c */ /* 0x000fe40003fc5270 */
[----:B------:R-:W-:-:S04]  /*bce0*/  SEL R39, R39, RZ, !P0 ;  /* 0x000000ff27277207 */ /* 0x000fc80004000000 */
[----:B------:R-:W-:-:S07]  /*bcf0*/  IADD3 R15, PT, PT, R53, R39, R15 ;  /* 0x00000027350f7210 */ /* 0x000fce0007ffe00f */
[----:B------:R-:W-:Y:S05]  /*bd00*/  WARPSYNC.COLLECTIVE R14, `(.L_x_753) ;  /* 0x000000000e087348 */ /* 0x000fea0003c00000 */
[----:B------:R-:W-:Y:S01]  /*bd10*/  VOTE.ALL P6, P6 ;  /* 0x0000000000ff7806 */ /* 0x000fe200030c0000 */
[----:B------:R-:W-:-:S12]  /*bd20*/  ENDCOLLECTIVE ;  /* 0x000000000000791b */ /* 0x000fd80003800000 */
.L_x_753:
[----:B------:R-:W-:Y:S05]  /*bd30*/  BRA `(.L_x_754) ;  /* 0xffffff7c00187947 */ /* 0x000fea000383ffff */
.L_x_662:
[----:B------:R-:W-:Y:S01]  /*bd40*/  BSSY B0, `(.L_x_755) ;  /* 0x0000006000007945 */ /* 0x000fe20003800000 */
[----:B------:R-:W-:Y:S01]  /*bd50*/  PLOP3.LUT P6, PT, P6, PT, PT, 0x8, 0x80 ;  /* 0x000000000080781c */ /* 0x000fe200037ce170 */
[----:B------:R-:W-:-:S12]  /*bd60*/  IMAD.MOV.U32 R14, RZ, RZ, -0x1 ;  /* 0xffffffffff0e7424 */ /* 0x000fd800078e00ff */
[----:B------:R-:W-:Y:S05]  /*bd70*/  WARPSYNC.COLLECTIVE R14, `(.L_x_756) ;  /* 0x000000000e087348 */ /* 0x000fea0003c00000 */
[----:B------:R-:W-:Y:S01]  /*bd80*/  VOTE.ANY P6, P6 ;  /* 0x0000000000ff7806 */ /* 0x000fe200030c0100 */
[----:B------:R-:W-:-:S12]  /*bd90*/  ENDCOLLECTIVE ;  /* 0x000000000000791b */ /* 0x000fd80003800000 */
.L_x_756:
[----:B------:R-:W-:Y:S05]  /*bda0*/  BSYNC B0 ;  /* 0x0000000000007941 */ /* 0x000fea0003800000 */
.L_x_755:
[----:B------:R-:W-:Y:S05]  /*bdb0*/  BRA `(.L_x_757) ;  /* 0xffffffcc00f07947 */ /* 0x000fea000383ffff */
.L_x_664:
[----:B------:R-:W-:Y:S01]  /*bdc0*/  BSSY B0, `(.L_x_758) ;  /* 0x0000006000007945 */ /* 0x000fe20003800000 */
[----:B------:R-:W-:Y:S01]  /*bdd0*/  PLOP3.LUT P6, PT, P6, PT, PT, 0x8, 0x80 ;  /* 0x000000000080781c */ /* 0x000fe200037ce170 */
[----:B------:R-:W-:-:S12]  /*bde0*/  IMAD.MOV.U32 R14, RZ, RZ, -0x1 ;  /* 0xffffffffff0e7424 */ /* 0x000fd800078e00ff */
[----:B------:R-:W-:Y:S05]  /*bdf0*/  WARPSYNC.COLLECTIVE R14, `(.L_x_759) ;  /* 0x000000000e087348 */ /* 0x000fea0003c00000 */
[----:B------:R-:W-:Y:S01]  /*be00*/  VOTE.ANY P6, P6 ;  /* 0x0000000000ff7806 */ /* 0x000fe200030c0100 */
[----:B------:R-:W-:-:S12]  /*be10*/  ENDCOLLECTIVE ;  /* 0x000000000000791b */ /* 0x000fd80003800000 */
.L_x_759:
[----:B------:R-:W-:Y:S05]  /*be20*/  BSYNC B0 ;  /* 0x0000000000007941 */ /* 0x000fea0003800000 */
.L_x_758:
[----:B------:R-:W-:Y:S05]  /*be30*/  BRA `(.L_x_760) ;  /* 0xffffffd0004c7947 */ /* 0x000fea000383ffff */
.L_x_666:
[----:B------:R-:W-:Y:S01]  /*be40*/  BSSY B0, `(.L_x_761) ;  /* 0x0000006000007945 */ /* 0x000fe20003800000 */
[----:B------:R-:W-:Y:S01]  /*be50*/  PLOP3.LUT P6, PT, P6, PT, PT, 0x8, 0x80 ;  /* 0x000000000080781c */ /* 0x000fe200037ce170 */
[----:B------:R-:W-:-:S12]  /*be60*/  IMAD.MOV.U32 R14, RZ, RZ, -0x1 ;  /* 0xffffffffff0e7424 */ /* 0x000fd800078e00ff */
[----:B------:R-:W-:Y:S05]  /*be70*/  WARPSYNC.COLLECTIVE R14, `(.L_x_762) ;  /* 0x000000000e087348 */ /* 0x000fea0003c00000 */
[----:B------:R-:W-:Y:S01]  /*be80*/  VOTE.ANY R14, PT, P6 ;  /* 0x00000000000e7806 */ /* 0x000fe200030e0100 */
[----:B------:R-:W-:Y:S06]  /*be90*/  ENDCOLLECTIVE ;  /* 0x000000000000791b */ /* 0x000fec0003800000 */
.L_x_762:
[----:B------:R-:W-:Y:S05]  /*bea0*/  BSYNC B0 ;  /* 0x0000000000007941 */ /* 0x000fea0003800000 */
.L_x_761:
[----:B------:R-:W0:Y:S01]  /*beb0*/  S2R R42, SR_GEMASK ;  /* 0x00000000002a7919 */ /* 0x000e220000003c00 */
[----:B------:R-:W-:Y:S02]  /*bec0*/  IMAD.MOV.U32 R28, RZ, RZ, 0x1 ;  /* 0x00000001ff1c7424 */ /* 0x000fe400078e00ff */
[C---:B------:R-:W-:Y:S02]  /*bed0*/  VIADD R45, R37.reuse, 0x2 ;  /* 0x00000002252d7836 */ /* 0x040fe40000000000 */
[C---:B------:R-:W-:Y:S02]  /*bee0*/  VIADD R43, R37.reuse, 0x4 ;  /* 0x00000004252b7836 */ /* 0x040fe40000000000 */
[----:B------:R-:W-:Y:S01]  /*bef0*/  VIADD R51, R37, 0x10 ;  /* 0x0000001025337836 */ /* 0x000fe20000000000 */
[----:B0-----:R-:W-:-:S05]  /*bf00*/  LOP3.LUT R14, R14, 0x80000000, R42, 0xec, !PT ;  /* 0x800000000e0e7812 */ /* 0x001fca00078eec2a */
[----:B------:R-:W-:-:S05]  /*bf10*/  VIADD R29, R14, 0xffffffff ;  /* 0xffffffff0e1d7836 */ /* 0x000fca0000000000 */
[----:B------:R-:W-:Y:S01]  /*bf20*/  LOP3.LUT R47, R14, R29, RZ, 0xc, !PT ;  /* 0x0000001d0e2f7212 */ /* 0x000fe200078e0cff */
[----:B------:R-:W-:-:S05]  /*bf30*/  IMAD.MOV.U32 R14, RZ, RZ, -0x1 ;  /* 0xffffffffff0e7424 */ /* 0x000fca00078e00ff */
[----:B------:R-:W0:Y:S02]  /*bf40*/  POPC R47, R47 ;  /* 0x0000002f002f7309 */ /* 0x000e240000000000 */
[----:B0-----:R-:W-:-:S07]  /*bf50*/  IMAD.MOV.U32 R29, RZ, RZ, R47 ;  /* 0x000000ffff1d7224 */ /* 0x001fce00078e002f */
[----:B------:R-:W-:Y:S05]  /*bf60*/  WARPSYNC.COLLECTIVE R14, `(.L_x_763) ;  /* 0x000000000e087348 */ /* 0x000fea0003c00000 */
[----:B------:R0:W1:Y:S02]  /*bf70*/  SHFL.DOWN P6, R39, R13, R28, R29 ;  /* 0x0800001c0d277389 */ /* 0x00006400000c001d */
[----:B01----:R-:W-:Y:S05]  /*bf80*/  ENDCOLLECTIVE ;  /* 0x000000000000791b */ /* 0x003fea0003800000 */
.L_x_763:
[----:B------:R-:W-:Y:S01]  /*bf90*/  IMAD.MOV.U32 R28, RZ, RZ, 0x2 ;  /* 0x00000002ff1c7424 */ /* 0x000fe200078e00ff */
[----:B------:R-:W-:-:S04]  /*bfa0*/  ISETP.GE.AND P6, PT, R37, R47, PT ;  /* 0x0000002f2500720c */ /* 0x000fc80003fc6270 */
[----:B------:R-:W-:-:S05]  /*bfb0*/  SEL R44, R39, RZ, !P6 ;  /* 0x000000ff272c7207 */ /* 0x000fca0007000000 */
[----:B------:R-:W-:-:S04]  /*bfc0*/  IMAD.IADD R44, R44, 0x1, R13 ;  /* 0x000000012c2c7824 */ /* 0x000fc800078e020d */
[----:B------:R-:W-:-:S07]  /*bfd0*/  IMAD.MOV.U32 R13, RZ, RZ, R44 ;  /* 0x000000ffff0d7224 */ /* 0x000fce00078e002c */
[----:B------:R-:W-:Y:S05]  /*bfe0*/  WARPSYNC.COLLECTIVE R14, `(.L_x_764) ;  /* 0x000000000e087348 */ /* 0x000fea0003c00000 */
[----:B------:R0:W1:Y:S02]  /*bff0*/  SHFL.DOWN P6, R39, R13, R28, R29 ;  /* 0x0800001c0d277389 */ /* 0x00006400000c001d */
[----:B01----:R-:W-:Y:S05]  /*c000*/  ENDCOLLECTIVE ;  /* 0x000000000000791b */ /* 0x003fea0003800000 */
.L_x_764:
[----:B------:R-:W-:Y:S01]  /*c010*/  IMAD.MOV.U32 R28, RZ, RZ, 0x4 ;  /* 0x00000004ff1c7424 */ /* 0x000fe200078e00ff */
[----:B------:R-:W-:-:S04]  /*c020*/  ISETP.GT.AND P6, PT, R45, R47, PT ;  /* 0x0000002f2d00720c */ /* 0x000fc80003fc4270 */
[----:B------:R-:W-:-:S05]  /*c030*/  SEL R39, R39, RZ, !P6 ;  /* 0x000000ff27277207 */ /* 0x000fca0007000000 */
[----:B------:R-:W-:Y:S02]  /*c040*/  IMAD.IADD R50, R44, 0x1, R39 ;  /* 0x000000012c327824 */ /* 0x000fe400078e0227 */
[----:B------:R-:W-:Y:S02]  /*c050*/  VIADD R44, R37, 0x8 ;  /* 0x00000008252c7836 */ /* 0x000fe40000000000 */
[----:B------:R-:W-:-:S07]  /*c060*/  IMAD.MOV.U32 R13, RZ, RZ, R50 ;  /* 0x000000ffff0d7224 */ /* 0x000fce00078e0032 */
[----:B------:R-:W-:Y:S05]  /*c070*/  WARPSYNC.COLLECTIVE R14, `(.L_x_765) ;  /* 0x000000000e087348 */ /* 0x000fea0003c00000 */
[----:B------:R0:W1:Y:S02]  /*c080*/  SHFL.DOWN P6, R39, R13, R28, R29 ;  /* 0x0800001c0d277389 */ /* 0x00006400000c001d */
[----:B01----:R-:W-:Y:S05]  /*c090*/  ENDCOLLECTIVE ;  /* 0x000000000000791b */ /* 0x003fea0003800000 */
.L_x_765:
[----:B------:R-:W-:Y:S01]  /*c0a0*/  IMAD.MOV.U32 R28, RZ, RZ, 0x8 ;  /* 0x00000008ff1c7424 */ /* 0x000fe200078e00ff */
[----:B------:R-:W-:-:S04]  /*c0b0*/  ISETP.GT.AND P6, PT, R43, R47, PT ;  /* 0x0000002f2b00720c */ /* 0x000fc80003fc4270 */
[----:B------:R-:W-:-:S05]  /*c0c0*/  SEL R39, R39, RZ, !P6 ;  /* 0x000000ff27277207 */ /* 0x000fca0007000000 */
[----:B------:R-:W-:-:S07]  /*c0d0*/  IMAD.IADD R13, R50, 0x1, R39 ;  /* 0x00000001320d7824 */ /* 0x000fce00078e0227 */
[----:B------:R-:W-:Y:S05]  /*c0e0*/  WARPSYNC.COLLECTIVE R14, `(.L_x_766) ;  /* 0x000000000e087348 */ /* 0x000fea0003c00000 */
[----:B------:R0:W1:Y:S02]  /*c0f0*/  SHFL.DOWN P6, R39, R13, R28, R29 ;  /* 0x0800001c0d277389 */ /* 0x00006400000c001d */
[----:B01----:R-:W-:Y:S05]  /*c100*/  ENDCOLLECTIVE ;  /* 0x000000000000791b */ /* 0x003fea0003800000 */
.L_x_766:
[----:B------:R-:W0:Y:S01]  /*c110*/  LDC.64 R28, c[0x0][0x3a0] ;  /* 0x0000e800ff1c7b82 */ /* 0x000e220000000a00 */
[----:B------:R-:W-:-:S04]  /*c120*/  ISETP.GT.AND P6, PT, R44, R47, PT ;  /* 0x0000002f2c00720c */ /* 0x000fc80003fc4270 */
[----:B------:R-:W-:-:S05]  /*c130*/  SEL R52, R39, RZ, !P6 ;  /* 0x000000ff27347207 */ /* 0x000fca0007000000 */
[----:B------:R-:W-:-:S04]  /*c140*/  IMAD.IADD R52, R13, 0x1, R52 ;  /* 0x000000010d347824 */ /* 0x000fc800078e0234 */
[----:B------:R-:W-:Y:S01]  /*c150*/  IMAD.MOV.U32 R13, RZ, RZ, R52 ;  /* 0x000000ffff0d7224 */ /* 0x000fe200078e0034 */
[----:B0-----:R-:W-:Y:S01]  /*c160*/  IADD3 R46, P6, PT, R28, 0x100, RZ ;  /* 0x000001001c2e7810 */ /* 0x001fe20007fde0ff */
[----:B------:R-:W-:-:S04]  /*c170*/  IMAD.MOV.U32 R28, RZ, RZ, 0x10 ;  /* 0x00000010ff1c7424 */ /* 0x000fc800078e00ff */
[----:B------:R-:W-:Y:S02]  /*c180*/  IMAD.X R50, RZ, RZ, R29, P6 ;  /* 0x000000ffff327224 */ /* 0x000fe400030e061d */
[----:B------:R-:W-:-:S07]  /*c190*/  IMAD.MOV.U32 R29, RZ, RZ, R47 ;  /* 0x000000ffff1d7224 */ /* 0x000fce00078e002f */
[----:B------:R-:W-:Y:S05]  /*c1a0*/  WARPSYNC.COLLECTIVE R14, `(.L_x_767) ;  /* 0x000000000e087348 */ /* 0x000fea0003c00000 */
[----:B------:R0:W1:Y:S02]  /*c1b0*/  SHFL.DOWN P6, R39, R13, R28, R29 ;  /* 0x0800001c0d277389 */ /* 0x00006400000c001d */
[----:B01----:R-:W-:Y:S05]  /*c1c0*/  ENDCOLLECTIVE ;  /* 0x000000000000791b */ /* 0x003fea0003800000 */
.L_x_767:
[----:B------:R-:W-:-:S04]  /*c1d0*/  ISETP.GT.AND P6, PT, R51, R47, PT ;  /* 0x0000002f3300720c */ /* 0x000fc80003fc4270 */
[----:B------:R-:W-:Y:S02]  /*c1e0*/  SEL R39, R39, RZ, !P6 ;  /* 0x000000ff27277207 */ /* 0x000fe40007000000 */
[----:B------:R-:W-:-:S03]  /*c1f0*/  ISETP.NE.AND P6, PT, R12, 0x65, PT ;  /* 0x000000650c00780c */ /* 0x000fc60003fc5270 */
[----:B------:R-:W-:-:S10]  /*c200*/  IMAD.IADD R47, R52, 0x1, R39 ;  /* 0x00000001342f7824 */ /* 0x000fd400078e0227 */
[----:B------:R-:W-:Y:S05]  /*c210*/  WARPSYNC.COLLECTIVE R14, `(.L_x_768) ;  /* 0x000000000e087348 */ /* 0x000fea0003c00000 */
[----:B------:R-:W-:Y:S01]  /*c220*/  VOTE.ALL P6, P6 ;  /* 0x0000000000ff7806 */ /* 0x000fe200030c0000 */
[----:B------:R-:W-:-:S12]  /*c230*/  ENDCOLLECTIVE ;  /* 0x000000000000791b */ /* 0x000fd80003800000 */
.L_x_768:
[----:B------:R-:W-:Y:S05]  /*c240*/  BRA `(.L_x_769) ;  /* 0xffffffcc00e47947 */ /* 0x000fea000383ffff */
.L_x_668:
[----:B------:R-:W-:Y:S01]  /*c250*/  BSSY B0, `(.L_x_770) ;  /* 0x0000006000007945 */ /* 0x000fe20003800000 */
[----:B------:R-:W-:Y:S01]  /*c260*/  PLOP3.LUT P6, PT, P6, PT, PT, 0x8, 0x80 ;  /* 0x000000000080781c */ /* 0x000fe200037ce170 */
[----:B------:R-:W-:-:S12]  /*c270*/  IMAD.MOV.U32 R14, RZ, RZ, -0x1 ;  /* 0xffffffffff0e7424 */ /* 0x000fd800078e00ff */
[----:B------:R-:W-:Y:S05]  /*c280*/  WARPSYNC.COLLECTIVE R14, `(.L_x_771) ;  /* 0x000000000e087348 */ /* 0x000fea0003c00000 */
[----:B------:R-:W-:Y:S01]  /*c290*/  VOTE.ANY P6, P6 ;  /* 0x0000000000ff7806 */ /* 0x000fe200030c0100 */
[----:B------:R-:W-:-:S12]  /*c2a0*/  ENDCOLLECTIVE ;  /* 0x000000000000791b */ /* 0x000fd80003800000 */
.L_x_771:
[----:B------:R-:W-:Y:S05]  /*c2b0*/  BSYNC B0 ;  /* 0x0000000000007941 */ /* 0x000fea0003800000 */
.L_x_770:
[----:B------:R-:W-:Y:S05]  /*c2c0*/  BRA `(.L_x_772) ;  /* 0xffffffcc00f47947 */ /* 0x000fea000383ffff */
.L_x_670:
[----:B------:R-:W-:Y:S01]  /*c2d0*/  BSSY B0, `(.L_x_773) ;  /* 0x0000006000007945 */ /* 0x000fe20003800000 */
[----:B------:R-:W-:Y:S01]  /*c2e0*/  PLOP3.LUT P6, PT, P6, PT, PT, 0x8, 0x80 ;  /* 0x000000000080781c */ /* 0x000fe200037ce170 */
[----:B------:R-:W-:-:S12]  /*c2f0*/  IMAD.MOV.U32 R14, RZ, RZ, -0x1 ;  /* 0xffffffffff0e7424 */ /* 0x000fd800078e00ff */
[----:B------:R-:W-:Y:S05]  /*c300*/  WARPSYNC.COLLECTIVE R14, `(.L_x_774) ;  /* 0x000000000e087348 */ /* 0x000fea0003c00000 */
[----:B------:R-:W-:Y:S01]  /*c310*/  VOTE.ANY P6, P6 ;  /* 0x0000000000ff7806 */ /* 0x000fe200030c0100 */
[----:B------:R-:W-:-:S12]  /*c320*/  ENDCOLLECTIVE ;  /* 0x000000000000791b */ /* 0x000fd80003800000 */
.L_x_774:
[----:B------:R-:W-:Y:S05]  /*c330*/  BSYNC B0 ;  /* 0x0000000000007941 */ /* 0x000fea0003800000 */
.L_x_773:
[----:B------:R-:W-:Y:S05]  /*c340*/  BRA `(.L_x_775) ;  /* 0xffffffd000507947 */ /* 0x000fea000383ffff */
.L_x_672:
[----:B------:R-:W-:Y:S01]  /*c350*/  BSSY B0, `(.L_x_776) ;  /* 0x0000006000007945 */ /* 0x000fe20003800000 */
[----:B------:R-:W-:Y:S01]  /*c360*/  PLOP3.LUT P6, PT, P6, PT, PT, 0x8, 0x80 ;  /* 0x000000000080781c */ /* 0x000fe200037ce170 */
[----:B------:R-:W-:-:S12]  /*c370*/  IMAD.MOV.U32 R14, RZ, RZ, -0x1 ;  /* 0xffffffffff0e7424 */ /* 0x000fd800078e00ff */
[----:B------:R-:W-:Y:S05]  /*c380*/  WARPSYNC.COLLECTIVE R14, `(.L_x_777) ;  /* 0x000000000e087348 */ /* 0x000fea0003c00000 */
[----:B------:R-:W-:Y:S01]  /*c390*/  VOTE.ANY R14, PT, P6 ;  /* 0x00000000000e7806 */ /* 0x000fe200030e0100 */
[----:B------:R-:W-:Y:S06]  /*c3a0*/  ENDCOLLECTIVE ;  /* 0x000000000000791b */ /* 0x000fec0003800000 */
.L_x_777:
[----:B------:R-:W-:Y:S05]  /*c3b0*/  BSYNC B0 ;  /* 0x0000000000007941 */ /* 0x000fea0003800000 */
.L_x_776:
        /* <DEDUP_REMOVED lines=10> */
.L_x_778:
        /* <DEDUP_REMOVED lines=8> */
.L_x_779:
[----:B------:R-:W-:Y:S01]  /*c4e0*/  IMAD.MOV.U32 R28, RZ, RZ, 0x4 ;  /* 0x00000004ff1c7424 */ /* 0x000fe200078e00ff */
[----:B------:R-:W-:-:S04]  /*c4f0*/  ISETP.GT.AND P6, PT, R45, R29, PT ;  /* 0x0000001d2d00720c */ /* 0x000fc80003fc4270 */
[----:B------:R-:W-:-:S05]  /*c500*/  SEL R39, R39, RZ, !P6 ;  /* 0x000000ff27277207 */ /* 0x000fca0007000000 */
[----:B------:R-:W-:-:S04]  /*c510*/  IMAD.IADD R53, R53, 0x1, R39 ;  /* 0x0000000135357824 */ /* 0x000fc800078e0227 */
[----:B------:R-:W-:-:S07]  /*c520*/  IMAD.MOV.U32 R13, RZ, RZ, R53 ;  /* 0x000000ffff0d7224 */ /* 0x000fce00078e0035 */
[----:B------:R-:W-:Y:S05]  /*c530*/  WARPSYNC.COLLECTIVE R14, `(.L_x_780) ;  /* 0x000000000e087348 */ /* 0x000fea0003c00000 */
[----:B------:R0:W1:Y:S02]  /*c540*/  SHFL.DOWN P6, R39, R13, R28, R29 ;  /* 0x0800001c0d277389 */ /* 0x00006400000c001d */
[----:B01----:R-:W-:Y:S05]  /*c550*/  ENDCOLLECTIVE ;  /* 0x000000000000791b */ /* 0x003fea0003800000 */
.L_x_780:
[----:B------:R-:W-:Y:S01]  /*c560*/  IMAD.MOV.U32 R28, RZ, RZ, 0x8 ;  /* 0x00000008ff1c7424 */ /* 0x000fe200078e00ff */
[----:B------:R-:W-:-:S04]  /*c570*/  ISETP.GT.AND P6, PT, R43, R29, PT ;  /* 0x0000001d2b00720c */ /* 0x000fc80003fc4270 */
[----:B------:R-:W-:-:S05]  /*c580*/  SEL R39, R39, RZ, !P6 ;  /* 0x000000ff27277207 */ /* 0x000fca0007000000 */
[----:B------:R-:W-:-:S07]  /*c590*/  IMAD.IADD R13, R53, 0x1, R39 ;  /* 0x00000001350d7824 */ /* 0x000fce00078e0227 */
[----:B------:R-:W-:Y:S05]  /*c5a0*/  WARPSYNC.COLLECTIVE R14, `(.L_x_781) ;  /* 0x000000000e087348 */ /* 0x000fea0003c00000 */
[----:B------:R0:W1:Y:S02]  /*c5b0*/  SHFL.DOWN P6, R39, R13, R28, R29 ;  /* 0x0800001c0d277389 */ /* 0x00006400000c001d */
[----:B01----:R-:W-:Y:S05]  /*c5c0*/  ENDCOLLECTIVE ;  /* 0x000000000000791b */ /* 0x003fea0003800000 */
.L_x_781:
        /* <DEDUP_REMOVED lines=8> */
.L_x_782:
[----:B------:R-:W-:-:S04]  /*c650*/  ISETP.GT.AND P6, PT, R51, R29, PT ;  /* 0x0000001d3300720c */ /* 0x000fc80003fc4270 */
[----:B------:R-:W-:Y:S02]  /*c660*/  SEL R39, R39, RZ, !P6 ;  /* 0x000000ff27277207 */ /* 0x000fe40007000000 */
[----:B------:R-:W-:Y:S02]  /*c670*/  ISETP.NE.AND P6, PT, R12, 0x65, PT ;  /* 0x000000650c00780c */ /* 0x000fe40003fc5270 */
[----:B------:R-:W-:-:S11]  /*c680*/  IADD3 R47, PT, PT, R53, R39, R47 ;  /* 0x00000027352f7210 */ /* 0x000fd60007ffe02f */
[----:B------:R-:W-:Y:S05]  /*c690*/  WARPSYNC.COLLECTIVE R14, `(.L_x_783) ;  /* 0x000000000e087348 */ /* 0x000fea0003c00000 */
[----:B------:R-:W-:Y:S01]  /*c6a0*/  VOTE.ALL P6, P6 ;  /* 0x0000000000ff7806 */ /* 0x000fe200030c0000 */
[----:B------:R-:W-:-:S12]  /*c6b0*/  ENDCOLLECTIVE ;  /* 0x000000000000791b */ /* 0x000fd80003800000 */
.L_x_783:
[----:B------:R-:W-:Y:S05]  /*c6c0*/  BRA `(.L_x_784) ;  /* 0xffffffcc00f07947 */ /* 0x000fea000383ffff */
.L_x_785:
        /* <DEDUP_REMOVED lines=11> */
.L_x_794:


//--------------------- .text._ZN3cub18CUB_300001_SM_10006detail11EmptyKernelIvEEvv --------------------------
	.section	.text._ZN3cub18CUB_300001_SM_10006detail11EmptyKernelIvEEvv,"ax",@progbits
	.align	128
        .global         _ZN3cub18CUB_300001_SM_10006detail11EmptyKernelIvEEvv
        .type           _ZN3cub18CUB_300001_SM_10006detail11EmptyKernelIvEEvv,@function
        .size           _ZN3cub18CUB_300001_SM_10006detail11EmptyKernelIvEEvv,(.L_x_795 - _ZN3cub18CUB_300001_SM_10006detail11EmptyKernelIvEEvv)
        .other          _ZN3cub18CUB_300001_SM_10006detail11EmptyKernelIvEEvv,@"STO_CUDA_ENTRY STV_DEFAULT"
_ZN3cub18CUB_300001_SM_10006detail11EmptyKernelIvEEvv:
.text._ZN3cub18CUB_300001_SM_10006detail11EmptyKernelIvEEvv:
[----:B------:R-:W-:Y:S01]  /*0000*/  LDC R1, c[0x0][0x37c] ;  /* 0x0000df00ff017b82 */ /* 0x000fe20000000800 */
[----:B------:R-:W-:Y:S05]  /*0010*/  EXIT ;  /* 0x000000000000794d */ /* 0x000fea0003800000 */
.L_x_786:
        /* <DEDUP_REMOVED lines=14> */
.L_x_795:


//--------------------- .nv.shared._ZN3cub18CUB_300001_SM_10006detail6reduce28DeviceReduceSingleTileKernelINS2_10policy_hubIfj6AbsMaxE10Policy1000EPfS8_iS5_ffN4cuda3std3__410__identityEEEvT0_T1_T2_T3_T4_T6_ --------------------------
	.section	.nv.shared._ZN3cub18CUB_300001_SM_10006detail6reduce28DeviceReduceSingleTileKernelINS2_10policy_hubIfj6AbsMaxE10Policy1000EPfS8_iS5_ffN4cuda3std3__410__identityEEEvT0_T1_T2_T3_T4_T6_,"aw",@nobits
	.sectionflags	@""
	.align	4
.nv.shared._ZN3cub18CUB_300001_SM_10006detail6reduce28DeviceReduceSingleTileKernelINS2_10policy_hubIfj6AbsMaxE10Policy1000EPfS8_iS5_ffN4cuda3std3__410__identityEEEvT0_T1_T2_T3_T4_T6_:
	.zero		1068


//--------------------- .nv.shared.reserved.0     --------------------------
	.section	.nv.shared.reserved.0,"aw",@nobits
	.weak		__nv_reservedSMEM_offset_0_alias
	.size		__nv_reservedSMEM_offset_0_alias, 0, 64
	.other		__nv_reservedSMEM_offset_0_alias,@"STO_CUDA_RESERVED_SHARED STV_DEFAULT"
__nv_reservedSMEM_offset_0_alias:
	.zero		0
	.zero		64


//--------------------- .nv.global                --------------------------
	.section	.nv.global,"aw",@nobits
.nv.global:
	.type		_ZN34_INTERNAL_8e0685be_4_k_cu_09a743926thrust24THRUST_300001_SM_1000_NS12placeholders2_5E,@object
	.size		_ZN34_INTERNAL_8e0685be_4_k_cu_09a743926thrust24THRUST_300001_SM_1000_NS12placeholders2_5E,(_ZN34_INTERNAL_8e0685be_4_k_cu_09a743924cuda3std3__45__cpo6cbeginE - _ZN34_INTERNAL_8e0685be_4_k_cu_09a743926thrust24THRUST_300001_SM_1000_NS12placeholders2_5E)
_ZN34_INTERNAL_8e0685be_4_k_cu_09a743926thrust24THRUST_300001_SM_1000_NS12placeholders2_5E:
	.zero		1
	.type		_ZN34_INTERNAL_8e0685be_4_k_cu_09a743924cuda3std3__45__cpo6cbeginE,@object
	.size		_ZN34_INTERNAL_8e0685be_4_k_cu_09a743924cuda3std3__45__cpo6cbeginE,(_ZN34_INTERNAL_8e0685be_4_k_cu_09a743924cuda3std6ranges3__45__cpo6cbeginE - _ZN34_INTERNAL_8e0685be_4_k_cu_09a743924cuda3std3__45__cpo6cbeginE)
_ZN34_INTERNAL_8e0685be_4_k_cu_09a743924cuda3std3__45__cpo6cbeginE:
	.zero		1
	.type		_ZN34_INTERNAL_8e0685be_4_k_cu_09a743924cuda3std6ranges3__45__cpo6cbeginE,@object
	.size		_ZN34_INTERNAL_8e0685be_4_k_cu_09a743924cuda3std6ranges3__45__cpo6cbeginE,(_ZN34_INTERNAL_8e0685be_4_k_cu_09a743924cuda3std3__48in_placeE - _ZN34_INTERNAL_8e0685be_4_k_cu_09a743924cuda3std6ranges3__45__cpo6cbeginE)
_ZN34_INTERNAL_8e0685be_4_k_cu_09a743924cuda3std6ranges3__45__cpo6cbeginE:
	.zero		1
	.type		_ZN34_INTERNAL_8e0685be_4_k_cu_09a743924cuda3std3__48in_placeE,@object
	.size		_ZN34_INTERNAL_8e0685be_4_k_cu_09a743924cuda3std3__48in_placeE,(_ZN34_INTERNAL_8e0685be_4_k_cu_09a743924cuda3std6ranges3__45__cpo4sizeE - _ZN34_INTERNAL_8e0685be_4_k_cu_09a743924cuda3std3__48in_placeE)
_ZN34_INTERNAL_8e0685be_4_k_cu_09a743924cuda3std3__48in_placeE:
	.zero		1
	.type		_ZN34_INTERNAL_8e0685be_4_k_cu_09a743924cuda3std6ranges3__45__cpo4sizeE,@object
	.size		_ZN34_INTERNAL_8e0685be_4_k_cu_09a743924cuda3std6ranges3__45__cpo4sizeE,(_ZN34_INTERNAL_8e0685be_4_k_cu_09a743926thrust24THRUST_300001_SM_1000_NS12placeholders2_9E - _ZN34_INTERNAL_8e0685be_4_k_cu_09a743924cuda3std6ranges3__45__cpo4sizeE)
_ZN34_INTERNAL_8e0685be_4_k_cu_09a743924cuda3std6ranges3__45__cpo4sizeE:
	.zero		1
	.type		_ZN34_INTERNAL_8e0685be_4_k_cu_09a743926thrust24THRUST_300001_SM_1000_NS12placeholders2_9E,@object
	.size		_ZN34_INTERNAL_8e0685be_4_k_cu_09a743926thrust24THRUST_300001_SM_1000_NS12placeholders2_9E,(_ZN34_INTERNAL_8e0685be_4_k_cu_09a743924cuda3std3__45__cpo7crbeginE - _ZN34_INTERNAL_8e0685be_4_k_cu_09a743926thrust24THRUST_300001_SM_1000_NS12placeholders2_9E)
_ZN34_INTERNAL_8e0685be_4_k_cu_09a743926thrust24THRUST_300001_SM_1000_NS12placeholders2_9E:
	.zero		1
	.type		_ZN34_INTERNAL_8e0685be_4_k_cu_09a743924cuda3std3__45__cpo7crbeginE,@object
	.size		_ZN34_INTERNAL_8e0685be_4_k_cu_09a743924cuda3std3__45__cpo7crbeginE,(_ZN34_INTERNAL_8e0685be_4_k_cu_09a743924cuda3std6ranges3__45__cpo4nextE - _ZN34_INTERNAL_8e0685be_4_k_cu_09a743924cuda3std3__45__cpo7crbeginE)
_ZN34_INTERNAL_8e0685be_4_k_cu_09a743924cuda3std3__45__cpo7crbeginE:
	.zero		1
	.type		_ZN34_INTERNAL_8e0685be_4_k_cu_09a743924cuda3std6ranges3__45__cpo4nextE,@object
	.size		_ZN34_INTERNAL_8e0685be_4_k_cu_09a743924cuda3std6ranges3__45__cpo4nextE,(_ZN34_INTERNAL_8e0685be_4_k_cu_09a743924cuda3std6ranges3__45__cpo4swapE - _ZN34_INTERNAL_8e0685be_4_k_cu_09a743924cuda3std6ranges3__45__cpo4nextE)
_ZN34_INTERNAL_8e0685be_4_k_cu_09a743924cuda3std6ranges3__45__cpo4nextE:
	.zero		1
	.type		_ZN34_INTERNAL_8e0685be_4_k_cu_09a743924cuda3std6ranges3__45__cpo4swapE,@object
	.size		_ZN34_INTERNAL_8e0685be_4_k_cu_09a743924cuda3std6ranges3__45__cpo4swapE,(_ZN34_INTERNAL_8e0685be_4_k_cu_09a743926thrust24THRUST_300001_SM_1000_NS12placeholders2_1E - _ZN34_INTERNAL_8e0685be_4_k_cu_09a743924cuda3std6ranges3__45__cpo4swapE)
_ZN34_INTERNAL_8e0685be_4_k_cu_09a743924cuda3std6ranges3__45__cpo4swapE:
	.zero		1
	.type		_ZN34_INTERNAL_8e0685be_4_k_cu_09a743926thrust24THRUST_300001_SM_1000_NS12placeholders2_1E,@object
	.size		_ZN34_INTERNAL_8e0685be_4_k_cu_09a743926thrust24THRUST_300001_SM_1000_NS12placeholders2_1E,(_ZN34_INTERNAL_8e0685be_4_k_cu_09a743926thrust24THRUST_300001_SM_1000_NS12placeholders2_3E - _ZN34_INTERNAL_8e0685be_4_k_cu_09a743926thrust24THRUST_300001_SM_1000_NS12placeholders2_1E)
_ZN34_INTERNAL_8e0685be_4_k_cu_09a743926thrust24THRUST_300001_SM_1000_NS12placeholders2_1E:
	.zero		1
	.type		_ZN34_INTERNAL_8e0685be_4_k_cu_09a743926thrust24THRUST_300001_SM_1000_NS12placeholders2_3E,@object
	.size		_ZN34_INTERNAL_8e0685be_4_k_cu_09a743926thrust24THRUST_300001_SM_1000_NS12placeholders2_3E,(_ZN34_INTERNAL_8e0685be_4_k_cu_09a743924cuda3std3__45__cpo5beginE - _ZN34_INTERNAL_8e0685be_4_k_cu_09a743926thrust24THRUST_300001_SM_1000_NS12placeholders2_3E)
_ZN34_INTERNAL_8e0685be_4_k_cu_09a743926thrust24THRUST_300001_SM_1000_NS12placeholders2_3E:
	.zero		1
	.type		_ZN34_INTERNAL_8e0685be_4_k_cu_09a743924cuda3std3__45__cpo5beginE,@object
	.size		_ZN34_INTERNAL_8e0685be_4_k_cu_09a743924cuda3std3__45__cpo5beginE,(_ZN34_INTERNAL_8e0685be_4_k_cu_09a743924cuda3std6ranges3__45__cpo5beginE - _ZN34_INTERNAL_8e0685be_4_k_cu_09a743924cuda3std3__45__cpo5beginE)
_ZN34_INTERNAL_8e0685be_4_k_cu_09a743924cuda3std3__45__cpo5beginE:
	.zero		1
	.type		_ZN34_INTERNAL_8e0685be_4_k_cu_09a743924cuda3std6ranges3__45__cpo5beginE,@object
	.size		_ZN34_INTERNAL_8e0685be_4_k_cu_09a743924cuda3std6ranges3__45__cpo5beginE,(_ZN34_INTERNAL_8e0685be_4_k_cu_09a743924cuda3std3__436_GLOBAL__N__8e0685be_4_k_cu_09a743926ignoreE - _ZN34_INTERNAL_8e0685be_4_k_cu_09a743924cuda3std6ranges3__45__cpo5beginE)
_ZN34_INTERNAL_8e0685be_4_k_cu_09a743924cuda3std6ranges3__45__cpo5beginE:
	.zero		1
	.type		_ZN34_INTERNAL_8e0685be_4_k_cu_09a743924cuda3std3__436_GLOBAL__N__8e0685be_4_k_cu_09a743926ignoreE,@object
	.size		_ZN34_INTERNAL_8e0685be_4_k_cu_09a743924cuda3std3__436_GLOBAL__N__8e0685be_4_k_cu_09a743926ignoreE,(_ZN34_INTERNAL_8e0685be_4_k_cu_09a743924cuda3std6ranges3__45__cpo4dataE - _ZN34_INTERNAL_8e0685be_4_k_cu_09a743924cuda3std3__436_GLOBAL__N__8e0685be_4_k_cu_09a743926ignoreE)
_ZN34_INTERNAL_8e0685be_4_k_cu_09a743924cuda3std3__436_GLOBAL__N__8e0685be_4_k_cu_09a743926ignoreE:
	.zero		1
	.type		_ZN34_INTERNAL_8e0685be_4_k_cu_09a743924cuda3std6ranges3__45__cpo4dataE,@object
	.size		_ZN34_INTERNAL_8e0685be_4_k_cu_09a743924cuda3std6ranges3__45__cpo4dataE,(_ZN34_INTERNAL_8e0685be_4_k_cu_09a743926thrust24THRUST_300001_SM_1000_NS12placeholders2_7E - _ZN34_INTERNAL_8e0685be_4_k_cu_09a743924cuda3std6ranges3__45__cpo4dataE)
_ZN34_INTERNAL_8e0685be_4_k_cu_09a743924cuda3std6ranges3__45__cpo4dataE:
	.zero		1
	.type		_ZN34_INTERNAL_8e0685be_4_k_cu_09a743926thrust24THRUST_300001_SM_1000_NS12placeholders2_7E,@object
	.size		_ZN34_INTERNAL_8e0685be_4_k_cu_09a743926thrust24THRUST_300001_SM_1000_NS12placeholders2_7E,(_ZN34_INTERNAL_8e0685be_4_k_cu_09a743924cuda3std3__45__cpo6rbeginE - _ZN34_INTERNAL_8e0685be_4_k_cu_09a743926thrust24THRUST_300001_SM_1000_NS12placeholders2_7E)
_ZN34_INTERNAL_8e0685be_4_k_cu_09a743926thrust24THRUST_300001_SM_1000_NS12placeholders2_7E:
	.zero		1
	.type		_ZN34_INTERNAL_8e0685be_4_k_cu_09a743924cuda3std3__45__cpo6rbeginE,@object
	.size		_ZN34_INTERNAL_8e0685be_4_k_cu_09a743924cuda3std3__45__cpo6rbeginE,(_ZN34_INTERNAL_8e0685be_4_k_cu_09a743924cuda3std6ranges3__45__cpo7advanceE - _ZN34_INTERNAL_8e0685be_4_k_cu_09a743924cuda3std3__45__cpo6rbeginE)
_ZN34_INTERNAL_8e0685be_4_k_cu_09a743924cuda3std3__45__cpo6rbeginE:
	.zero		1
	.type		_ZN34_INTERNAL_8e0685be_4_k_cu_09a743924cuda3std6ranges3__45__cpo7advanceE,@object
	.size		_ZN34_INTERNAL_8e0685be_4_k_cu_09a743924cuda3std6ranges3__45__cpo7advanceE,(_ZN34_INTERNAL_8e0685be_4_k_cu_09a743924cuda3std3__47nulloptE - _ZN34_INTERNAL_8e0685be_4_k_cu_09a743924cuda3std6ranges3__45__cpo7advanceE)
_ZN34_INTERNAL_8e0685be_4_k_cu_09a743924cuda3std6ranges3__45__cpo7advanceE:
	.zero		1
	.type		_ZN34_INTERNAL_8e0685be_4_k_cu_09a743924cuda3std3__47nulloptE,@object
	.size		_ZN34_INTERNAL_8e0685be_4_k_cu_09a743924cuda3std3__47nulloptE,(_ZN34_INTERNAL_8e0685be_4_k_cu_09a743924cuda3std6ranges3__45__cpo8distanceE - _ZN34_INTERNAL_8e0685be_4_k_cu_09a743924cuda3std3__47nulloptE)
_ZN34_INTERNAL_8e0685be_4_k_cu_09a743924cuda3std3__47nulloptE:
	.zero		1
	.type		_ZN34_INTERNAL_8e0685be_4_k_cu_09a743924cuda3std6ranges3__45__cpo8distanceE,@object
	.size		_ZN34_INTERNAL_8e0685be_4_k_cu_09a743924cuda3std6ranges3__45__cpo8distanceE,(_ZN34_INTERNAL_8e0685be_4_k_cu_09a743926thrust24THRUST_300001_SM_1000_NS12placeholders2_6E - _ZN34_INTERNAL_8e0685be_4_k_cu_09a743924cuda3std6ranges3__45__cpo8distanceE)
_ZN34_INTERNAL_8e0685be_4_k_cu_09a743924cuda3std6ranges3__45__cpo8distanceE:
	.zero		1
	.type		_ZN34_INTERNAL_8e0685be_4_k_cu_09a743926thrust24THRUST_300001_SM_1000_NS12placeholders2_6E,@object
	.size		_ZN34_INTERNAL_8e0685be_4_k_cu_09a743926thrust24THRUST_300001_SM_1000_NS12placeholders2_6E,(_ZN34_INTERNAL_8e0685be_4_k_cu_09a743924cuda3std3__45__cpo4cendE - _ZN34_INTERNAL_8e0685be_4_k_cu_09a743926thrust24THRUST_300001_SM_1000_NS12placeholders2_6E)
_ZN34_INTERNAL_8e0685be_4_k_cu_09a743926thrust24THRUST_300001_SM_1000_NS12placeholders2_6E:
	.zero		1
	.type		_ZN34_INTERNAL_8e0685be_4_k_cu_09a743924cuda3std3__45__cpo4cendE,@object
	.size		_ZN34_INTERNAL_8e0685be_4_k_cu_09a743924cuda3std3__45__cpo4cendE,(_ZN34_INTERNAL_8e0685be_4_k_cu_09a743924cuda3std6ranges3__45__cpo4cendE - _ZN34_INTERNAL_8e0685be_4_k_cu_09a743924cuda3std3__45__cpo4cendE)
_ZN34_INTERNAL_8e0685be_4_k_cu_09a743924cuda3std3__45__cpo4cendE:
	.zero		1
	.type		_ZN34_INTERNAL_8e0685be_4_k_cu_09a743924cuda3std6ranges3__45__cpo4cendE,@object
	.size		_ZN34_INTERNAL_8e0685be_4_k_cu_09a743924cuda3std6ranges3__45__cpo4cendE,(_ZN34_INTERNAL_8e0685be_4_k_cu_09a743924cuda3std3__420unreachable_sentinelE - _ZN34_INTERNAL_8e0685be_4_k_cu_09a743924cuda3std6ranges3__45__cpo4cendE)
_ZN34_INTERNAL_8e0685be_4_k_cu_09a743924cuda3std6ranges3__45__cpo4cendE:
	.zero		1
	.type		_ZN34_INTERNAL_8e0685be_4_k_cu_09a743924cuda3std3__420unreachable_sentinelE,@object
	.size		_ZN34_INTERNAL_8e0685be_4_k_cu_09a743924cuda3std3__420unreachable_sentinelE,(_ZN34_INTERNAL_8e0685be_4_k_cu_09a743924cuda3std6ranges3__45__cpo5ssizeE - _ZN34_INTERNAL_8e0685be_4_k_cu_09a743924cuda3std3__420unreachable_sentinelE)
_ZN34_INTERNAL_8e0685be_4_k_cu_09a743924cuda3std3__420unreachable_sentinelE:
	.zero		1
	.type		_ZN34_INTERNAL_8e0685be_4_k_cu_09a743924cuda3std6ranges3__45__cpo5ssizeE,@object
	.size		_ZN34_INTERNAL_8e0685be_4_k_cu_09a743924cuda3std6ranges3__45__cpo5ssizeE,(_ZN34_INTERNAL_8e0685be_4_k_cu_09a743926thrust24THRUST_300001_SM_1000_NS12placeholders3_10E - _ZN34_INTERNAL_8e0685be_4_k_cu_09a743924cuda3std6ranges3__45__cpo5ssizeE)
_ZN34_INTERNAL_8e0685be_4_k_cu_09a743924cuda3std6ranges3__45__cpo5ssizeE:
	.zero		1
	.type		_ZN34_INTERNAL_8e0685be_4_k_cu_09a743926thrust24THRUST_300001_SM_1000_NS12placeholders3_10E,@object
	.size		_ZN34_INTERNAL_8e0685be_4_k_cu_09a743926thrust24THRUST_300001_SM_1000_NS12placeholders3_10E,(_ZN34_INTERNAL_8e0685be_4_k_cu_09a743924cuda3std3__45__cpo5crendE - _ZN34_INTERNAL_8e0685be_4_k_cu_09a743926thrust24THRUST_300001_SM_1000_NS12placeholders3_10E)
_ZN34_INTERNAL_8e0685be_4_k_cu_09a743926thrust24THRUST_300001_SM_1000_NS12placeholders3_10E:
	.zero		1
	.type		_ZN34_INTERNAL_8e0685be_4_k_cu_09a743924cuda3std3__45__cpo5crendE,@object
	.size		_ZN34_INTERNAL_8e0685be_4_k_cu_09a743924cuda3std3__45__cpo5crendE,(_ZN34_INTERNAL_8e0685be_4_k_cu_09a743924cuda3std6ranges3__45__cpo4prevE - _ZN34_INTERNAL_8e0685be_4_k_cu_09a743924cuda3std3__45__cpo5crendE)
_ZN34_INTERNAL_8e0685be_4_k_cu_09a743924cuda3std3__45__cpo5crendE:
	.zero		1
	.type		_ZN34_INTERNAL_8e0685be_4_k_cu_09a743924cuda3std6ranges3__45__cpo4prevE,@object
	.size		_ZN34_INTERNAL_8e0685be_4_k_cu_09a743924cuda3std6ranges3__45__cpo4prevE,(_ZN34_INTERNAL_8e0685be_4_k_cu_09a743924cuda3std6ranges3__45__cpo9iter_moveE - _ZN34_INTERNAL_8e0685be_4_k_cu_09a743924cuda3std6ranges3__45__cpo4prevE)
_ZN34_INTERNAL_8e0685be_4_k_cu_09a743924cuda3std6ranges3__45__cpo4prevE:
	.zero		1
	.type		_ZN34_INTERNAL_8e0685be_4_k_cu_09a743924cuda3std6ranges3__45__cpo9iter_moveE,@object
	.size		_ZN34_INTERNAL_8e0685be_4_k_cu_09a743924cuda3std6ranges3__45__cpo9iter_moveE,(_ZN34_INTERNAL_8e0685be_4_k_cu_09a743926thrust24THRUST_300001_SM_1000_NS12placeholders2_2E - _ZN34_INTERNAL_8e0685be_4_k_cu_09a743924cuda3std6ranges3__45__cpo9iter_moveE)
_ZN34_INTERNAL_8e0685be_4_k_cu_09a743924cuda3std6ranges3__45__cpo9iter_moveE:
	.zero		1
	.type		_ZN34_INTERNAL_8e0685be_4_k_cu_09a743926thrust24THRUST_300001_SM_1000_NS12placeholders2_2E,@object
	.size		_ZN34_INTERNAL_8e0685be_4_k_cu_09a743926thrust24THRUST_300001_SM_1000_NS12placeholders2_2E,(_ZN34_INTERNAL_8e0685be_4_k_cu_09a743926thrust24THRUST_300001_SM_1000_NS12placeholders2_4E - _ZN34_INTERNAL_8e0685be_4_k_cu_09a743926thrust24THRUST_300001_SM_1000_NS12placeholders2_2E)
_ZN34_INTERNAL_8e0685be_4_k_cu_09a743926thrust24THRUST_300001_SM_1000_NS12placeholders2_2E:
	.zero		1
	.type		_ZN34_INTERNAL_8e0685be_4_k_cu_09a743926thrust24THRUST_300001_SM_1000_NS12placeholders2_4E,@object
	.size		_ZN34_INTERNAL_8e0685be_4_k_cu_09a743926thrust24THRUST_300001_SM_1000_NS12placeholders2_4E,(_ZN34_INTERNAL_8e0685be_4_k_cu_09a743924cuda3std3__45__cpo3endE - _ZN34_INTERNAL_8e0685be_4_k_cu_09a743926thrust24THRUST_300001_SM_1000_NS12placeholders2_4E)
_ZN34_INTERNAL_8e0685be_4_k_cu_09a743926thrust24THRUST_300001_SM_1000_NS12placeholders2_4E:
	.zero		1
	.type		_ZN34_INTERNAL_8e0685be_4_k_cu_09a743924cuda3std3__45__cpo3endE,@object
	.size		_ZN34_INTERNAL_8e0685be_4_k_cu_09a743924cuda3std3__45__cpo3endE,(_ZN34_INTERNAL_8e0685be_4_k_cu_09a743924cuda3std6ranges3__45__cpo3endE - _ZN34_INTERNAL_8e0685be_4_k_cu_09a743924cuda3std3__45__cpo3endE)
_ZN34_INTERNAL_8e0685be_4_k_cu_09a743924cuda3std3__45__cpo3endE:
	.zero		1
	.type		_ZN34_INTERNAL_8e0685be_4_k_cu_09a743924cuda3std6ranges3__45__cpo3endE,@object
	.size		_ZN34_INTERNAL_8e0685be_4_k_cu_09a743924cuda3std6ranges3__45__cpo3endE,(_ZN34_INTERNAL_8e0685be_4_k_cu_09a743924cuda3std3__419piecewise_constructE - _ZN34_INTERNAL_8e0685be_4_k_cu_09a743924cuda3std6ranges3__45__cpo3endE)
_ZN34_INTERNAL_8e0685be_4_k_cu_09a743924cuda3std6ranges3__45__cpo3endE:
	.zero		1
	.type		_ZN34_INTERNAL_8e0685be_4_k_cu_09a743924cuda3std3__419piecewise_constructE,@object
	.size		_ZN34_INTERNAL_8e0685be_4_k_cu_09a743924cuda3std3__419piecewise_constructE,(_ZN34_INTERNAL_8e0685be_4_k_cu_09a743924cuda3std6ranges3__45__cpo5cdataE - _ZN34_INTERNAL_8e0685be_4_k_cu_09a743924cuda3std3__419piecewise_constructE)
_ZN34_INTERNAL_8e0685be_4_k_cu_09a743924cuda3std3__419piecewise_constructE:
	.zero		1
	.type		_ZN34_INTERNAL_8e0685be_4_k_cu_09a743924cuda3std6ranges3__45__cpo5cdataE,@object
	.size		_ZN34_INTERNAL_8e0685be_4_k_cu_09a743924cuda3std6ranges3__45__cpo5cdataE,(_ZN34_INTERNAL_8e0685be_4_k_cu_09a743926thrust24THRUST_300001_SM_1000_NS12placeholders2_8E - _ZN34_INTERNAL_8e0685be_4_k_cu_09a743924cuda3std6ranges3__45__cpo5cdataE)
_ZN34_INTERNAL_8e0685be_4_k_cu_09a743924cuda3std6ranges3__45__cpo5cdataE:
	.zero		1
	.type		_ZN34_INTERNAL_8e0685be_4_k_cu_09a743926thrust24THRUST_300001_SM_1000_NS12placeholders2_8E,@object
	.size		_ZN34_INTERNAL_8e0685be_4_k_cu_09a743926thrust24THRUST_300001_SM_1000_NS12placeholders2_8E,(_ZN34_INTERNAL_8e0685be_4_k_cu_09a743924cuda3std3__45__cpo4rendE - _ZN34_INTERNAL_8e0685be_4_k_cu_09a743926thrust24THRUST_300001_SM_1000_NS12placeholders2_8E)
_ZN34_INTERNAL_8e0685be_4_k_cu_09a743926thrust24THRUST_300001_SM_1000_NS12placeholders2_8E:
	.zero		1
	.type		_ZN34_INTERNAL_8e0685be_4_k_cu_09a743924cuda3std3__45__cpo4rendE,@object
	.size		_ZN34_INTERNAL_8e0685be_4_k_cu_09a743924cuda3std3__45__cpo4rendE,(_ZN34_INTERNAL_8e0685be_4_k_cu_09a743924cuda3std6ranges3__45__cpo9iter_swapE - _ZN34_INTERNAL_8e0685be_4_k_cu_09a743924cuda3std3__45__cpo4rendE)
_ZN34_INTERNAL_8e0685be_4_k_cu_09a743924cuda3std3__45__cpo4rendE:
	.zero		1
	.type		_ZN34_INTERNAL_8e0685be_4_k_cu_09a743924cuda3std6ranges3__45__cpo9iter_swapE,@object
	.size		_ZN34_INTERNAL_8e0685be_4_k_cu_09a743924cuda3std6ranges3__45__cpo9iter_swapE,(_ZN34_INTERNAL_8e0685be_4_k_cu_09a743924cuda3std3__48unexpectE - _ZN34_INTERNAL_8e0685be_4_k_cu_09a743924cuda3std6ranges3__45__cpo9iter_swapE)
_ZN34_INTERNAL_8e0685be_4_k_cu_09a743924cuda3std6ranges3__45__cpo9iter_swapE:
	.zero		1
	.type		_ZN34_INTERNAL_8e0685be_4_k_cu_09a743924cuda3std3__48unexpectE,@object
	.size		_ZN34_INTERNAL_8e0685be_4_k_cu_09a743924cuda3std3__48unexpectE,(_ZN34_INTERNAL_8e0685be_4_k_cu_09a743926thrust24THRUST_300001_SM_1000_NS6system6detail10sequential3seqE - _ZN34_INTERNAL_8e0685be_4_k_cu_09a743924cuda3std3__48unexpectE)
_ZN34_INTERNAL_8e0685be_4_k_cu_09a743924cuda3std3__48unexpectE:
	.zero		1
	.type		_ZN34_INTERNAL_8e0685be_4_k_cu_09a743926thrust24THRUST_300001_SM_1000_NS6system6detail10sequential3seqE,@object
	.size		_ZN34_INTERNAL_8e0685be_4_k_cu_09a743926thrust24THRUST_300001_SM_1000_NS6system6detail10sequential3seqE,(.L_29 - _ZN34_INTERNAL_8e0685be_4_k_cu_09a743926thrust24THRUST_300001_SM_1000_NS6system6detail10sequential3seqE)
_ZN34_INTERNAL_8e0685be_4_k_cu_09a743926thrust24THRUST_300001_SM_1000_NS6system6detail10sequential3seqE:
	.zero		1
.L_29:


//--------------------- .nv.shared._ZN3cub18CUB_300001_SM_10006detail6reduce18DeviceReduceKernelINS2_10policy_hubIfj6AbsMaxE10Policy1000EPfjS5_fN4cuda3std3__410__identityEEEvT0_PT3_T1_NS0_13GridEvenShareISG_EET2_T4_ --------------------------
	.section	.nv.shared._ZN3cub18CUB_300001_SM_10006detail6reduce18DeviceReduceKernelINS2_10policy_hubIfj6AbsMaxE10Policy1000EPfjS5_fN4cuda3std3__410__identityEEEvT0_PT3_T1_NS0_13GridEvenShareISG_EET2_T4_,"aw",@nobits
	.sectionflags	@""
	.align	4
.nv.shared._ZN3cub18CUB_300001_SM_10006detail6reduce18DeviceReduceKernelINS2_10policy_hubIfj6AbsMaxE10Policy1000EPfjS5_fN4cuda3std3__410__identityEEEvT0_PT3_T1_NS0_13GridEvenShareISG_EET2_T4_:
	.zero		1068


//--------------------- .nv.shared._ZN3cub18CUB_300001_SM_10006detail6reduce28DeviceReduceSingleTileKernelINS2_10policy_hubIfj6AbsMaxE10Policy1000EPfS8_jS5_ffN4cuda3std3__410__identityEEEvT0_T1_T2_T3_T4_T6_ --------------------------
	.section	.nv.shared._ZN3cub18CUB_300001_SM_10006detail6reduce28DeviceReduceSingleTileKernelINS2_10policy_hubIfj6AbsMaxE10Policy1000EPfS8_jS5_ffN4cuda3std3__410__identityEEEvT0_T1_T2_T3_T4_T6_,"aw",@nobits
	.sectionflags	@""
	.align	4
.nv.shared._ZN3cub18CUB_300001_SM_10006detail6reduce28DeviceReduceSingleTileKernelINS2_10policy_hubIfj6AbsMaxE10Policy1000EPfS8_jS5_ffN4cuda3std3__410__identityEEEvT0_T1_T2_T3_T4_T6_:
	.zero		1068


//--------------------- .nv.shared._ZN3cub18CUB_300001_SM_10006detail6reduce28DeviceReduceSingleTileKernelINS2_10policy_hubIfj6AbsSumE10Policy1000EPfS8_iS5_ffN4cuda3std3__410__identityEEEvT0_T1_T2_T3_T4_T6_ --------------------------
	.section	.nv.shared._ZN3cub18CUB_300001_SM_10006detail6reduce28DeviceReduceSingleTileKernelINS2_10policy_hubIfj6AbsSumE10Policy1000EPfS8_iS5_ffN4cuda3std3__410__identityEEEvT0_T1_T2_T3_T4_T6_,"aw",@nobits
	.sectionflags	@""
	.align	4
.nv.shared._ZN3cub18CUB_300001_SM_10006detail6reduce28DeviceReduceSingleTileKernelINS2_10policy_hubIfj6AbsSumE10Policy1000EPfS8_iS5_ffN4cuda3std3__410__identityEEEvT0_T1_T2_T3_T4_T6_:
	.zero		1068


//--------------------- .nv.shared._ZN3cub18CUB_300001_SM_10006detail6reduce18DeviceReduceKernelINS2_10policy_hubIfj6AbsSumE10Policy1000EPfjS5_fN4cuda3std3__410__identityEEEvT0_PT3_T1_NS0_13GridEvenShareISG_EET2_T4_ --------------------------
	.section	.nv.shared._ZN3cub18CUB_300001_SM_10006detail6reduce18DeviceReduceKernelINS2_10policy_hubIfj6AbsSumE10Policy1000EPfjS5_fN4cuda3std3__410__identityEEEvT0_PT3_T1_NS0_13GridEvenShareISG_EET2_T4_,"aw",@nobits
	.sectionflags	@""
	.align	4
.nv.shared._ZN3cub18CUB_300001_SM_10006detail6reduce18DeviceReduceKernelINS2_10policy_hubIfj6AbsSumE10Policy1000EPfjS5_fN4cuda3std3__410__identityEEEvT0_PT3_T1_NS0_13GridEvenShareISG_EET2_T4_:
	.zero		1068


//--------------------- .nv.shared._ZN3cub18CUB_300001_SM_10006detail6reduce28DeviceReduceSingleTileKernelINS2_10policy_hubIfj6AbsSumE10Policy1000EPfS8_jS5_ffN4cuda3std3__410__identityEEEvT0_T1_T2_T3_T4_T6_ --------------------------
	.section	.nv.shared._ZN3cub18CUB_300001_SM_10006detail6reduce28DeviceReduceSingleTileKernelINS2_10policy_hubIfj6AbsSumE10Policy1000EPfS8_jS5_ffN4cuda3std3__410__identityEEEvT0_T1_T2_T3_T4_T6_,"aw",@nobits
	.sectionflags	@""
	.align	4
.nv.shared._ZN3cub18CUB_300001_SM_10006detail6reduce28DeviceReduceSingleTileKernelINS2_10policy_hubIfj6AbsSumE10Policy1000EPfS8_jS5_ffN4cuda3std3__410__identityEEEvT0_T1_T2_T3_T4_T6_:
	.zero		1068


//--------------------- .nv.shared._ZN3cub18CUB_300001_SM_10006detail6select23DeviceSelectSweepKernelINS2_10policy_hubIfNS0_8NullTypeEiLb0ELNS0_10SelectImplE0EE10Policy1000EPfPS5_S9_PiNS0_13ScanTileStateIiLb1EEE10LargerThanS5_iNS2_19streaming_context_tIlLb1EEELS6_0EEEvT0_T1_T2_T3_T4_T5_T6_T7_iT8_NS1_7vsmem_tE --------------------------
	.section	.nv.shared._ZN3cub18CUB_300001_SM_10006detail6select23DeviceSelectSweepKernelINS2_10policy_hubIfNS0_8NullTypeEiLb0ELNS0_10SelectImplE0EE10Policy1000EPfPS5_S9_PiNS0_13ScanTileStateIiLb1EEE10LargerThanS5_iNS2_19streaming_context_tIlLb1EEELS6_0EEEvT0_T1_T2_T3_T4_T5_T6_T7_iT8_NS1_7vsmem_tE,"aw",@nobits
	.sectionflags	@""
	.align	16
.nv.shared._ZN3cub18CUB_300001_SM_10006detail6select23DeviceSelectSweepKernelINS2_10policy_hubIfNS0_8NullTypeEiLb0ELNS0_10SelectImplE0EE10Policy1000EPfPS5_S9_PiNS0_13ScanTileStateIiLb1EEE10LargerThanS5_iNS2_19streaming_context_tIlLb1EEELS6_0EEEvT0_T1_T2_T3_T4_T5_T6_T7_iT8_NS1_7vsmem_tE:
	.zero		24064


//--------------------- .nv.constant0._ZN3cub18CUB_300001_SM_10006detail6reduce28DeviceReduceSingleTileKernelINS2_10policy_hubIfj6AbsMaxE10Policy1000EPfS8_iS5_ffN4cuda3std3__410__identityEEEvT0_T1_T2_T3_T4_T6_ --------------------------
	.section	.nv.constant0._ZN3cub18CUB_300001_SM_10006detail6reduce28DeviceReduceSingleTileKernelINS2_10policy_hubIfj6AbsMaxE10Policy1000EPfS8_iS5_ffN4cuda3std3__410__identityEEEvT0_T1_T2_T3_T4_T6_,"a",@progbits
	.sectionflags	@""
	.align	4
.nv.constant0._ZN3cub18CUB_300001_SM_10006detail6reduce28DeviceReduceSingleTileKernelINS2_10policy_hubIfj6AbsMaxE10Policy1000EPfS8_iS5_ffN4cuda3std3__410__identityEEEvT0_T1_T2_T3_T4_T6_:
	.zero		925


//--------------------- .nv.constant0._ZN3cub18CUB_300001_SM_10006detail6reduce18DeviceReduceKernelINS2_10policy_hubIfj6AbsMaxE10Policy1000EPfjS5_fN4cuda3std3__410__identityEEEvT0_PT3_T1_NS0_13GridEvenShareISG_EET2_T4_ --------------------------
	.section	.nv.constant0._ZN3cub18CUB_300001_SM_10006detail6reduce18DeviceReduceKernelINS2_10policy_hubIfj6AbsMaxE10Policy1000EPfjS5_fN4cuda3std3__410__identityEEEvT0_PT3_T1_NS0_13GridEvenShareISG_EET2_T4_,"a",@progbits
	.sectionflags	@""
	.align	4
.nv.constant0._ZN3cub18CUB_300001_SM_10006detail6reduce18DeviceReduceKernelINS2_10policy_hubIfj6AbsMaxE10Policy1000EPfjS5_fN4cuda3std3__410__identityEEEvT0_PT3_T1_NS0_13GridEvenShareISG_EET2_T4_:
	.zero		958


//--------------------- .nv.constant0._ZN3cub18CUB_300001_SM_10006detail6reduce28DeviceReduceSingleTileKernelINS2_10policy_hubIfj6AbsMaxE10Policy1000EPfS8_jS5_ffN4cuda3std3__410__identityEEEvT0_T1_T2_T3_T4_T6_ --------------------------
	.section	.nv.constant0._ZN3cub18CUB_300001_SM_10006detail6reduce28DeviceReduceSingleTileKernelINS2_10policy_hubIfj6AbsMaxE10Policy1000EPfS8_jS5_ffN4cuda3std3__410__identityEEEvT0_T1_T2_T3_T4_T6_,"a",@progbits
	.sectionflags	@""
	.align	4
.nv.constant0._ZN3cub18CUB_300001_SM_10006detail6reduce28DeviceReduceSingleTileKernelINS2_10policy_hubIfj6AbsMaxE10Policy1000EPfS8_jS5_ffN4cuda3std3__410__identityEEEvT0_T1_T2_T3_T4_T6_:
	.zero		925


//--------------------- .nv.constant0._ZN3cub18CUB_300001_SM_10006detail6reduce28DeviceReduceSingleTileKernelINS2_10policy_hubIfj6AbsSumE10Policy1000EPfS8_iS5_ffN4cuda3std3__410__identityEEEvT0_T1_T2_T3_T4_T6_ --------------------------
	.section	.nv.constant0._ZN3cub18CUB_300001_SM_10006detail6reduce28DeviceReduceSingleTileKernelINS2_10policy_hubIfj6AbsSumE10Policy1000EPfS8_iS5_ffN4cuda3std3__410__identityEEEvT0_T1_T2_T3_T4_T6_,"a",@progbits
	.sectionflags	@""
	.align	4
.nv.constant0._ZN3cub18CUB_300001_SM_10006detail6reduce28DeviceReduceSingleTileKernelINS2_10policy_hubIfj6AbsSumE10Policy1000EPfS8_iS5_ffN4cuda3std3__410__identityEEEvT0_T1_T2_T3_T4_T6_:
	.zero		925


//--------------------- .nv.constant0._ZN3cub18CUB_300001_SM_10006detail6reduce18DeviceReduceKernelINS2_10policy_hubIfj6AbsSumE10Policy1000EPfjS5_fN4cuda3std3__410__identityEEEvT0_PT3_T1_NS0_13GridEvenShareISG_EET2_T4_ --------------------------
	.section	.nv.constant0._ZN3cub18CUB_300001_SM_10006detail6reduce18DeviceReduceKernelINS2_10policy_hubIfj6AbsSumE10Policy1000EPfjS5_fN4cuda3std3__410__identityEEEvT0_PT3_T1_NS0_13GridEvenShareISG_EET2_T4_,"a",@progbits
	.sectionflags	@""
	.align	4
.nv.constant0._ZN3cub18CUB_300001_SM_10006detail6reduce18DeviceReduceKernelINS2_10policy_hubIfj6AbsSumE10Policy1000EPfjS5_fN4cuda3std3__410__identityEEEvT0_PT3_T1_NS0_13GridEvenShareISG_EET2_T4_:
	.zero		958


//--------------------- .nv.constant0._ZN3cub18CUB_300001_SM_10006detail6reduce28DeviceReduceSingleTileKernelINS2_10policy_hubIfj6AbsSumE10Policy1000EPfS8_jS5_ffN4cuda3std3__410__identityEEEvT0_T1_T2_T3_T4_T6_ --------------------------
	.section	.nv.constant0._ZN3cub18CUB_300001_SM_10006detail6reduce28DeviceReduceSingleTileKernelINS2_10policy_hubIfj6AbsSumE10Policy1000EPfS8_jS5_ffN4cuda3std3__410__identityEEEvT0_T1_T2_T3_T4_T6_,"a",@progbits
	.sectionflags	@""
	.align	4
.nv.constant0._ZN3cub18CUB_300001_SM_10006detail6reduce28DeviceReduceSingleTileKernelINS2_10policy_hubIfj6AbsSumE10Policy1000EPfS8_jS5_ffN4cuda3std3__410__identityEEEvT0_T1_T2_T3_T4_T6_:
	.zero		925


//--------------------- .nv.constant0._ZN3cub18CUB_300001_SM_10006detail4scan23DeviceCompactInitKernelINS0_13ScanTileStateIiLb1EEEPiEEvT_iT0_ --------------------------
	.section	.nv.constant0._ZN3cub18CUB_300001_SM_10006detail4scan23DeviceCompactInitKernelINS0_13ScanTileStateIiLb1EEEPiEEvT_iT0_,"a",@progbits
	.sectionflags	@""
	.align	4
.nv.constant0._ZN3cub18CUB_300001_SM_10006detail4scan23DeviceCompactInitKernelINS0_13ScanTileStateIiLb1EEEPiEEvT_iT0_:
	.zero		920


//--------------------- .nv.constant0._ZN3cub18CUB_300001_SM_10006detail6select23DeviceSelectSweepKernelINS2_10policy_hubIfNS0_8NullTypeEiLb0ELNS0_10SelectImplE0EE10Policy1000EPfPS5_S9_PiNS0_13ScanTileStateIiLb1EEE10LargerThanS5_iNS2_19streaming_context_tIlLb1EEELS6_0EEEvT0_T1_T2_T3_T4_T5_T6_T7_iT8_NS1_7vsmem_tE --------------------------
	.section	.nv.constant0._ZN3cub18CUB_300001_SM_10006detail6select23DeviceSelectSweepKernelINS2_10policy_hubIfNS0_8NullTypeEiLb0ELNS0_10SelectImplE0EE10Policy1000EPfPS5_S9_PiNS0_13ScanTileStateIiLb1EEE10LargerThanS5_iNS2_19streaming_context_tIlLb1EEELS6_0EEEvT0_T1_T2_T3_T4_T5_T6_T7_iT8_NS1_7vsmem_tE,"a",@progbits
	.sectionflags	@""
	.align	4
.nv.constant0._ZN3cub18CUB_300001_SM_10006detail6select23DeviceSelectSweepKernelINS2_10policy_hubIfNS0_8NullTypeEiLb0ELNS0_10SelectImplE0EE10Policy1000EPfPS5_S9_PiNS0_13ScanTileStateIiLb1EEE10LargerThanS5_iNS2_19streaming_context_tIlLb1EEELS6_0EEEvT0_T1_T2_T3_T4_T5_T6_T7_iT8_NS1_7vsmem_tE:
	.zero		1000


//--------------------- .nv.constant0._ZN3cub18CUB_300001_SM_10006detail11EmptyKernelIvEEvv --------------------------
	.section	.nv.constant0._ZN3cub18CUB_300001_SM_10006detail11EmptyKernelIvEEvv,"a",@progbits
	.sectionflags	@""
	.align	4
.nv.constant0._ZN3cub18CUB_300001_SM_10006detail11EmptyKernelIvEEvv:
	.zero		896


//--------------------- SYMBOLS --------------------------

	.type		.nv.reservedSmem.offset0,@object
	.size		.nv.reservedSmem.offset0,0x4
	.type		.nv.reservedSmem.cap,@object
	.size		.nv.reservedSmem.cap,0x4
